//
// Generated by NVIDIA NVVM Compiler
//
// Compiler Build ID: CL-36424714
// Cuda compilation tools, release 13.0, V13.0.88
// Based on NVVM 20.0.0
//

.version 9.0
.target sm_100
.address_size 64

	// .globl	_ZN6thrust24THRUST_300001_SM_1000_NS8cuda_cub4core6detail13_kernel_agentINS1_8__reduce11ReduceAgentINS0_12zip_iteratorIN4cuda3std3__45tupleIJNS0_6detail15normal_iteratorINS0_10device_ptrIiEEEENS0_17counting_iteratorIlNS0_11use_defaultESI_SI_EEEEEEEPNSB_IJilEEESM_iNS1_9__extrema9arg_min_fIilNSA_4lessIiEEEEEEJSL_SN_iSS_EEEvDpT0_
.global .align 1 .b8 _ZN34_INTERNAL_6dfd099d_4_k_cu_34a735044cuda3std3__45__cpo5beginE[1];
.global .align 1 .b8 _ZN34_INTERNAL_6dfd099d_4_k_cu_34a735044cuda3std3__45__cpo3endE[1];
.global .align 1 .b8 _ZN34_INTERNAL_6dfd099d_4_k_cu_34a735044cuda3std3__45__cpo6cbeginE[1];
.global .align 1 .b8 _ZN34_INTERNAL_6dfd099d_4_k_cu_34a735044cuda3std3__45__cpo4cendE[1];
.global .align 1 .b8 _ZN34_INTERNAL_6dfd099d_4_k_cu_34a735044cuda3std3__45__cpo6rbeginE[1];
.global .align 1 .b8 _ZN34_INTERNAL_6dfd099d_4_k_cu_34a735044cuda3std3__45__cpo4rendE[1];
.global .align 1 .b8 _ZN34_INTERNAL_6dfd099d_4_k_cu_34a735044cuda3std3__45__cpo7crbeginE[1];
.global .align 1 .b8 _ZN34_INTERNAL_6dfd099d_4_k_cu_34a735044cuda3std3__45__cpo5crendE[1];
.global .align 1 .b8 _ZN34_INTERNAL_6dfd099d_4_k_cu_34a735044cuda3std3__436_GLOBAL__N__6dfd099d_4_k_cu_34a735046ignoreE[1];
.global .align 1 .b8 _ZN34_INTERNAL_6dfd099d_4_k_cu_34a735044cuda3std3__419piecewise_constructE[1];
.global .align 1 .b8 _ZN34_INTERNAL_6dfd099d_4_k_cu_34a735044cuda3std3__48in_placeE[1];
.global .align 1 .b8 _ZN34_INTERNAL_6dfd099d_4_k_cu_34a735044cuda3std3__420unreachable_sentinelE[1];
.global .align 1 .b8 _ZN34_INTERNAL_6dfd099d_4_k_cu_34a735044cuda3std3__47nulloptE[1];
.global .align 1 .b8 _ZN34_INTERNAL_6dfd099d_4_k_cu_34a735044cuda3std3__48unexpectE[1];
.global .align 1 .b8 _ZN34_INTERNAL_6dfd099d_4_k_cu_34a735044cuda3std6ranges3__45__cpo4swapE[1];
.global .align 1 .b8 _ZN34_INTERNAL_6dfd099d_4_k_cu_34a735044cuda3std6ranges3__45__cpo9iter_moveE[1];
.global .align 1 .b8 _ZN34_INTERNAL_6dfd099d_4_k_cu_34a735044cuda3std6ranges3__45__cpo5beginE[1];
.global .align 1 .b8 _ZN34_INTERNAL_6dfd099d_4_k_cu_34a735044cuda3std6ranges3__45__cpo3endE[1];
.global .align 1 .b8 _ZN34_INTERNAL_6dfd099d_4_k_cu_34a735044cuda3std6ranges3__45__cpo6cbeginE[1];
.global .align 1 .b8 _ZN34_INTERNAL_6dfd099d_4_k_cu_34a735044cuda3std6ranges3__45__cpo4cendE[1];
.global .align 1 .b8 _ZN34_INTERNAL_6dfd099d_4_k_cu_34a735044cuda3std6ranges3__45__cpo7advanceE[1];
.global .align 1 .b8 _ZN34_INTERNAL_6dfd099d_4_k_cu_34a735044cuda3std6ranges3__45__cpo9iter_swapE[1];
.global .align 1 .b8 _ZN34_INTERNAL_6dfd099d_4_k_cu_34a735044cuda3std6ranges3__45__cpo4nextE[1];
.global .align 1 .b8 _ZN34_INTERNAL_6dfd099d_4_k_cu_34a735044cuda3std6ranges3__45__cpo4prevE[1];
.global .align 1 .b8 _ZN34_INTERNAL_6dfd099d_4_k_cu_34a735044cuda3std6ranges3__45__cpo4dataE[1];
.global .align 1 .b8 _ZN34_INTERNAL_6dfd099d_4_k_cu_34a735044cuda3std6ranges3__45__cpo5cdataE[1];
.global .align 1 .b8 _ZN34_INTERNAL_6dfd099d_4_k_cu_34a735044cuda3std6ranges3__45__cpo4sizeE[1];
.global .align 1 .b8 _ZN34_INTERNAL_6dfd099d_4_k_cu_34a735044cuda3std6ranges3__45__cpo5ssizeE[1];
.global .align 1 .b8 _ZN34_INTERNAL_6dfd099d_4_k_cu_34a735044cuda3std6ranges3__45__cpo8distanceE[1];
.global .align 1 .b8 _ZN34_INTERNAL_6dfd099d_4_k_cu_34a735046thrust24THRUST_300001_SM_1000_NS8cuda_cub3parE[1];
.global .align 1 .b8 _ZN34_INTERNAL_6dfd099d_4_k_cu_34a735046thrust24THRUST_300001_SM_1000_NS8cuda_cub10par_nosyncE[1];
.global .align 1 .b8 _ZN34_INTERNAL_6dfd099d_4_k_cu_34a735046thrust24THRUST_300001_SM_1000_NS6system6detail10sequential3seqE[1];
.global .align 1 .b8 _ZN34_INTERNAL_6dfd099d_4_k_cu_34a735046thrust24THRUST_300001_SM_1000_NS6system3cpp3parE[1];
.global .align 1 .b8 _ZN34_INTERNAL_6dfd099d_4_k_cu_34a735046thrust24THRUST_300001_SM_1000_NS12placeholders2_1E[1];
.global .align 1 .b8 _ZN34_INTERNAL_6dfd099d_4_k_cu_34a735046thrust24THRUST_300001_SM_1000_NS12placeholders2_2E[1];
.global .align 1 .b8 _ZN34_INTERNAL_6dfd099d_4_k_cu_34a735046thrust24THRUST_300001_SM_1000_NS12placeholders2_3E[1];
.global .align 1 .b8 _ZN34_INTERNAL_6dfd099d_4_k_cu_34a735046thrust24THRUST_300001_SM_1000_NS12placeholders2_4E[1];
.global .align 1 .b8 _ZN34_INTERNAL_6dfd099d_4_k_cu_34a735046thrust24THRUST_300001_SM_1000_NS12placeholders2_5E[1];
.global .align 1 .b8 _ZN34_INTERNAL_6dfd099d_4_k_cu_34a735046thrust24THRUST_300001_SM_1000_NS12placeholders2_6E[1];
.global .align 1 .b8 _ZN34_INTERNAL_6dfd099d_4_k_cu_34a735046thrust24THRUST_300001_SM_1000_NS12placeholders2_7E[1];
.global .align 1 .b8 _ZN34_INTERNAL_6dfd099d_4_k_cu_34a735046thrust24THRUST_300001_SM_1000_NS12placeholders2_8E[1];
.global .align 1 .b8 _ZN34_INTERNAL_6dfd099d_4_k_cu_34a735046thrust24THRUST_300001_SM_1000_NS12placeholders2_9E[1];
.global .align 1 .b8 _ZN34_INTERNAL_6dfd099d_4_k_cu_34a735046thrust24THRUST_300001_SM_1000_NS12placeholders3_10E[1];
.global .align 1 .b8 _ZN34_INTERNAL_6dfd099d_4_k_cu_34a735046thrust24THRUST_300001_SM_1000_NS3seqE[1];
.global .align 1 .b8 _ZN34_INTERNAL_6dfd099d_4_k_cu_34a735046thrust24THRUST_300001_SM_1000_NS6deviceE[1];
.extern .shared .align 16 .b8 _ZN6thrust24THRUST_300001_SM_1000_NS8cuda_cub4core6detail5shmemE[];

.visible .entry _ZN6thrust24THRUST_300001_SM_1000_NS8cuda_cub4core6detail13_kernel_agentINS1_8__reduce11ReduceAgentINS0_12zip_iteratorIN4cuda3std3__45tupleIJNS0_6detail15normal_iteratorINS0_10device_ptrIiEEEENS0_17counting_iteratorIlNS0_11use_defaultESI_SI_EEEEEEEPNSB_IJilEEESM_iNS1_9__extrema9arg_min_fIilNSA_4lessIiEEEEEEJSL_SN_iSS_EEEvDpT0_(
	.param .align 8 .b8 _ZN6thrust24THRUST_300001_SM_1000_NS8cuda_cub4core6detail13_kernel_agentINS1_8__reduce11ReduceAgentINS0_12zip_iteratorIN4cuda3std3__45tupleIJNS0_6detail15normal_iteratorINS0_10device_ptrIiEEEENS0_17counting_iteratorIlNS0_11use_defaultESI_SI_EEEEEEEPNSB_IJilEEESM_iNS1_9__extrema9arg_min_fIilNSA_4lessIiEEEEEEJSL_SN_iSS_EEEvDpT0__param_0[16],
	.param .u64 .ptr .align 1 _ZN6thrust24THRUST_300001_SM_1000_NS8cuda_cub4core6detail13_kernel_agentINS1_8__reduce11ReduceAgentINS0_12zip_iteratorIN4cuda3std3__45tupleIJNS0_6detail15normal_iteratorINS0_10device_ptrIiEEEENS0_17counting_iteratorIlNS0_11use_defaultESI_SI_EEEEEEEPNSB_IJilEEESM_iNS1_9__extrema9arg_min_fIilNSA_4lessIiEEEEEEJSL_SN_iSS_EEEvDpT0__param_1,
	.param .u32 _ZN6thrust24THRUST_300001_SM_1000_NS8cuda_cub4core6detail13_kernel_agentINS1_8__reduce11ReduceAgentINS0_12zip_iteratorIN4cuda3std3__45tupleIJNS0_6detail15normal_iteratorINS0_10device_ptrIiEEEENS0_17counting_iteratorIlNS0_11use_defaultESI_SI_EEEEEEEPNSB_IJilEEESM_iNS1_9__extrema9arg_min_fIilNSA_4lessIiEEEEEEJSL_SN_iSS_EEEvDpT0__param_2,
	.param .align 1 .b8 _ZN6thrust24THRUST_300001_SM_1000_NS8cuda_cub4core6detail13_kernel_agentINS1_8__reduce11ReduceAgentINS0_12zip_iteratorIN4cuda3std3__45tupleIJNS0_6detail15normal_iteratorINS0_10device_ptrIiEEEENS0_17counting_iteratorIlNS0_11use_defaultESI_SI_EEEEEEEPNSB_IJilEEESM_iNS1_9__extrema9arg_min_fIilNSA_4lessIiEEEEEEJSL_SN_iSS_EEEvDpT0__param_3[1]
)
.maxntid 256
{
	.reg .pred 	%p<222>;
	.reg .b32 	%r<641>;
	.reg .b64 	%rd<305>;

	ld.param.u64 	%rd196, [_ZN6thrust24THRUST_300001_SM_1000_NS8cuda_cub4core6detail13_kernel_agentINS1_8__reduce11ReduceAgentINS0_12zip_iteratorIN4cuda3std3__45tupleIJNS0_6detail15normal_iteratorINS0_10device_ptrIiEEEENS0_17counting_iteratorIlNS0_11use_defaultESI_SI_EEEEEEEPNSB_IJilEEESM_iNS1_9__extrema9arg_min_fIilNSA_4lessIiEEEEEEJSL_SN_iSS_EEEvDpT0__param_0+8];
	ld.param.u64 	%rd195, [_ZN6thrust24THRUST_300001_SM_1000_NS8cuda_cub4core6detail13_kernel_agentINS1_8__reduce11ReduceAgentINS0_12zip_iteratorIN4cuda3std3__45tupleIJNS0_6detail15normal_iteratorINS0_10device_ptrIiEEEENS0_17counting_iteratorIlNS0_11use_defaultESI_SI_EEEEEEEPNSB_IJilEEESM_iNS1_9__extrema9arg_min_fIilNSA_4lessIiEEEEEEJSL_SN_iSS_EEEvDpT0__param_0];
	ld.param.u32 	%r205, [_ZN6thrust24THRUST_300001_SM_1000_NS8cuda_cub4core6detail13_kernel_agentINS1_8__reduce11ReduceAgentINS0_12zip_iteratorIN4cuda3std3__45tupleIJNS0_6detail15normal_iteratorINS0_10device_ptrIiEEEENS0_17counting_iteratorIlNS0_11use_defaultESI_SI_EEEEEEEPNSB_IJilEEESM_iNS1_9__extrema9arg_min_fIilNSA_4lessIiEEEEEEJSL_SN_iSS_EEEvDpT0__param_2];
	setp.eq.s32 	%p1, %r205, 0;
	@%p1 bra 	$L__BB0_197;
	cvta.to.global.u64 	%rd1, %rd195;
	setp.gt.s32 	%p2, %r205, 1279;
	@%p2 bra 	$L__BB0_112;
	mov.u32 	%r1, %tid.x;
	setp.ge.s32 	%p95, %r1, %r205;
	mov.b32 	%r580, 0;
	mov.b64 	%rd246, 0;
	mov.u32 	%r572, %r1;
	@%p95 bra 	$L__BB0_4;
	cvt.u64.u32 	%rd222, %r1;
	mul.wide.u32 	%rd223, %r1, 4;
	add.s64 	%rd224, %rd1, %rd223;
	add.s64 	%rd246, %rd196, %rd222;
	ld.global.u32 	%r580, [%rd224];
	add.s32 	%r572, %r1, 256;
$L__BB0_4:
	setp.ge.s32 	%p96, %r572, %r205;
	@%p96 bra 	$L__BB0_26;
	not.b32 	%r338, %r572;
	add.s32 	%r6, %r205, %r338;
	and.b32  	%r339, %r6, 768;
	setp.eq.s32 	%p97, %r339, 768;
	@%p97 bra 	$L__BB0_11;
	cvt.u64.u32 	%rd226, %r572;
	add.s64 	%rd237, %rd196, %rd226;
	mul.wide.u32 	%rd227, %r572, 4;
	add.s64 	%rd236, %rd1, %rd227;
	shr.u32 	%r340, %r6, 8;
	add.s32 	%r341, %r340, 1;
	and.b32  	%r342, %r341, 3;
	neg.s32 	%r568, %r342;
$L__BB0_7:
	.pragma "nounroll";
	mov.u64 	%rd9, %rd246;
	mov.u32 	%r10, %r580;
	ld.global.u32 	%r11, [%rd236];
	setp.lt.s32 	%p98, %r10, %r11;
	@%p98 bra 	$L__BB0_10;
	setp.lt.s32 	%p99, %r11, %r10;
	mov.u64 	%rd246, %rd237;
	mov.u32 	%r580, %r11;
	@%p99 bra 	$L__BB0_10;
	setp.lt.s64 	%p100, %rd9, %rd237;
	min.s64 	%rd246, %rd9, %rd237;
	selp.b32 	%r580, %r10, %r11, %p100;
$L__BB0_10:
	add.s32 	%r572, %r572, 256;
	add.s64 	%rd237, %rd237, 256;
	add.s64 	%rd236, %rd236, 1024;
	add.s32 	%r568, %r568, 1;
	setp.ne.s32 	%p101, %r568, 0;
	@%p101 bra 	$L__BB0_7;
$L__BB0_11:
	setp.lt.u32 	%p102, %r6, 768;
	@%p102 bra 	$L__BB0_26;
	add.s32 	%r575, %r572, 512;
$L__BB0_13:
	mov.u32 	%r20, %r575;
	add.s32 	%r343, %r20, -512;
	cvt.s64.s32 	%rd228, %r343;
	mul.wide.s32 	%rd229, %r343, 4;
	add.s64 	%rd17, %rd1, %rd229;
	add.s64 	%rd18, %rd196, %rd228;
	ld.global.u32 	%r22, [%rd17];
	setp.lt.s32 	%p103, %r580, %r22;
	mov.u64 	%rd243, %rd246;
	mov.u32 	%r577, %r580;
	@%p103 bra 	$L__BB0_16;
	setp.lt.s32 	%p104, %r22, %r580;
	mov.u64 	%rd243, %rd18;
	mov.u32 	%r577, %r22;
	@%p104 bra 	$L__BB0_16;
	setp.lt.s64 	%p105, %rd246, %rd18;
	min.s64 	%rd243, %rd246, %rd18;
	selp.b32 	%r577, %r580, %r22, %p105;
$L__BB0_16:
	add.s32 	%r344, %r20, -256;
	cvt.s64.s32 	%rd230, %r344;
	add.s64 	%rd21, %rd196, %rd230;
	ld.global.u32 	%r25, [%rd17+1024];
	setp.lt.s32 	%p106, %r577, %r25;
	mov.u64 	%rd244, %rd243;
	mov.u32 	%r578, %r577;
	@%p106 bra 	$L__BB0_19;
	setp.lt.s32 	%p107, %r25, %r577;
	mov.u64 	%rd244, %rd21;
	mov.u32 	%r578, %r25;
	@%p107 bra 	$L__BB0_19;
	setp.lt.s64 	%p108, %rd243, %rd21;
	min.s64 	%rd244, %rd243, %rd21;
	selp.b32 	%r578, %r577, %r25, %p108;
$L__BB0_19:
	cvt.s64.s32 	%rd231, %r20;
	add.s64 	%rd24, %rd196, %rd231;
	ld.global.u32 	%r28, [%rd17+2048];
	setp.lt.s32 	%p109, %r578, %r28;
	mov.u64 	%rd245, %rd244;
	mov.u32 	%r579, %r578;
	@%p109 bra 	$L__BB0_22;
	setp.lt.s32 	%p110, %r28, %r578;
	mov.u64 	%rd245, %rd24;
	mov.u32 	%r579, %r28;
	@%p110 bra 	$L__BB0_22;
	setp.lt.s64 	%p111, %rd244, %rd24;
	min.s64 	%rd245, %rd244, %rd24;
	selp.b32 	%r579, %r578, %r28, %p111;
$L__BB0_22:
	add.s32 	%r345, %r20, 256;
	cvt.s64.s32 	%rd232, %r345;
	add.s64 	%rd27, %rd196, %rd232;
	ld.global.u32 	%r31, [%rd17+3072];
	setp.lt.s32 	%p112, %r579, %r31;
	mov.u64 	%rd246, %rd245;
	mov.u32 	%r580, %r579;
	@%p112 bra 	$L__BB0_25;
	setp.lt.s32 	%p113, %r31, %r579;
	mov.u64 	%rd246, %rd27;
	mov.u32 	%r580, %r31;
	@%p113 bra 	$L__BB0_25;
	setp.lt.s64 	%p114, %rd245, %rd27;
	min.s64 	%rd246, %rd245, %rd27;
	selp.b32 	%r580, %r579, %r31, %p114;
$L__BB0_25:
	add.s32 	%r575, %r20, 1024;
	add.s32 	%r346, %r20, 512;
	setp.lt.s32 	%p115, %r346, %r205;
	@%p115 bra 	$L__BB0_13;
$L__BB0_26:
	setp.lt.s32 	%p116, %r205, 256;
	@%p116 bra 	$L__BB0_66;
	// begin inline asm
	mov.u32 %r460, %laneid;
	// end inline asm
	mov.b32 	%r478, 1;
	mov.b32 	%r479, 31;
	mov.b32 	%r480, -1;
	// begin inline asm
	shfl.sync.down.b32 %r461, %r580, %r478, %r479, %r480;
	// end inline asm
	// begin inline asm
	shfl.sync.down.b32 %r466, %r467, %r478, %r479, %r480;
	// end inline asm
	mov.b64 	{%r472, %r477}, %rd246;
	// begin inline asm
	shfl.sync.down.b32 %r471, %r472, %r478, %r479, %r480;
	// end inline asm
	// begin inline asm
	shfl.sync.down.b32 %r476, %r477, %r478, %r479, %r480;
	// end inline asm
	mov.b64 	%rd31, {%r471, %r476};
	setp.gt.s32 	%p173, %r460, 30;
	setp.lt.s32 	%p174, %r580, %r461;
	or.pred  	%p175, %p173, %p174;
	mov.u64 	%rd248, %rd246;
	mov.u32 	%r582, %r580;
	@%p175 bra 	$L__BB0_30;
	setp.lt.s32 	%p176, %r461, %r580;
	mov.u64 	%rd248, %rd31;
	mov.u32 	%r582, %r461;
	@%p176 bra 	$L__BB0_30;
	setp.lt.s64 	%p177, %rd246, %rd31;
	min.s64 	%rd248, %rd246, %rd31;
	selp.b32 	%r582, %r580, %r461, %p177;
$L__BB0_30:
	mov.b32 	%r498, 2;
	mov.b32 	%r499, 31;
	mov.b32 	%r500, -1;
	// begin inline asm
	shfl.sync.down.b32 %r481, %r582, %r498, %r499, %r500;
	// end inline asm
	// begin inline asm
	shfl.sync.down.b32 %r486, %r487, %r498, %r499, %r500;
	// end inline asm
	mov.b64 	{%r492, %r497}, %rd248;
	// begin inline asm
	shfl.sync.down.b32 %r491, %r492, %r498, %r499, %r500;
	// end inline asm
	// begin inline asm
	shfl.sync.down.b32 %r496, %r497, %r498, %r499, %r500;
	// end inline asm
	mov.b64 	%rd34, {%r491, %r496};
	setp.gt.s32 	%p178, %r460, 29;
	setp.lt.s32 	%p179, %r582, %r481;
	or.pred  	%p180, %p178, %p179;
	mov.u64 	%rd249, %rd248;
	mov.u32 	%r583, %r582;
	@%p180 bra 	$L__BB0_33;
	setp.lt.s32 	%p181, %r481, %r582;
	mov.u64 	%rd249, %rd34;
	mov.u32 	%r583, %r481;
	@%p181 bra 	$L__BB0_33;
	setp.lt.s64 	%p182, %rd248, %rd34;
	min.s64 	%rd249, %rd248, %rd34;
	selp.b32 	%r583, %r582, %r481, %p182;
$L__BB0_33:
	mov.b32 	%r518, 4;
	mov.b32 	%r519, 31;
	mov.b32 	%r520, -1;
	// begin inline asm
	shfl.sync.down.b32 %r501, %r583, %r518, %r519, %r520;
	// end inline asm
	// begin inline asm
	shfl.sync.down.b32 %r506, %r507, %r518, %r519, %r520;
	// end inline asm
	mov.b64 	{%r512, %r517}, %rd249;
	// begin inline asm
	shfl.sync.down.b32 %r511, %r512, %r518, %r519, %r520;
	// end inline asm
	// begin inline asm
	shfl.sync.down.b32 %r516, %r517, %r518, %r519, %r520;
	// end inline asm
	mov.b64 	%rd37, {%r511, %r516};
	setp.gt.s32 	%p183, %r460, 27;
	setp.lt.s32 	%p184, %r583, %r501;
	or.pred  	%p185, %p183, %p184;
	mov.u64 	%rd250, %rd249;
	mov.u32 	%r584, %r583;
	@%p185 bra 	$L__BB0_36;
	setp.lt.s32 	%p186, %r501, %r583;
	mov.u64 	%rd250, %rd37;
	mov.u32 	%r584, %r501;
	@%p186 bra 	$L__BB0_36;
	setp.lt.s64 	%p187, %rd249, %rd37;
	min.s64 	%rd250, %rd249, %rd37;
	selp.b32 	%r584, %r583, %r501, %p187;
$L__BB0_36:
	mov.b32 	%r538, 8;
	mov.b32 	%r539, 31;
	mov.b32 	%r540, -1;
	// begin inline asm
	shfl.sync.down.b32 %r521, %r584, %r538, %r539, %r540;
	// end inline asm
	// begin inline asm
	shfl.sync.down.b32 %r526, %r527, %r538, %r539, %r540;
	// end inline asm
	mov.b64 	{%r532, %r537}, %rd250;
	// begin inline asm
	shfl.sync.down.b32 %r531, %r532, %r538, %r539, %r540;
	// end inline asm
	// begin inline asm
	shfl.sync.down.b32 %r536, %r537, %r538, %r539, %r540;
	// end inline asm
	mov.b64 	%rd40, {%r531, %r536};
	setp.gt.s32 	%p188, %r460, 23;
	setp.lt.s32 	%p189, %r584, %r521;
	or.pred  	%p190, %p188, %p189;
	mov.u64 	%rd251, %rd250;
	mov.u32 	%r585, %r584;
	@%p190 bra 	$L__BB0_39;
	setp.lt.s32 	%p191, %r521, %r584;
	mov.u64 	%rd251, %rd40;
	mov.u32 	%r585, %r521;
	@%p191 bra 	$L__BB0_39;
	setp.lt.s64 	%p192, %rd250, %rd40;
	min.s64 	%rd251, %rd250, %rd40;
	selp.b32 	%r585, %r584, %r521, %p192;
$L__BB0_39:
	mov.b32 	%r558, 16;
	mov.b32 	%r559, 31;
	mov.b32 	%r560, -1;
	// begin inline asm
	shfl.sync.down.b32 %r541, %r585, %r558, %r559, %r560;
	// end inline asm
	// begin inline asm
	shfl.sync.down.b32 %r546, %r547, %r558, %r559, %r560;
	// end inline asm
	mov.b64 	{%r552, %r557}, %rd251;
	// begin inline asm
	shfl.sync.down.b32 %r551, %r552, %r558, %r559, %r560;
	// end inline asm
	// begin inline asm
	shfl.sync.down.b32 %r556, %r557, %r558, %r559, %r560;
	// end inline asm
	mov.b64 	%rd43, {%r551, %r556};
	setp.gt.s32 	%p193, %r460, 15;
	setp.lt.s32 	%p194, %r585, %r541;
	or.pred  	%p195, %p193, %p194;
	mov.u64 	%rd304, %rd251;
	mov.u32 	%r640, %r585;
	@%p195 bra 	$L__BB0_42;
	setp.lt.s32 	%p196, %r541, %r585;
	mov.u64 	%rd304, %rd43;
	mov.u32 	%r640, %r541;
	@%p196 bra 	$L__BB0_42;
	setp.lt.s64 	%p197, %rd251, %rd43;
	min.s64 	%rd304, %rd251, %rd43;
	selp.b32 	%r640, %r585, %r541, %p197;
$L__BB0_42:
	setp.ne.s32 	%p198, %r460, 0;
	@%p198 bra 	$L__BB0_44;
	shr.u32 	%r561, %r1, 1;
	and.b32  	%r562, %r561, 496;
	mov.u32 	%r563, _ZN6thrust24THRUST_300001_SM_1000_NS8cuda_cub4core6detail5shmemE;
	add.s32 	%r564, %r563, %r562;
	st.shared.u32 	[%r564+8], %r640;
	st.shared.u64 	[%r564+16], %rd304;
$L__BB0_44:
	bar.sync 	0;
	setp.ne.s32 	%p199, %r1, 0;
	@%p199 bra 	$L__BB0_195;
	ld.shared.u32 	%r52, [_ZN6thrust24THRUST_300001_SM_1000_NS8cuda_cub4core6detail5shmemE+24];
	ld.shared.u64 	%rd46, [_ZN6thrust24THRUST_300001_SM_1000_NS8cuda_cub4core6detail5shmemE+32];
	setp.lt.s32 	%p200, %r640, %r52;
	mov.u64 	%rd253, %rd304;
	mov.u32 	%r587, %r640;
	@%p200 bra 	$L__BB0_48;
	setp.lt.s32 	%p201, %r52, %r640;
	mov.u64 	%rd253, %rd46;
	mov.u32 	%r587, %r52;
	@%p201 bra 	$L__BB0_48;
	setp.lt.s64 	%p202, %rd304, %rd46;
	min.s64 	%rd253, %rd304, %rd46;
	selp.b32 	%r587, %r640, %r52, %p202;
$L__BB0_48:
	ld.shared.u32 	%r55, [_ZN6thrust24THRUST_300001_SM_1000_NS8cuda_cub4core6detail5shmemE+40];
	ld.shared.u64 	%rd49, [_ZN6thrust24THRUST_300001_SM_1000_NS8cuda_cub4core6detail5shmemE+48];
	setp.lt.s32 	%p203, %r587, %r55;
	mov.u64 	%rd254, %rd253;
	mov.u32 	%r588, %r587;
	@%p203 bra 	$L__BB0_51;
	setp.lt.s32 	%p204, %r55, %r587;
	mov.u64 	%rd254, %rd49;
	mov.u32 	%r588, %r55;
	@%p204 bra 	$L__BB0_51;
	setp.lt.s64 	%p205, %rd253, %rd49;
	min.s64 	%rd254, %rd253, %rd49;
	selp.b32 	%r588, %r587, %r55, %p205;
$L__BB0_51:
	ld.shared.u32 	%r58, [_ZN6thrust24THRUST_300001_SM_1000_NS8cuda_cub4core6detail5shmemE+56];
	ld.shared.u64 	%rd52, [_ZN6thrust24THRUST_300001_SM_1000_NS8cuda_cub4core6detail5shmemE+64];
	setp.lt.s32 	%p206, %r588, %r58;
	mov.u64 	%rd255, %rd254;
	mov.u32 	%r589, %r588;
	@%p206 bra 	$L__BB0_54;
	setp.lt.s32 	%p207, %r58, %r588;
	mov.u64 	%rd255, %rd52;
	mov.u32 	%r589, %r58;
	@%p207 bra 	$L__BB0_54;
	setp.lt.s64 	%p208, %rd254, %rd52;
	min.s64 	%rd255, %rd254, %rd52;
	selp.b32 	%r589, %r588, %r58, %p208;
$L__BB0_54:
	ld.shared.u32 	%r61, [_ZN6thrust24THRUST_300001_SM_1000_NS8cuda_cub4core6detail5shmemE+72];
	ld.shared.u64 	%rd55, [_ZN6thrust24THRUST_300001_SM_1000_NS8cuda_cub4core6detail5shmemE+80];
	setp.lt.s32 	%p209, %r589, %r61;
	mov.u64 	%rd256, %rd255;
	mov.u32 	%r590, %r589;
	@%p209 bra 	$L__BB0_57;
	setp.lt.s32 	%p210, %r61, %r589;
	mov.u64 	%rd256, %rd55;
	mov.u32 	%r590, %r61;
	@%p210 bra 	$L__BB0_57;
	setp.lt.s64 	%p211, %rd255, %rd55;
	min.s64 	%rd256, %rd255, %rd55;
	selp.b32 	%r590, %r589, %r61, %p211;
$L__BB0_57:
	ld.shared.u32 	%r64, [_ZN6thrust24THRUST_300001_SM_1000_NS8cuda_cub4core6detail5shmemE+88];
	ld.shared.u64 	%rd58, [_ZN6thrust24THRUST_300001_SM_1000_NS8cuda_cub4core6detail5shmemE+96];
	setp.lt.s32 	%p212, %r590, %r64;
	mov.u64 	%rd257, %rd256;
	mov.u32 	%r591, %r590;
	@%p212 bra 	$L__BB0_60;
	setp.lt.s32 	%p213, %r64, %r590;
	mov.u64 	%rd257, %rd58;
	mov.u32 	%r591, %r64;
	@%p213 bra 	$L__BB0_60;
	setp.lt.s64 	%p214, %rd256, %rd58;
	min.s64 	%rd257, %rd256, %rd58;
	selp.b32 	%r591, %r590, %r64, %p214;
$L__BB0_60:
	ld.shared.u32 	%r67, [_ZN6thrust24THRUST_300001_SM_1000_NS8cuda_cub4core6detail5shmemE+104];
	ld.shared.u64 	%rd61, [_ZN6thrust24THRUST_300001_SM_1000_NS8cuda_cub4core6detail5shmemE+112];
	setp.lt.s32 	%p215, %r591, %r67;
	mov.u64 	%rd258, %rd257;
	mov.u32 	%r592, %r591;
	@%p215 bra 	$L__BB0_63;
	setp.lt.s32 	%p216, %r67, %r591;
	mov.u64 	%rd258, %rd61;
	mov.u32 	%r592, %r67;
	@%p216 bra 	$L__BB0_63;
	setp.lt.s64 	%p217, %rd257, %rd61;
	min.s64 	%rd258, %rd257, %rd61;
	selp.b32 	%r592, %r591, %r67, %p217;
$L__BB0_63:
	ld.shared.u32 	%r70, [_ZN6thrust24THRUST_300001_SM_1000_NS8cuda_cub4core6detail5shmemE+120];
	ld.shared.u64 	%rd64, [_ZN6thrust24THRUST_300001_SM_1000_NS8cuda_cub4core6detail5shmemE+128];
	setp.lt.s32 	%p218, %r592, %r70;
	mov.u32 	%r640, %r592;
	mov.u64 	%rd304, %rd258;
	@%p218 bra 	$L__BB0_195;
	setp.lt.s32 	%p219, %r70, %r592;
	mov.u32 	%r640, %r70;
	mov.u64 	%rd304, %rd64;
	@%p219 bra 	$L__BB0_195;
	setp.lt.s64 	%p220, %rd258, %rd64;
	min.s64 	%rd304, %rd258, %rd64;
	selp.b32 	%r640, %r592, %r70, %p220;
	bra.uni 	$L__BB0_195;
$L__BB0_66:
	// begin inline asm
	mov.u32 %r347, %laneid;
	// end inline asm
	and.b32  	%r368, %r1, 992;
	add.s32 	%r369, %r368, 32;
	setp.gt.s32 	%p117, %r369, %r205;
	not.b32 	%r370, %r368;
	add.s32 	%r371, %r205, %r370;
	selp.b32 	%r366, %r371, 31, %p117;
	mov.b32 	%r365, 1;
	mov.b32 	%r367, -1;
	// begin inline asm
	shfl.sync.down.b32 %r348, %r580, %r365, %r366, %r367;
	// end inline asm
	// begin inline asm
	shfl.sync.down.b32 %r353, %r354, %r365, %r366, %r367;
	// end inline asm
	mov.b64 	{%r359, %r364}, %rd246;
	// begin inline asm
	shfl.sync.down.b32 %r358, %r359, %r365, %r366, %r367;
	// end inline asm
	// begin inline asm
	shfl.sync.down.b32 %r363, %r364, %r365, %r366, %r367;
	// end inline asm
	mov.b64 	%rd66, {%r358, %r363};
	setp.ge.s32 	%p118, %r347, %r366;
	setp.lt.s32 	%p119, %r580, %r348;
	or.pred  	%p120, %p118, %p119;
	mov.u32 	%r593, %r580;
	mov.u64 	%rd259, %rd246;
	@%p120 bra 	$L__BB0_69;
	setp.lt.s32 	%p121, %r348, %r580;
	mov.u32 	%r593, %r348;
	mov.u64 	%rd259, %rd66;
	@%p121 bra 	$L__BB0_69;
	setp.lt.s64 	%p122, %rd246, %rd66;
	selp.b32 	%r593, %r580, %r348, %p122;
	min.s64 	%rd259, %rd246, %rd66;
$L__BB0_69:
	mov.b32 	%r389, 2;
	mov.b32 	%r391, -1;
	// begin inline asm
	shfl.sync.down.b32 %r372, %r593, %r389, %r366, %r391;
	// end inline asm
	// begin inline asm
	shfl.sync.down.b32 %r377, %r378, %r389, %r366, %r391;
	// end inline asm
	mov.b64 	{%r383, %r388}, %rd259;
	// begin inline asm
	shfl.sync.down.b32 %r382, %r383, %r389, %r366, %r391;
	// end inline asm
	// begin inline asm
	shfl.sync.down.b32 %r387, %r388, %r389, %r366, %r391;
	// end inline asm
	mov.b64 	%rd69, {%r382, %r387};
	add.s32 	%r392, %r347, 2;
	setp.gt.s32 	%p123, %r392, %r366;
	setp.lt.s32 	%p124, %r593, %r372;
	or.pred  	%p125, %p123, %p124;
	mov.u32 	%r594, %r593;
	mov.u64 	%rd260, %rd259;
	@%p125 bra 	$L__BB0_72;
	setp.lt.s32 	%p126, %r372, %r593;
	mov.u32 	%r594, %r372;
	mov.u64 	%rd260, %rd69;
	@%p126 bra 	$L__BB0_72;
	setp.lt.s64 	%p127, %rd259, %rd69;
	selp.b32 	%r594, %r593, %r372, %p127;
	min.s64 	%rd260, %rd259, %rd69;
$L__BB0_72:
	mov.b32 	%r410, 4;
	mov.b32 	%r412, -1;
	// begin inline asm
	shfl.sync.down.b32 %r393, %r594, %r410, %r366, %r412;
	// end inline asm
	// begin inline asm
	shfl.sync.down.b32 %r398, %r399, %r410, %r366, %r412;
	// end inline asm
	mov.b64 	{%r404, %r409}, %rd260;
	// begin inline asm
	shfl.sync.down.b32 %r403, %r404, %r410, %r366, %r412;
	// end inline asm
	// begin inline asm
	shfl.sync.down.b32 %r408, %r409, %r410, %r366, %r412;
	// end inline asm
	mov.b64 	%rd72, {%r403, %r408};
	add.s32 	%r413, %r347, 4;
	setp.gt.s32 	%p128, %r413, %r366;
	setp.lt.s32 	%p129, %r594, %r393;
	or.pred  	%p130, %p128, %p129;
	mov.u32 	%r595, %r594;
	mov.u64 	%rd261, %rd260;
	@%p130 bra 	$L__BB0_75;
	setp.lt.s32 	%p131, %r393, %r594;
	mov.u32 	%r595, %r393;
	mov.u64 	%rd261, %rd72;
	@%p131 bra 	$L__BB0_75;
	setp.lt.s64 	%p132, %rd260, %rd72;
	selp.b32 	%r595, %r594, %r393, %p132;
	min.s64 	%rd261, %rd260, %rd72;
$L__BB0_75:
	mov.b32 	%r431, 8;
	mov.b32 	%r433, -1;
	// begin inline asm
	shfl.sync.down.b32 %r414, %r595, %r431, %r366, %r433;
	// end inline asm
	// begin inline asm
	shfl.sync.down.b32 %r419, %r420, %r431, %r366, %r433;
	// end inline asm
	mov.b64 	{%r425, %r430}, %rd261;
	// begin inline asm
	shfl.sync.down.b32 %r424, %r425, %r431, %r366, %r433;
	// end inline asm
	// begin inline asm
	shfl.sync.down.b32 %r429, %r430, %r431, %r366, %r433;
	// end inline asm
	mov.b64 	%rd75, {%r424, %r429};
	add.s32 	%r434, %r347, 8;
	setp.gt.s32 	%p133, %r434, %r366;
	setp.lt.s32 	%p134, %r595, %r414;
	or.pred  	%p135, %p133, %p134;
	mov.u32 	%r596, %r595;
	mov.u64 	%rd262, %rd261;
	@%p135 bra 	$L__BB0_78;
	setp.lt.s32 	%p136, %r414, %r595;
	mov.u32 	%r596, %r414;
	mov.u64 	%rd262, %rd75;
	@%p136 bra 	$L__BB0_78;
	setp.lt.s64 	%p137, %rd261, %rd75;
	selp.b32 	%r596, %r595, %r414, %p137;
	min.s64 	%rd262, %rd261, %rd75;
$L__BB0_78:
	mov.b32 	%r452, 16;
	mov.b32 	%r454, -1;
	// begin inline asm
	shfl.sync.down.b32 %r435, %r596, %r452, %r366, %r454;
	// end inline asm
	// begin inline asm
	shfl.sync.down.b32 %r440, %r441, %r452, %r366, %r454;
	// end inline asm
	mov.b64 	{%r446, %r451}, %rd262;
	// begin inline asm
	shfl.sync.down.b32 %r445, %r446, %r452, %r366, %r454;
	// end inline asm
	// begin inline asm
	shfl.sync.down.b32 %r450, %r451, %r452, %r366, %r454;
	// end inline asm
	mov.b64 	%rd78, {%r445, %r450};
	add.s32 	%r455, %r347, 16;
	setp.gt.s32 	%p138, %r455, %r366;
	setp.lt.s32 	%p139, %r596, %r435;
	or.pred  	%p140, %p138, %p139;
	mov.u32 	%r640, %r596;
	mov.u64 	%rd304, %rd262;
	@%p140 bra 	$L__BB0_81;
	setp.lt.s32 	%p141, %r435, %r596;
	mov.u32 	%r640, %r435;
	mov.u64 	%rd304, %rd78;
	@%p141 bra 	$L__BB0_81;
	setp.lt.s64 	%p142, %rd262, %rd78;
	selp.b32 	%r640, %r596, %r435, %p142;
	min.s64 	%rd304, %rd262, %rd78;
$L__BB0_81:
	setp.ne.s32 	%p143, %r347, 0;
	@%p143 bra 	$L__BB0_83;
	shr.u32 	%r456, %r1, 1;
	and.b32  	%r457, %r456, 496;
	mov.u32 	%r458, _ZN6thrust24THRUST_300001_SM_1000_NS8cuda_cub4core6detail5shmemE;
	add.s32 	%r459, %r458, %r457;
	st.shared.u32 	[%r459+8], %r640;
	st.shared.u64 	[%r459+16], %rd304;
$L__BB0_83:
	bar.sync 	0;
	setp.ne.s32 	%p144, %r1, 0;
	@%p144 bra 	$L__BB0_195;
	setp.lt.s32 	%p145, %r205, 33;
	mov.u32 	%r598, %r640;
	mov.u64 	%rd264, %rd304;
	@%p145 bra 	$L__BB0_88;
	ld.shared.u32 	%r89, [_ZN6thrust24THRUST_300001_SM_1000_NS8cuda_cub4core6detail5shmemE+24];
	ld.shared.u64 	%rd81, [_ZN6thrust24THRUST_300001_SM_1000_NS8cuda_cub4core6detail5shmemE+32];
	setp.lt.s32 	%p146, %r640, %r89;
	mov.u32 	%r598, %r640;
	mov.u64 	%rd264, %rd304;
	@%p146 bra 	$L__BB0_88;
	setp.lt.s32 	%p147, %r89, %r640;
	mov.u32 	%r598, %r89;
	mov.u64 	%rd264, %rd81;
	@%p147 bra 	$L__BB0_88;
	setp.lt.s64 	%p148, %rd304, %rd81;
	selp.b32 	%r598, %r640, %r89, %p148;
	min.s64 	%rd264, %rd304, %rd81;
$L__BB0_88:
	setp.lt.s32 	%p149, %r205, 65;
	mov.u32 	%r599, %r598;
	mov.u64 	%rd265, %rd264;
	@%p149 bra 	$L__BB0_92;
	ld.shared.u32 	%r92, [_ZN6thrust24THRUST_300001_SM_1000_NS8cuda_cub4core6detail5shmemE+40];
	ld.shared.u64 	%rd84, [_ZN6thrust24THRUST_300001_SM_1000_NS8cuda_cub4core6detail5shmemE+48];
	setp.lt.s32 	%p150, %r598, %r92;
	mov.u32 	%r599, %r598;
	mov.u64 	%rd265, %rd264;
	@%p150 bra 	$L__BB0_92;
	setp.lt.s32 	%p151, %r92, %r598;
	mov.u32 	%r599, %r92;
	mov.u64 	%rd265, %rd84;
	@%p151 bra 	$L__BB0_92;
	setp.lt.s64 	%p152, %rd264, %rd84;
	selp.b32 	%r599, %r598, %r92, %p152;
	min.s64 	%rd265, %rd264, %rd84;
$L__BB0_92:
	setp.lt.s32 	%p153, %r205, 97;
	mov.u32 	%r600, %r599;
	mov.u64 	%rd266, %rd265;
	@%p153 bra 	$L__BB0_96;
	ld.shared.u32 	%r95, [_ZN6thrust24THRUST_300001_SM_1000_NS8cuda_cub4core6detail5shmemE+56];
	ld.shared.u64 	%rd87, [_ZN6thrust24THRUST_300001_SM_1000_NS8cuda_cub4core6detail5shmemE+64];
	setp.lt.s32 	%p154, %r599, %r95;
	mov.u32 	%r600, %r599;
	mov.u64 	%rd266, %rd265;
	@%p154 bra 	$L__BB0_96;
	setp.lt.s32 	%p155, %r95, %r599;
	mov.u32 	%r600, %r95;
	mov.u64 	%rd266, %rd87;
	@%p155 bra 	$L__BB0_96;
	setp.lt.s64 	%p156, %rd265, %rd87;
	selp.b32 	%r600, %r599, %r95, %p156;
	min.s64 	%rd266, %rd265, %rd87;
$L__BB0_96:
	setp.lt.s32 	%p157, %r205, 129;
	mov.u32 	%r601, %r600;
	mov.u64 	%rd267, %rd266;
	@%p157 bra 	$L__BB0_100;
	ld.shared.u32 	%r98, [_ZN6thrust24THRUST_300001_SM_1000_NS8cuda_cub4core6detail5shmemE+72];
	ld.shared.u64 	%rd90, [_ZN6thrust24THRUST_300001_SM_1000_NS8cuda_cub4core6detail5shmemE+80];
	setp.lt.s32 	%p158, %r600, %r98;
	mov.u32 	%r601, %r600;
	mov.u64 	%rd267, %rd266;
	@%p158 bra 	$L__BB0_100;
	setp.lt.s32 	%p159, %r98, %r600;
	mov.u32 	%r601, %r98;
	mov.u64 	%rd267, %rd90;
	@%p159 bra 	$L__BB0_100;
	setp.lt.s64 	%p160, %rd266, %rd90;
	selp.b32 	%r601, %r600, %r98, %p160;
	min.s64 	%rd267, %rd266, %rd90;
$L__BB0_100:
	setp.lt.s32 	%p161, %r205, 161;
	mov.u32 	%r602, %r601;
	mov.u64 	%rd268, %rd267;
	@%p161 bra 	$L__BB0_104;
	ld.shared.u32 	%r101, [_ZN6thrust24THRUST_300001_SM_1000_NS8cuda_cub4core6detail5shmemE+88];
	ld.shared.u64 	%rd93, [_ZN6thrust24THRUST_300001_SM_1000_NS8cuda_cub4core6detail5shmemE+96];
	setp.lt.s32 	%p162, %r601, %r101;
	mov.u32 	%r602, %r601;
	mov.u64 	%rd268, %rd267;
	@%p162 bra 	$L__BB0_104;
	setp.lt.s32 	%p163, %r101, %r601;
	mov.u32 	%r602, %r101;
	mov.u64 	%rd268, %rd93;
	@%p163 bra 	$L__BB0_104;
	setp.lt.s64 	%p164, %rd267, %rd93;
	selp.b32 	%r602, %r601, %r101, %p164;
	min.s64 	%rd268, %rd267, %rd93;
$L__BB0_104:
	setp.lt.s32 	%p165, %r205, 193;
	mov.u32 	%r603, %r602;
	mov.u64 	%rd269, %rd268;
	@%p165 bra 	$L__BB0_108;
	ld.shared.u32 	%r104, [_ZN6thrust24THRUST_300001_SM_1000_NS8cuda_cub4core6detail5shmemE+104];
	ld.shared.u64 	%rd96, [_ZN6thrust24THRUST_300001_SM_1000_NS8cuda_cub4core6detail5shmemE+112];
	setp.lt.s32 	%p166, %r602, %r104;
	mov.u32 	%r603, %r602;
	mov.u64 	%rd269, %rd268;
	@%p166 bra 	$L__BB0_108;
	setp.lt.s32 	%p167, %r104, %r602;
	mov.u32 	%r603, %r104;
	mov.u64 	%rd269, %rd96;
	@%p167 bra 	$L__BB0_108;
	setp.lt.s64 	%p168, %rd268, %rd96;
	selp.b32 	%r603, %r602, %r104, %p168;
	min.s64 	%rd269, %rd268, %rd96;
$L__BB0_108:
	setp.lt.s32 	%p169, %r205, 225;
	mov.u32 	%r640, %r603;
	mov.u64 	%rd304, %rd269;
	@%p169 bra 	$L__BB0_195;
	ld.shared.u32 	%r107, [_ZN6thrust24THRUST_300001_SM_1000_NS8cuda_cub4core6detail5shmemE+120];
	ld.shared.u64 	%rd99, [_ZN6thrust24THRUST_300001_SM_1000_NS8cuda_cub4core6detail5shmemE+128];
	setp.lt.s32 	%p170, %r603, %r107;
	mov.u32 	%r640, %r603;
	mov.u64 	%rd304, %rd269;
	@%p170 bra 	$L__BB0_195;
	setp.lt.s32 	%p171, %r107, %r603;
	mov.u32 	%r640, %r107;
	mov.u64 	%rd304, %rd99;
	@%p171 bra 	$L__BB0_195;
	setp.lt.s64 	%p172, %rd269, %rd99;
	selp.b32 	%r640, %r603, %r107, %p172;
	min.s64 	%rd304, %rd269, %rd99;
	bra.uni 	$L__BB0_195;
$L__BB0_112:
	mov.u32 	%r109, %tid.x;
	cvt.u64.u32 	%rd101, %r109;
	mul.wide.u32 	%rd198, %r109, 4;
	add.s64 	%rd102, %rd1, %rd198;
	ld.global.u32 	%r206, [%rd102];
	add.s32 	%r207, %r109, 256;
	cvt.u64.u32 	%rd199, %r207;
	ld.global.u32 	%r208, [%rd102+1024];
	add.s32 	%r209, %r109, 512;
	cvt.u64.u32 	%rd200, %r209;
	ld.global.u32 	%r210, [%rd102+2048];
	add.s32 	%r211, %r109, 768;
	cvt.u64.u32 	%rd201, %r211;
	ld.global.u32 	%r212, [%rd102+3072];
	or.b32  	%r213, %r109, 1024;
	cvt.u64.u32 	%rd103, %r213;
	add.s64 	%rd104, %rd196, %rd103;
	ld.global.u32 	%r110, [%rd102+4096];
	setp.lt.s32 	%p3, %r208, %r206;
	min.s32 	%r214, %r208, %r206;
	selp.b64 	%rd202, %rd199, %rd101, %p3;
	setp.lt.s32 	%p4, %r210, %r214;
	min.s32 	%r215, %r210, %r214;
	selp.b64 	%rd203, %rd200, %rd202, %p4;
	setp.lt.s32 	%p5, %r212, %r215;
	min.s32 	%r111, %r212, %r215;
	selp.b64 	%rd105, %rd201, %rd203, %p5;
	add.s64 	%rd106, %rd196, %rd105;
	setp.lt.s32 	%p6, %r111, %r110;
	mov.u32 	%r627, %r111;
	mov.u64 	%rd291, %rd106;
	@%p6 bra 	$L__BB0_115;
	setp.lt.s32 	%p7, %r110, %r111;
	mov.u32 	%r627, %r110;
	mov.u64 	%rd291, %rd104;
	@%p7 bra 	$L__BB0_115;
	setp.lt.u64 	%p8, %rd105, %rd103;
	selp.b32 	%r627, %r111, %r110, %p8;
	selp.b64 	%rd291, %rd106, %rd104, %p8;
$L__BB0_115:
	setp.lt.u32 	%p9, %r205, 2560;
	mov.b32 	%r613, 1280;
	@%p9 bra 	$L__BB0_133;
	mov.b32 	%r613, 1280;
$L__BB0_117:
	mov.u32 	%r114, %r613;
	cvt.u64.u32 	%rd204, %r114;
	add.s64 	%rd205, %rd101, %rd204;
	mul.wide.u32 	%rd206, %r114, 4;
	add.s64 	%rd207, %rd102, %rd206;
	add.s64 	%rd110, %rd205, %rd196;
	ld.global.u32 	%r116, [%rd207];
	add.s64 	%rd111, %rd110, 256;
	ld.global.u32 	%r117, [%rd207+1024];
	add.s64 	%rd112, %rd110, 512;
	ld.global.u32 	%r118, [%rd207+2048];
	add.s64 	%rd113, %rd110, 768;
	ld.global.u32 	%r119, [%rd207+3072];
	add.s64 	%rd114, %rd110, 1024;
	ld.global.u32 	%r120, [%rd207+4096];
	setp.lt.s32 	%p10, %r627, %r116;
	mov.u32 	%r607, %r627;
	mov.u64 	%rd272, %rd291;
	@%p10 bra 	$L__BB0_120;
	setp.lt.s32 	%p11, %r116, %r627;
	mov.u32 	%r607, %r116;
	mov.u64 	%rd272, %rd110;
	@%p11 bra 	$L__BB0_120;
	setp.lt.s64 	%p12, %rd291, %rd110;
	selp.b32 	%r607, %r627, %r116, %p12;
	min.s64 	%rd272, %rd291, %rd110;
$L__BB0_120:
	setp.lt.s32 	%p13, %r607, %r117;
	mov.u32 	%r608, %r607;
	mov.u64 	%rd273, %rd272;
	@%p13 bra 	$L__BB0_123;
	setp.lt.s32 	%p14, %r117, %r607;
	mov.u32 	%r608, %r117;
	mov.u64 	%rd273, %rd111;
	@%p14 bra 	$L__BB0_123;
	setp.lt.s64 	%p15, %rd272, %rd111;
	selp.b32 	%r608, %r607, %r117, %p15;
	min.s64 	%rd273, %rd272, %rd111;
$L__BB0_123:
	setp.lt.s32 	%p16, %r608, %r118;
	mov.u32 	%r609, %r608;
	mov.u64 	%rd274, %rd273;
	@%p16 bra 	$L__BB0_126;
	setp.lt.s32 	%p17, %r118, %r608;
	mov.u32 	%r609, %r118;
	mov.u64 	%rd274, %rd112;
	@%p17 bra 	$L__BB0_126;
	setp.lt.s64 	%p18, %rd273, %rd112;
	selp.b32 	%r609, %r608, %r118, %p18;
	min.s64 	%rd274, %rd273, %rd112;
$L__BB0_126:
	setp.lt.s32 	%p19, %r609, %r119;
	mov.u32 	%r610, %r609;
	mov.u64 	%rd275, %rd274;
	@%p19 bra 	$L__BB0_129;
	setp.lt.s32 	%p20, %r119, %r609;
	mov.u32 	%r610, %r119;
	mov.u64 	%rd275, %rd113;
	@%p20 bra 	$L__BB0_129;
	setp.lt.s64 	%p21, %rd274, %rd113;
	selp.b32 	%r610, %r609, %r119, %p21;
	min.s64 	%rd275, %rd274, %rd113;
$L__BB0_129:
	setp.lt.s32 	%p22, %r610, %r120;
	mov.u32 	%r627, %r610;
	mov.u64 	%rd291, %rd275;
	@%p22 bra 	$L__BB0_132;
	setp.lt.s32 	%p23, %r120, %r610;
	mov.u32 	%r627, %r120;
	mov.u64 	%rd291, %rd114;
	@%p23 bra 	$L__BB0_132;
	setp.lt.s64 	%p24, %rd275, %rd114;
	selp.b32 	%r627, %r610, %r120, %p24;
	min.s64 	%rd291, %rd275, %rd114;
$L__BB0_132:
	add.s32 	%r613, %r114, 1280;
	add.s32 	%r218, %r114, 2560;
	setp.le.s32 	%p25, %r218, %r205;
	@%p25 bra 	$L__BB0_117;
$L__BB0_133:
	setp.le.s32 	%p26, %r205, %r613;
	@%p26 bra 	$L__BB0_156;
	sub.s32 	%r134, %r205, %r613;
	setp.ge.s32 	%p27, %r109, %r134;
	@%p27 bra 	$L__BB0_156;
	not.b32 	%r220, %r109;
	add.s32 	%r221, %r205, %r220;
	sub.s32 	%r135, %r221, %r613;
	and.b32  	%r222, %r135, 768;
	setp.eq.s32 	%p28, %r222, 768;
	mov.u32 	%r618, %r109;
	@%p28 bra 	$L__BB0_141;
	add.s32 	%r223, %r109, %r613;
	cvt.u64.u32 	%rd209, %r223;
	add.s64 	%rd279, %rd196, %rd209;
	mul.wide.u32 	%rd210, %r223, 4;
	add.s64 	%rd278, %rd1, %rd210;
	shr.u32 	%r224, %r135, 8;
	add.s32 	%r225, %r224, 1;
	and.b32  	%r226, %r225, 3;
	neg.s32 	%r614, %r226;
	mov.u32 	%r618, %r109;
$L__BB0_137:
	.pragma "nounroll";
	mov.u64 	%rd130, %rd291;
	mov.u32 	%r139, %r627;
	ld.global.u32 	%r140, [%rd278];
	setp.lt.s32 	%p29, %r139, %r140;
	@%p29 bra 	$L__BB0_140;
	setp.lt.s32 	%p30, %r140, %r139;
	mov.u32 	%r627, %r140;
	mov.u64 	%rd291, %rd279;
	@%p30 bra 	$L__BB0_140;
	setp.lt.s64 	%p31, %rd130, %rd279;
	selp.b32 	%r627, %r139, %r140, %p31;
	min.s64 	%rd291, %rd130, %rd279;
$L__BB0_140:
	add.s32 	%r618, %r618, 256;
	add.s64 	%rd279, %rd279, 256;
	add.s64 	%rd278, %rd278, 1024;
	add.s32 	%r614, %r614, 1;
	setp.ne.s32 	%p32, %r614, 0;
	@%p32 bra 	$L__BB0_137;
$L__BB0_141:
	setp.lt.u32 	%p33, %r135, 768;
	@%p33 bra 	$L__BB0_156;
	add.s32 	%r621, %r618, %r613;
	cvt.u64.u32 	%rd211, %r621;
	add.s64 	%rd286, %rd196, %rd211;
	cvt.u64.u32 	%rd212, %r618;
	cvt.u64.u32 	%rd213, %r613;
	add.s64 	%rd214, %rd212, %rd213;
	shl.b64 	%rd215, %rd214, 2;
	add.s64 	%rd216, %rd215, %rd1;
	add.s64 	%rd285, %rd216, 3072;
	mul.wide.u32 	%rd217, %r621, 4;
	add.s64 	%rd284, %rd1, %rd217;
	add.s32 	%r622, %r618, 512;
$L__BB0_143:
	mov.u32 	%r151, %r622;
	ld.global.u32 	%r153, [%rd284];
	setp.lt.s32 	%p34, %r627, %r153;
	mov.u32 	%r624, %r627;
	mov.u64 	%rd288, %rd291;
	@%p34 bra 	$L__BB0_146;
	setp.lt.s32 	%p35, %r153, %r627;
	mov.u32 	%r624, %r153;
	mov.u64 	%rd288, %rd286;
	@%p35 bra 	$L__BB0_146;
	setp.lt.s64 	%p36, %rd291, %rd286;
	selp.b32 	%r624, %r627, %r153, %p36;
	min.s64 	%rd288, %rd291, %rd286;
$L__BB0_146:
	add.s32 	%r227, %r621, 256;
	cvt.u64.u32 	%rd218, %r227;
	add.s64 	%rd146, %rd196, %rd218;
	ld.global.u32 	%r156, [%rd285+-2048];
	setp.lt.s32 	%p37, %r624, %r156;
	mov.u32 	%r625, %r624;
	mov.u64 	%rd289, %rd288;
	@%p37 bra 	$L__BB0_149;
	setp.lt.s32 	%p38, %r156, %r624;
	mov.u32 	%r625, %r156;
	mov.u64 	%rd289, %rd146;
	@%p38 bra 	$L__BB0_149;
	setp.lt.s64 	%p39, %rd288, %rd146;
	selp.b32 	%r625, %r624, %r156, %p39;
	min.s64 	%rd289, %rd288, %rd146;
$L__BB0_149:
	add.s32 	%r228, %r621, 512;
	cvt.u64.u32 	%rd219, %r228;
	add.s64 	%rd149, %rd196, %rd219;
	ld.global.u32 	%r159, [%rd285+-1024];
	setp.lt.s32 	%p40, %r625, %r159;
	mov.u32 	%r626, %r625;
	mov.u64 	%rd290, %rd289;
	@%p40 bra 	$L__BB0_152;
	setp.lt.s32 	%p41, %r159, %r625;
	mov.u32 	%r626, %r159;
	mov.u64 	%rd290, %rd149;
	@%p41 bra 	$L__BB0_152;
	setp.lt.s64 	%p42, %rd289, %rd149;
	selp.b32 	%r626, %r625, %r159, %p42;
	min.s64 	%rd290, %rd289, %rd149;
$L__BB0_152:
	add.s32 	%r229, %r621, 768;
	cvt.u64.u32 	%rd220, %r229;
	add.s64 	%rd152, %rd196, %rd220;
	ld.global.u32 	%r162, [%rd285];
	setp.lt.s32 	%p43, %r626, %r162;
	mov.u32 	%r627, %r626;
	mov.u64 	%rd291, %rd290;
	@%p43 bra 	$L__BB0_155;
	setp.lt.s32 	%p44, %r162, %r626;
	mov.u32 	%r627, %r162;
	mov.u64 	%rd291, %rd152;
	@%p44 bra 	$L__BB0_155;
	setp.lt.s64 	%p45, %rd290, %rd152;
	selp.b32 	%r627, %r626, %r162, %p45;
	min.s64 	%rd291, %rd290, %rd152;
$L__BB0_155:
	add.s64 	%rd286, %rd286, 1024;
	add.s64 	%rd285, %rd285, 4096;
	add.s64 	%rd284, %rd284, 4096;
	add.s32 	%r622, %r151, 1024;
	add.s32 	%r230, %r151, 512;
	add.s32 	%r621, %r621, 1024;
	setp.lt.s32 	%p46, %r230, %r134;
	@%p46 bra 	$L__BB0_143;
$L__BB0_156:
	// begin inline asm
	mov.u32 %r231, %laneid;
	// end inline asm
	mov.b32 	%r249, 1;
	mov.b32 	%r250, 31;
	mov.b32 	%r251, -1;
	// begin inline asm
	shfl.sync.down.b32 %r232, %r627, %r249, %r250, %r251;
	// end inline asm
	// begin inline asm
	shfl.sync.down.b32 %r237, %r238, %r249, %r250, %r251;
	// end inline asm
	mov.b64 	{%r243, %r248}, %rd291;
	// begin inline asm
	shfl.sync.down.b32 %r242, %r243, %r249, %r250, %r251;
	// end inline asm
	// begin inline asm
	shfl.sync.down.b32 %r247, %r248, %r249, %r250, %r251;
	// end inline asm
	mov.b64 	%rd159, {%r242, %r247};
	setp.gt.s32 	%p47, %r231, 30;
	setp.lt.s32 	%p48, %r627, %r232;
	or.pred  	%p49, %p47, %p48;
	mov.u32 	%r629, %r627;
	mov.u64 	%rd293, %rd291;
	@%p49 bra 	$L__BB0_159;
	setp.lt.s32 	%p50, %r232, %r627;
	mov.u32 	%r629, %r232;
	mov.u64 	%rd293, %rd159;
	@%p50 bra 	$L__BB0_159;
	setp.lt.s64 	%p51, %rd291, %rd159;
	selp.b32 	%r629, %r627, %r232, %p51;
	min.s64 	%rd293, %rd291, %rd159;
$L__BB0_159:
	mov.b32 	%r269, 2;
	mov.b32 	%r270, 31;
	mov.b32 	%r271, -1;
	// begin inline asm
	shfl.sync.down.b32 %r252, %r629, %r269, %r270, %r271;
	// end inline asm
	// begin inline asm
	shfl.sync.down.b32 %r257, %r258, %r269, %r270, %r271;
	// end inline asm
	mov.b64 	{%r263, %r268}, %rd293;
	// begin inline asm
	shfl.sync.down.b32 %r262, %r263, %r269, %r270, %r271;
	// end inline asm
	// begin inline asm
	shfl.sync.down.b32 %r267, %r268, %r269, %r270, %r271;
	// end inline asm
	mov.b64 	%rd162, {%r262, %r267};
	setp.gt.s32 	%p52, %r231, 29;
	setp.lt.s32 	%p53, %r629, %r252;
	or.pred  	%p54, %p52, %p53;
	mov.u32 	%r630, %r629;
	mov.u64 	%rd294, %rd293;
	@%p54 bra 	$L__BB0_162;
	setp.lt.s32 	%p55, %r252, %r629;
	mov.u32 	%r630, %r252;
	mov.u64 	%rd294, %rd162;
	@%p55 bra 	$L__BB0_162;
	setp.lt.s64 	%p56, %rd293, %rd162;
	selp.b32 	%r630, %r629, %r252, %p56;
	min.s64 	%rd294, %rd293, %rd162;
$L__BB0_162:
	mov.b32 	%r289, 4;
	mov.b32 	%r290, 31;
	mov.b32 	%r291, -1;
	// begin inline asm
	shfl.sync.down.b32 %r272, %r630, %r289, %r290, %r291;
	// end inline asm
	// begin inline asm
	shfl.sync.down.b32 %r277, %r278, %r289, %r290, %r291;
	// end inline asm
	mov.b64 	{%r283, %r288}, %rd294;
	// begin inline asm
	shfl.sync.down.b32 %r282, %r283, %r289, %r290, %r291;
	// end inline asm
	// begin inline asm
	shfl.sync.down.b32 %r287, %r288, %r289, %r290, %r291;
	// end inline asm
	mov.b64 	%rd165, {%r282, %r287};
	setp.gt.s32 	%p57, %r231, 27;
	setp.lt.s32 	%p58, %r630, %r272;
	or.pred  	%p59, %p57, %p58;
	mov.u32 	%r631, %r630;
	mov.u64 	%rd295, %rd294;
	@%p59 bra 	$L__BB0_165;
	setp.lt.s32 	%p60, %r272, %r630;
	mov.u32 	%r631, %r272;
	mov.u64 	%rd295, %rd165;
	@%p60 bra 	$L__BB0_165;
	setp.lt.s64 	%p61, %rd294, %rd165;
	selp.b32 	%r631, %r630, %r272, %p61;
	min.s64 	%rd295, %rd294, %rd165;
$L__BB0_165:
	mov.b32 	%r309, 8;
	mov.b32 	%r310, 31;
	mov.b32 	%r311, -1;
	// begin inline asm
	shfl.sync.down.b32 %r292, %r631, %r309, %r310, %r311;
	// end inline asm
	// begin inline asm
	shfl.sync.down.b32 %r297, %r298, %r309, %r310, %r311;
	// end inline asm
	mov.b64 	{%r303, %r308}, %rd295;
	// begin inline asm
	shfl.sync.down.b32 %r302, %r303, %r309, %r310, %r311;
	// end inline asm
	// begin inline asm
	shfl.sync.down.b32 %r307, %r308, %r309, %r310, %r311;
	// end inline asm
	mov.b64 	%rd168, {%r302, %r307};
	setp.gt.s32 	%p62, %r231, 23;
	setp.lt.s32 	%p63, %r631, %r292;
	or.pred  	%p64, %p62, %p63;
	mov.u32 	%r632, %r631;
	mov.u64 	%rd296, %rd295;
	@%p64 bra 	$L__BB0_168;
	setp.lt.s32 	%p65, %r292, %r631;
	mov.u32 	%r632, %r292;
	mov.u64 	%rd296, %rd168;
	@%p65 bra 	$L__BB0_168;
	setp.lt.s64 	%p66, %rd295, %rd168;
	selp.b32 	%r632, %r631, %r292, %p66;
	min.s64 	%rd296, %rd295, %rd168;
$L__BB0_168:
	mov.b32 	%r329, 16;
	mov.b32 	%r330, 31;
	mov.b32 	%r331, -1;
	// begin inline asm
	shfl.sync.down.b32 %r312, %r632, %r329, %r330, %r331;
	// end inline asm
	// begin inline asm
	shfl.sync.down.b32 %r317, %r318, %r329, %r330, %r331;
	// end inline asm
	mov.b64 	{%r323, %r328}, %rd296;
	// begin inline asm
	shfl.sync.down.b32 %r322, %r323, %r329, %r330, %r331;
	// end inline asm
	// begin inline asm
	shfl.sync.down.b32 %r327, %r328, %r329, %r330, %r331;
	// end inline asm
	mov.b64 	%rd171, {%r322, %r327};
	setp.gt.s32 	%p67, %r231, 15;
	setp.lt.s32 	%p68, %r632, %r312;
	or.pred  	%p69, %p67, %p68;
	mov.u32 	%r640, %r632;
	mov.u64 	%rd304, %rd296;
	@%p69 bra 	$L__BB0_171;
	setp.lt.s32 	%p70, %r312, %r632;
	mov.u32 	%r640, %r312;
	mov.u64 	%rd304, %rd171;
	@%p70 bra 	$L__BB0_171;
	setp.lt.s64 	%p71, %rd296, %rd171;
	selp.b32 	%r640, %r632, %r312, %p71;
	min.s64 	%rd304, %rd296, %rd171;
$L__BB0_171:
	setp.ne.s32 	%p72, %r231, 0;
	@%p72 bra 	$L__BB0_173;
	shr.u32 	%r332, %r109, 1;
	and.b32  	%r333, %r332, 496;
	mov.u32 	%r334, _ZN6thrust24THRUST_300001_SM_1000_NS8cuda_cub4core6detail5shmemE;
	add.s32 	%r335, %r334, %r333;
	st.shared.u32 	[%r335+8], %r640;
	st.shared.u64 	[%r335+16], %rd304;
$L__BB0_173:
	bar.sync 	0;
	setp.ne.s32 	%p73, %r109, 0;
	@%p73 bra 	$L__BB0_195;
	ld.shared.u32 	%r184, [_ZN6thrust24THRUST_300001_SM_1000_NS8cuda_cub4core6detail5shmemE+24];
	ld.shared.u64 	%rd174, [_ZN6thrust24THRUST_300001_SM_1000_NS8cuda_cub4core6detail5shmemE+32];
	setp.lt.s32 	%p74, %r640, %r184;
	mov.u32 	%r634, %r640;
	mov.u64 	%rd298, %rd304;
	@%p74 bra 	$L__BB0_177;
	setp.lt.s32 	%p75, %r184, %r640;
	mov.u32 	%r634, %r184;
	mov.u64 	%rd298, %rd174;
	@%p75 bra 	$L__BB0_177;
	setp.lt.s64 	%p76, %rd304, %rd174;
	selp.b32 	%r634, %r640, %r184, %p76;
	min.s64 	%rd298, %rd304, %rd174;
$L__BB0_177:
	ld.shared.u32 	%r187, [_ZN6thrust24THRUST_300001_SM_1000_NS8cuda_cub4core6detail5shmemE+40];
	ld.shared.u64 	%rd177, [_ZN6thrust24THRUST_300001_SM_1000_NS8cuda_cub4core6detail5shmemE+48];
	setp.lt.s32 	%p77, %r634, %r187;
	mov.u32 	%r635, %r634;
	mov.u64 	%rd299, %rd298;
	@%p77 bra 	$L__BB0_180;
	setp.lt.s32 	%p78, %r187, %r634;
	mov.u32 	%r635, %r187;
	mov.u64 	%rd299, %rd177;
	@%p78 bra 	$L__BB0_180;
	setp.lt.s64 	%p79, %rd298, %rd177;
	selp.b32 	%r635, %r634, %r187, %p79;
	min.s64 	%rd299, %rd298, %rd177;
$L__BB0_180:
	ld.shared.u32 	%r190, [_ZN6thrust24THRUST_300001_SM_1000_NS8cuda_cub4core6detail5shmemE+56];
	ld.shared.u64 	%rd180, [_ZN6thrust24THRUST_300001_SM_1000_NS8cuda_cub4core6detail5shmemE+64];
	setp.lt.s32 	%p80, %r635, %r190;
	mov.u32 	%r636, %r635;
	mov.u64 	%rd300, %rd299;
	@%p80 bra 	$L__BB0_183;
	setp.lt.s32 	%p81, %r190, %r635;
	mov.u32 	%r636, %r190;
	mov.u64 	%rd300, %rd180;
	@%p81 bra 	$L__BB0_183;
	setp.lt.s64 	%p82, %rd299, %rd180;
	selp.b32 	%r636, %r635, %r190, %p82;
	min.s64 	%rd300, %rd299, %rd180;
$L__BB0_183:
	ld.shared.u32 	%r193, [_ZN6thrust24THRUST_300001_SM_1000_NS8cuda_cub4core6detail5shmemE+72];
	ld.shared.u64 	%rd183, [_ZN6thrust24THRUST_300001_SM_1000_NS8cuda_cub4core6detail5shmemE+80];
	setp.lt.s32 	%p83, %r636, %r193;
	mov.u32 	%r637, %r636;
	mov.u64 	%rd301, %rd300;
	@%p83 bra 	$L__BB0_186;
	setp.lt.s32 	%p84, %r193, %r636;
	mov.u32 	%r637, %r193;
	mov.u64 	%rd301, %rd183;
	@%p84 bra 	$L__BB0_186;
	setp.lt.s64 	%p85, %rd300, %rd183;
	selp.b32 	%r637, %r636, %r193, %p85;
	min.s64 	%rd301, %rd300, %rd183;
$L__BB0_186:
	ld.shared.u32 	%r196, [_ZN6thrust24THRUST_300001_SM_1000_NS8cuda_cub4core6detail5shmemE+88];
	ld.shared.u64 	%rd186, [_ZN6thrust24THRUST_300001_SM_1000_NS8cuda_cub4core6detail5shmemE+96];
	setp.lt.s32 	%p86, %r637, %r196;
	mov.u32 	%r638, %r637;
	mov.u64 	%rd302, %rd301;
	@%p86 bra 	$L__BB0_189;
	setp.lt.s32 	%p87, %r196, %r637;
	mov.u32 	%r638, %r196;
	mov.u64 	%rd302, %rd186;
	@%p87 bra 	$L__BB0_189;
	setp.lt.s64 	%p88, %rd301, %rd186;
	selp.b32 	%r638, %r637, %r196, %p88;
	min.s64 	%rd302, %rd301, %rd186;
$L__BB0_189:
	ld.shared.u32 	%r199, [_ZN6thrust24THRUST_300001_SM_1000_NS8cuda_cub4core6detail5shmemE+104];
	ld.shared.u64 	%rd189, [_ZN6thrust24THRUST_300001_SM_1000_NS8cuda_cub4core6detail5shmemE+112];
	setp.lt.s32 	%p89, %r638, %r199;
	mov.u32 	%r639, %r638;
	mov.u64 	%rd303, %rd302;
	@%p89 bra 	$L__BB0_192;
	setp.lt.s32 	%p90, %r199, %r638;
	mov.u32 	%r639, %r199;
	mov.u64 	%rd303, %rd189;
	@%p90 bra 	$L__BB0_192;
	setp.lt.s64 	%p91, %rd302, %rd189;
	selp.b32 	%r639, %r638, %r199, %p91;
	min.s64 	%rd303, %rd302, %rd189;
$L__BB0_192:
	ld.shared.u32 	%r202, [_ZN6thrust24THRUST_300001_SM_1000_NS8cuda_cub4core6detail5shmemE+120];
	ld.shared.u64 	%rd192, [_ZN6thrust24THRUST_300001_SM_1000_NS8cuda_cub4core6detail5shmemE+128];
	setp.lt.s32 	%p92, %r639, %r202;
	mov.u32 	%r640, %r639;
	mov.u64 	%rd304, %rd303;
	@%p92 bra 	$L__BB0_195;
	setp.lt.s32 	%p93, %r202, %r639;
	mov.u32 	%r640, %r202;
	mov.u64 	%rd304, %rd192;
	@%p93 bra 	$L__BB0_195;
	setp.lt.s64 	%p94, %rd303, %rd192;
	selp.b32 	%r640, %r639, %r202, %p94;
	min.s64 	%rd304, %rd303, %rd192;
$L__BB0_195:
	mov.u32 	%r565, %tid.x;
	setp.ne.s32 	%p221, %r565, 0;
	@%p221 bra 	$L__BB0_197;
	ld.param.u64 	%rd234, [_ZN6thrust24THRUST_300001_SM_1000_NS8cuda_cub4core6detail13_kernel_agentINS1_8__reduce11ReduceAgentINS0_12zip_iteratorIN4cuda3std3__45tupleIJNS0_6detail15normal_iteratorINS0_10device_ptrIiEEEENS0_17counting_iteratorIlNS0_11use_defaultESI_SI_EEEEEEEPNSB_IJilEEESM_iNS1_9__extrema9arg_min_fIilNSA_4lessIiEEEEEEJSL_SN_iSS_EEEvDpT0__param_1];
	cvta.to.global.u64 	%rd233, %rd234;
	st.global.u32 	[%rd233], %r640;
	st.global.u64 	[%rd233+8], %rd304;
$L__BB0_197:
	ret;

}
	// .globl	_ZN6thrust24THRUST_300001_SM_1000_NS8cuda_cub4core6detail13_kernel_agentINS1_8__reduce11ReduceAgentINS0_12zip_iteratorIN4cuda3std3__45tupleIJNS0_6detail15normal_iteratorINS0_10device_ptrIiEEEENS0_17counting_iteratorIlNS0_11use_defaultESI_SI_EEEEEEEPNSB_IJilEEESM_iNS1_9__extrema9arg_min_fIilNSA_4lessIiEEEEEEJSL_SN_iN3cub18CUB_300001_SM_100013GridEvenShareIiEENSV_9GridQueueIjEESS_EEEvDpT0_
.visible .entry _ZN6thrust24THRUST_300001_SM_1000_NS8cuda_cub4core6detail13_kernel_agentINS1_8__reduce11ReduceAgentINS0_12zip_iteratorIN4cuda3std3__45tupleIJNS0_6detail15normal_iteratorINS0_10device_ptrIiEEEENS0_17counting_iteratorIlNS0_11use_defaultESI_SI_EEEEEEEPNSB_IJilEEESM_iNS1_9__extrema9arg_min_fIilNSA_4lessIiEEEEEEJSL_SN_iN3cub18CUB_300001_SM_100013GridEvenShareIiEENSV_9GridQueueIjEESS_EEEvDpT0_(
	.param .align 8 .b8 _ZN6thrust24THRUST_300001_SM_1000_NS8cuda_cub4core6detail13_kernel_agentINS1_8__reduce11ReduceAgentINS0_12zip_iteratorIN4cuda3std3__45tupleIJNS0_6detail15normal_iteratorINS0_10device_ptrIiEEEENS0_17counting_iteratorIlNS0_11use_defaultESI_SI_EEEEEEEPNSB_IJilEEESM_iNS1_9__extrema9arg_min_fIilNSA_4lessIiEEEEEEJSL_SN_iN3cub18CUB_300001_SM_100013GridEvenShareIiEENSV_9GridQueueIjEESS_EEEvDpT0__param_0[16],
	.param .u64 .ptr .align 1 _ZN6thrust24THRUST_300001_SM_1000_NS8cuda_cub4core6detail13_kernel_agentINS1_8__reduce11ReduceAgentINS0_12zip_iteratorIN4cuda3std3__45tupleIJNS0_6detail15normal_iteratorINS0_10device_ptrIiEEEENS0_17counting_iteratorIlNS0_11use_defaultESI_SI_EEEEEEEPNSB_IJilEEESM_iNS1_9__extrema9arg_min_fIilNSA_4lessIiEEEEEEJSL_SN_iN3cub18CUB_300001_SM_100013GridEvenShareIiEENSV_9GridQueueIjEESS_EEEvDpT0__param_1,
	.param .u32 _ZN6thrust24THRUST_300001_SM_1000_NS8cuda_cub4core6detail13_kernel_agentINS1_8__reduce11ReduceAgentINS0_12zip_iteratorIN4cuda3std3__45tupleIJNS0_6detail15normal_iteratorINS0_10device_ptrIiEEEENS0_17counting_iteratorIlNS0_11use_defaultESI_SI_EEEEEEEPNSB_IJilEEESM_iNS1_9__extrema9arg_min_fIilNSA_4lessIiEEEEEEJSL_SN_iN3cub18CUB_300001_SM_100013GridEvenShareIiEENSV_9GridQueueIjEESS_EEEvDpT0__param_2,
	.param .align 4 .b8 _ZN6thrust24THRUST_300001_SM_1000_NS8cuda_cub4core6detail13_kernel_agentINS1_8__reduce11ReduceAgentINS0_12zip_iteratorIN4cuda3std3__45tupleIJNS0_6detail15normal_iteratorINS0_10device_ptrIiEEEENS0_17counting_iteratorIlNS0_11use_defaultESI_SI_EEEEEEEPNSB_IJilEEESM_iNS1_9__extrema9arg_min_fIilNSA_4lessIiEEEEEEJSL_SN_iN3cub18CUB_300001_SM_100013GridEvenShareIiEENSV_9GridQueueIjEESS_EEEvDpT0__param_3[40],
	.param .align 8 .b8 _ZN6thrust24THRUST_300001_SM_1000_NS8cuda_cub4core6detail13_kernel_agentINS1_8__reduce11ReduceAgentINS0_12zip_iteratorIN4cuda3std3__45tupleIJNS0_6detail15normal_iteratorINS0_10device_ptrIiEEEENS0_17counting_iteratorIlNS0_11use_defaultESI_SI_EEEEEEEPNSB_IJilEEESM_iNS1_9__extrema9arg_min_fIilNSA_4lessIiEEEEEEJSL_SN_iN3cub18CUB_300001_SM_100013GridEvenShareIiEENSV_9GridQueueIjEESS_EEEvDpT0__param_4[8],
	.param .align 1 .b8 _ZN6thrust24THRUST_300001_SM_1000_NS8cuda_cub4core6detail13_kernel_agentINS1_8__reduce11ReduceAgentINS0_12zip_iteratorIN4cuda3std3__45tupleIJNS0_6detail15normal_iteratorINS0_10device_ptrIiEEEENS0_17counting_iteratorIlNS0_11use_defaultESI_SI_EEEEEEEPNSB_IJilEEESM_iNS1_9__extrema9arg_min_fIilNSA_4lessIiEEEEEEJSL_SN_iN3cub18CUB_300001_SM_100013GridEvenShareIiEENSV_9GridQueueIjEESS_EEEvDpT0__param_5[1]
)
.maxntid 256
{
	.reg .pred 	%p<224>;
	.reg .b32 	%r<678>;
	.reg .b64 	%rd<286>;

	ld.param.u64 	%rd3, [_ZN6thrust24THRUST_300001_SM_1000_NS8cuda_cub4core6detail13_kernel_agentINS1_8__reduce11ReduceAgentINS0_12zip_iteratorIN4cuda3std3__45tupleIJNS0_6detail15normal_iteratorINS0_10device_ptrIiEEEENS0_17counting_iteratorIlNS0_11use_defaultESI_SI_EEEEEEEPNSB_IJilEEESM_iNS1_9__extrema9arg_min_fIilNSA_4lessIiEEEEEEJSL_SN_iN3cub18CUB_300001_SM_100013GridEvenShareIiEENSV_9GridQueueIjEESS_EEEvDpT0__param_0+8];
	ld.param.u64 	%rd181, [_ZN6thrust24THRUST_300001_SM_1000_NS8cuda_cub4core6detail13_kernel_agentINS1_8__reduce11ReduceAgentINS0_12zip_iteratorIN4cuda3std3__45tupleIJNS0_6detail15normal_iteratorINS0_10device_ptrIiEEEENS0_17counting_iteratorIlNS0_11use_defaultESI_SI_EEEEEEEPNSB_IJilEEESM_iNS1_9__extrema9arg_min_fIilNSA_4lessIiEEEEEEJSL_SN_iN3cub18CUB_300001_SM_100013GridEvenShareIiEENSV_9GridQueueIjEESS_EEEvDpT0__param_0];
	ld.param.u64 	%rd182, [_ZN6thrust24THRUST_300001_SM_1000_NS8cuda_cub4core6detail13_kernel_agentINS1_8__reduce11ReduceAgentINS0_12zip_iteratorIN4cuda3std3__45tupleIJNS0_6detail15normal_iteratorINS0_10device_ptrIiEEEENS0_17counting_iteratorIlNS0_11use_defaultESI_SI_EEEEEEEPNSB_IJilEEESM_iNS1_9__extrema9arg_min_fIilNSA_4lessIiEEEEEEJSL_SN_iN3cub18CUB_300001_SM_100013GridEvenShareIiEENSV_9GridQueueIjEESS_EEEvDpT0__param_4];
	ld.param.u32 	%r235, [_ZN6thrust24THRUST_300001_SM_1000_NS8cuda_cub4core6detail13_kernel_agentINS1_8__reduce11ReduceAgentINS0_12zip_iteratorIN4cuda3std3__45tupleIJNS0_6detail15normal_iteratorINS0_10device_ptrIiEEEENS0_17counting_iteratorIlNS0_11use_defaultESI_SI_EEEEEEEPNSB_IJilEEESM_iNS1_9__extrema9arg_min_fIilNSA_4lessIiEEEEEEJSL_SN_iN3cub18CUB_300001_SM_100013GridEvenShareIiEENSV_9GridQueueIjEESS_EEEvDpT0__param_2];
	cvta.to.global.u64 	%rd1, %rd182;
	cvta.to.global.u64 	%rd2, %rd181;
	mov.u32 	%r1, %ctaid.x;
	mul.lo.s32 	%r2, %r1, 1280;
	mov.u32 	%r236, %nctaid.x;
	mul.lo.s32 	%r3, %r236, 1280;
	add.s32 	%r237, %r2, 1280;
	setp.le.s32 	%p1, %r237, %r235;
	@%p1 bra 	$L__BB1_111;
	sub.s32 	%r4, %r235, %r2;
	mov.u32 	%r5, %tid.x;
	setp.ge.s32 	%p97, %r5, %r4;
	mov.b32 	%r613, 0;
	mov.b64 	%rd232, 0;
	mov.u32 	%r601, %r5;
	@%p97 bra 	$L__BB1_3;
	add.s32 	%r367, %r2, %r5;
	cvt.s64.s32 	%rd207, %r367;
	mul.wide.s32 	%rd208, %r367, 4;
	add.s64 	%rd209, %rd2, %rd208;
	add.s64 	%rd232, %rd3, %rd207;
	ld.global.u32 	%r613, [%rd209];
	add.s32 	%r601, %r5, 256;
$L__BB1_3:
	setp.ge.s32 	%p98, %r601, %r4;
	@%p98 bra 	$L__BB1_25;
	not.b32 	%r369, %r601;
	add.s32 	%r370, %r235, %r369;
	sub.s32 	%r10, %r370, %r2;
	and.b32  	%r371, %r10, 768;
	setp.eq.s32 	%p99, %r371, 768;
	@%p99 bra 	$L__BB1_10;
	add.s32 	%r597, %r601, %r2;
	shr.u32 	%r372, %r10, 8;
	add.s32 	%r373, %r372, 1;
	and.b32  	%r374, %r373, 3;
	neg.s32 	%r596, %r374;
$L__BB1_6:
	.pragma "nounroll";
	mov.u64 	%rd6, %rd232;
	mov.u32 	%r16, %r613;
	cvt.s64.s32 	%rd211, %r597;
	add.s64 	%rd7, %rd3, %rd211;
	mul.wide.s32 	%rd212, %r597, 4;
	add.s64 	%rd213, %rd2, %rd212;
	ld.global.u32 	%r17, [%rd213];
	setp.lt.s32 	%p100, %r16, %r17;
	@%p100 bra 	$L__BB1_9;
	setp.lt.s32 	%p101, %r17, %r16;
	mov.u64 	%rd232, %rd7;
	mov.u32 	%r613, %r17;
	@%p101 bra 	$L__BB1_9;
	setp.lt.s64 	%p102, %rd6, %rd7;
	min.s64 	%rd232, %rd6, %rd7;
	selp.b32 	%r613, %r16, %r17, %p102;
$L__BB1_9:
	add.s32 	%r601, %r601, 256;
	add.s32 	%r597, %r597, 256;
	add.s32 	%r596, %r596, 1;
	setp.ne.s32 	%p103, %r596, 0;
	@%p103 bra 	$L__BB1_6;
$L__BB1_10:
	setp.lt.u32 	%p104, %r10, 768;
	@%p104 bra 	$L__BB1_25;
	add.s32 	%r604, %r601, %r2;
	add.s32 	%r607, %r604, 256;
	add.s32 	%r606, %r604, 512;
	add.s32 	%r605, %r604, 768;
	add.s64 	%rd12, %rd2, 2048;
$L__BB1_12:
	cvt.s64.s32 	%rd214, %r607;
	add.s64 	%rd14, %rd3, %rd214;
	cvt.s64.s32 	%rd215, %r606;
	add.s64 	%rd15, %rd3, %rd215;
	cvt.s64.s32 	%rd216, %r605;
	add.s64 	%rd16, %rd3, %rd216;
	cvt.s64.s32 	%rd217, %r604;
	mul.wide.s32 	%rd218, %r604, 4;
	add.s64 	%rd17, %rd12, %rd218;
	add.s64 	%rd18, %rd3, %rd217;
	ld.global.u32 	%r36, [%rd17+-2048];
	setp.lt.s32 	%p105, %r613, %r36;
	mov.u64 	%rd229, %rd232;
	mov.u32 	%r610, %r613;
	@%p105 bra 	$L__BB1_15;
	setp.lt.s32 	%p106, %r36, %r613;
	mov.u64 	%rd229, %rd18;
	mov.u32 	%r610, %r36;
	@%p106 bra 	$L__BB1_15;
	setp.lt.s64 	%p107, %rd232, %rd18;
	min.s64 	%rd229, %rd232, %rd18;
	selp.b32 	%r610, %r613, %r36, %p107;
$L__BB1_15:
	ld.global.u32 	%r39, [%rd17+-1024];
	setp.lt.s32 	%p108, %r610, %r39;
	mov.u64 	%rd230, %rd229;
	mov.u32 	%r611, %r610;
	@%p108 bra 	$L__BB1_18;
	setp.lt.s32 	%p109, %r39, %r610;
	mov.u64 	%rd230, %rd14;
	mov.u32 	%r611, %r39;
	@%p109 bra 	$L__BB1_18;
	setp.lt.s64 	%p110, %rd229, %rd14;
	min.s64 	%rd230, %rd229, %rd14;
	selp.b32 	%r611, %r610, %r39, %p110;
$L__BB1_18:
	ld.global.u32 	%r42, [%rd17];
	setp.lt.s32 	%p111, %r611, %r42;
	mov.u64 	%rd231, %rd230;
	mov.u32 	%r612, %r611;
	@%p111 bra 	$L__BB1_21;
	setp.lt.s32 	%p112, %r42, %r611;
	mov.u64 	%rd231, %rd15;
	mov.u32 	%r612, %r42;
	@%p112 bra 	$L__BB1_21;
	setp.lt.s64 	%p113, %rd230, %rd15;
	min.s64 	%rd231, %rd230, %rd15;
	selp.b32 	%r612, %r611, %r42, %p113;
$L__BB1_21:
	ld.global.u32 	%r45, [%rd17+1024];
	setp.lt.s32 	%p114, %r612, %r45;
	mov.u64 	%rd232, %rd231;
	mov.u32 	%r613, %r612;
	@%p114 bra 	$L__BB1_24;
	setp.lt.s32 	%p115, %r45, %r612;
	mov.u64 	%rd232, %rd16;
	mov.u32 	%r613, %r45;
	@%p115 bra 	$L__BB1_24;
	setp.lt.s64 	%p116, %rd231, %rd16;
	min.s64 	%rd232, %rd231, %rd16;
	selp.b32 	%r613, %r612, %r45, %p116;
$L__BB1_24:
	add.s32 	%r601, %r601, 1024;
	add.s32 	%r607, %r607, 1024;
	add.s32 	%r606, %r606, 1024;
	add.s32 	%r605, %r605, 1024;
	add.s32 	%r604, %r604, 1024;
	setp.lt.s32 	%p117, %r601, %r4;
	@%p117 bra 	$L__BB1_12;
$L__BB1_25:
	setp.lt.s32 	%p118, %r4, 256;
	@%p118 bra 	$L__BB1_65;
	// begin inline asm
	mov.u32 %r488, %laneid;
	// end inline asm
	mov.b32 	%r506, 1;
	mov.b32 	%r507, 31;
	mov.b32 	%r508, -1;
	// begin inline asm
	shfl.sync.down.b32 %r489, %r613, %r506, %r507, %r508;
	// end inline asm
	// begin inline asm
	shfl.sync.down.b32 %r494, %r495, %r506, %r507, %r508;
	// end inline asm
	mov.b64 	{%r500, %r505}, %rd232;
	// begin inline asm
	shfl.sync.down.b32 %r499, %r500, %r506, %r507, %r508;
	// end inline asm
	// begin inline asm
	shfl.sync.down.b32 %r504, %r505, %r506, %r507, %r508;
	// end inline asm
	mov.b64 	%rd28, {%r499, %r504};
	setp.gt.s32 	%p175, %r488, 30;
	setp.lt.s32 	%p176, %r613, %r489;
	or.pred  	%p177, %p175, %p176;
	mov.u64 	%rd234, %rd232;
	mov.u32 	%r615, %r613;
	@%p177 bra 	$L__BB1_29;
	setp.lt.s32 	%p178, %r489, %r613;
	mov.u64 	%rd234, %rd28;
	mov.u32 	%r615, %r489;
	@%p178 bra 	$L__BB1_29;
	setp.lt.s64 	%p179, %rd232, %rd28;
	min.s64 	%rd234, %rd232, %rd28;
	selp.b32 	%r615, %r613, %r489, %p179;
$L__BB1_29:
	mov.b32 	%r526, 2;
	mov.b32 	%r527, 31;
	mov.b32 	%r528, -1;
	// begin inline asm
	shfl.sync.down.b32 %r509, %r615, %r526, %r527, %r528;
	// end inline asm
	// begin inline asm
	shfl.sync.down.b32 %r514, %r515, %r526, %r527, %r528;
	// end inline asm
	mov.b64 	{%r520, %r525}, %rd234;
	// begin inline asm
	shfl.sync.down.b32 %r519, %r520, %r526, %r527, %r528;
	// end inline asm
	// begin inline asm
	shfl.sync.down.b32 %r524, %r525, %r526, %r527, %r528;
	// end inline asm
	mov.b64 	%rd31, {%r519, %r524};
	setp.gt.s32 	%p180, %r488, 29;
	setp.lt.s32 	%p181, %r615, %r509;
	or.pred  	%p182, %p180, %p181;
	mov.u64 	%rd235, %rd234;
	mov.u32 	%r616, %r615;
	@%p182 bra 	$L__BB1_32;
	setp.lt.s32 	%p183, %r509, %r615;
	mov.u64 	%rd235, %rd31;
	mov.u32 	%r616, %r509;
	@%p183 bra 	$L__BB1_32;
	setp.lt.s64 	%p184, %rd234, %rd31;
	min.s64 	%rd235, %rd234, %rd31;
	selp.b32 	%r616, %r615, %r509, %p184;
$L__BB1_32:
	mov.b32 	%r546, 4;
	mov.b32 	%r547, 31;
	mov.b32 	%r548, -1;
	// begin inline asm
	shfl.sync.down.b32 %r529, %r616, %r546, %r547, %r548;
	// end inline asm
	// begin inline asm
	shfl.sync.down.b32 %r534, %r535, %r546, %r547, %r548;
	// end inline asm
	mov.b64 	{%r540, %r545}, %rd235;
	// begin inline asm
	shfl.sync.down.b32 %r539, %r540, %r546, %r547, %r548;
	// end inline asm
	// begin inline asm
	shfl.sync.down.b32 %r544, %r545, %r546, %r547, %r548;
	// end inline asm
	mov.b64 	%rd34, {%r539, %r544};
	setp.gt.s32 	%p185, %r488, 27;
	setp.lt.s32 	%p186, %r616, %r529;
	or.pred  	%p187, %p185, %p186;
	mov.u64 	%rd236, %rd235;
	mov.u32 	%r617, %r616;
	@%p187 bra 	$L__BB1_35;
	setp.lt.s32 	%p188, %r529, %r616;
	mov.u64 	%rd236, %rd34;
	mov.u32 	%r617, %r529;
	@%p188 bra 	$L__BB1_35;
	setp.lt.s64 	%p189, %rd235, %rd34;
	min.s64 	%rd236, %rd235, %rd34;
	selp.b32 	%r617, %r616, %r529, %p189;
$L__BB1_35:
	mov.b32 	%r566, 8;
	mov.b32 	%r567, 31;
	mov.b32 	%r568, -1;
	// begin inline asm
	shfl.sync.down.b32 %r549, %r617, %r566, %r567, %r568;
	// end inline asm
	// begin inline asm
	shfl.sync.down.b32 %r554, %r555, %r566, %r567, %r568;
	// end inline asm
	mov.b64 	{%r560, %r565}, %rd236;
	// begin inline asm
	shfl.sync.down.b32 %r559, %r560, %r566, %r567, %r568;
	// end inline asm
	// begin inline asm
	shfl.sync.down.b32 %r564, %r565, %r566, %r567, %r568;
	// end inline asm
	mov.b64 	%rd37, {%r559, %r564};
	setp.gt.s32 	%p190, %r488, 23;
	setp.lt.s32 	%p191, %r617, %r549;
	or.pred  	%p192, %p190, %p191;
	mov.u64 	%rd237, %rd236;
	mov.u32 	%r618, %r617;
	@%p192 bra 	$L__BB1_38;
	setp.lt.s32 	%p193, %r549, %r617;
	mov.u64 	%rd237, %rd37;
	mov.u32 	%r618, %r549;
	@%p193 bra 	$L__BB1_38;
	setp.lt.s64 	%p194, %rd236, %rd37;
	min.s64 	%rd237, %rd236, %rd37;
	selp.b32 	%r618, %r617, %r549, %p194;
$L__BB1_38:
	mov.b32 	%r586, 16;
	mov.b32 	%r587, 31;
	mov.b32 	%r588, -1;
	// begin inline asm
	shfl.sync.down.b32 %r569, %r618, %r586, %r587, %r588;
	// end inline asm
	// begin inline asm
	shfl.sync.down.b32 %r574, %r575, %r586, %r587, %r588;
	// end inline asm
	mov.b64 	{%r580, %r585}, %rd237;
	// begin inline asm
	shfl.sync.down.b32 %r579, %r580, %r586, %r587, %r588;
	// end inline asm
	// begin inline asm
	shfl.sync.down.b32 %r584, %r585, %r586, %r587, %r588;
	// end inline asm
	mov.b64 	%rd40, {%r579, %r584};
	setp.gt.s32 	%p195, %r488, 15;
	setp.lt.s32 	%p196, %r618, %r569;
	or.pred  	%p197, %p195, %p196;
	mov.u64 	%rd285, %rd237;
	mov.u32 	%r677, %r618;
	@%p197 bra 	$L__BB1_41;
	setp.lt.s32 	%p198, %r569, %r618;
	mov.u64 	%rd285, %rd40;
	mov.u32 	%r677, %r569;
	@%p198 bra 	$L__BB1_41;
	setp.lt.s64 	%p199, %rd237, %rd40;
	min.s64 	%rd285, %rd237, %rd40;
	selp.b32 	%r677, %r618, %r569, %p199;
$L__BB1_41:
	setp.ne.s32 	%p200, %r488, 0;
	@%p200 bra 	$L__BB1_43;
	shr.u32 	%r589, %r5, 1;
	and.b32  	%r590, %r589, 496;
	mov.u32 	%r591, _ZN6thrust24THRUST_300001_SM_1000_NS8cuda_cub4core6detail5shmemE;
	add.s32 	%r592, %r591, %r590;
	st.shared.u32 	[%r592+8], %r677;
	st.shared.u64 	[%r592+16], %rd285;
$L__BB1_43:
	bar.sync 	0;
	setp.ne.s32 	%p201, %r5, 0;
	@%p201 bra 	$L__BB1_198;
	ld.shared.u32 	%r70, [_ZN6thrust24THRUST_300001_SM_1000_NS8cuda_cub4core6detail5shmemE+24];
	ld.shared.u64 	%rd43, [_ZN6thrust24THRUST_300001_SM_1000_NS8cuda_cub4core6detail5shmemE+32];
	setp.lt.s32 	%p202, %r677, %r70;
	mov.u64 	%rd239, %rd285;
	mov.u32 	%r620, %r677;
	@%p202 bra 	$L__BB1_47;
	setp.lt.s32 	%p203, %r70, %r677;
	mov.u64 	%rd239, %rd43;
	mov.u32 	%r620, %r70;
	@%p203 bra 	$L__BB1_47;
	setp.lt.s64 	%p204, %rd285, %rd43;
	min.s64 	%rd239, %rd285, %rd43;
	selp.b32 	%r620, %r677, %r70, %p204;
$L__BB1_47:
	ld.shared.u32 	%r73, [_ZN6thrust24THRUST_300001_SM_1000_NS8cuda_cub4core6detail5shmemE+40];
	ld.shared.u64 	%rd46, [_ZN6thrust24THRUST_300001_SM_1000_NS8cuda_cub4core6detail5shmemE+48];
	setp.lt.s32 	%p205, %r620, %r73;
	mov.u64 	%rd240, %rd239;
	mov.u32 	%r621, %r620;
	@%p205 bra 	$L__BB1_50;
	setp.lt.s32 	%p206, %r73, %r620;
	mov.u64 	%rd240, %rd46;
	mov.u32 	%r621, %r73;
	@%p206 bra 	$L__BB1_50;
	setp.lt.s64 	%p207, %rd239, %rd46;
	min.s64 	%rd240, %rd239, %rd46;
	selp.b32 	%r621, %r620, %r73, %p207;
$L__BB1_50:
	ld.shared.u32 	%r76, [_ZN6thrust24THRUST_300001_SM_1000_NS8cuda_cub4core6detail5shmemE+56];
	ld.shared.u64 	%rd49, [_ZN6thrust24THRUST_300001_SM_1000_NS8cuda_cub4core6detail5shmemE+64];
	setp.lt.s32 	%p208, %r621, %r76;
	mov.u64 	%rd241, %rd240;
	mov.u32 	%r622, %r621;
	@%p208 bra 	$L__BB1_53;
	setp.lt.s32 	%p209, %r76, %r621;
	mov.u64 	%rd241, %rd49;
	mov.u32 	%r622, %r76;
	@%p209 bra 	$L__BB1_53;
	setp.lt.s64 	%p210, %rd240, %rd49;
	min.s64 	%rd241, %rd240, %rd49;
	selp.b32 	%r622, %r621, %r76, %p210;
$L__BB1_53:
	ld.shared.u32 	%r79, [_ZN6thrust24THRUST_300001_SM_1000_NS8cuda_cub4core6detail5shmemE+72];
	ld.shared.u64 	%rd52, [_ZN6thrust24THRUST_300001_SM_1000_NS8cuda_cub4core6detail5shmemE+80];
	setp.lt.s32 	%p211, %r622, %r79;
	mov.u64 	%rd242, %rd241;
	mov.u32 	%r623, %r622;
	@%p211 bra 	$L__BB1_56;
	setp.lt.s32 	%p212, %r79, %r622;
	mov.u64 	%rd242, %rd52;
	mov.u32 	%r623, %r79;
	@%p212 bra 	$L__BB1_56;
	setp.lt.s64 	%p213, %rd241, %rd52;
	min.s64 	%rd242, %rd241, %rd52;
	selp.b32 	%r623, %r622, %r79, %p213;
$L__BB1_56:
	ld.shared.u32 	%r82, [_ZN6thrust24THRUST_300001_SM_1000_NS8cuda_cub4core6detail5shmemE+88];
	ld.shared.u64 	%rd55, [_ZN6thrust24THRUST_300001_SM_1000_NS8cuda_cub4core6detail5shmemE+96];
	setp.lt.s32 	%p214, %r623, %r82;
	mov.u32 	%r624, %r623;
	mov.u64 	%rd243, %rd242;
	@%p214 bra 	$L__BB1_59;
	setp.lt.s32 	%p215, %r82, %r623;
	mov.u32 	%r624, %r82;
	mov.u64 	%rd243, %rd55;
	@%p215 bra 	$L__BB1_59;
	setp.lt.s64 	%p216, %rd242, %rd55;
	selp.b32 	%r624, %r623, %r82, %p216;
	min.s64 	%rd243, %rd242, %rd55;
$L__BB1_59:
	ld.shared.u32 	%r85, [_ZN6thrust24THRUST_300001_SM_1000_NS8cuda_cub4core6detail5shmemE+104];
	ld.shared.u64 	%rd58, [_ZN6thrust24THRUST_300001_SM_1000_NS8cuda_cub4core6detail5shmemE+112];
	setp.lt.s32 	%p217, %r624, %r85;
	mov.u32 	%r625, %r624;
	mov.u64 	%rd244, %rd243;
	@%p217 bra 	$L__BB1_62;
	setp.lt.s32 	%p218, %r85, %r624;
	mov.u32 	%r625, %r85;
	mov.u64 	%rd244, %rd58;
	@%p218 bra 	$L__BB1_62;
	setp.lt.s64 	%p219, %rd243, %rd58;
	selp.b32 	%r625, %r624, %r85, %p219;
	min.s64 	%rd244, %rd243, %rd58;
$L__BB1_62:
	ld.shared.u32 	%r88, [_ZN6thrust24THRUST_300001_SM_1000_NS8cuda_cub4core6detail5shmemE+120];
	ld.shared.u64 	%rd61, [_ZN6thrust24THRUST_300001_SM_1000_NS8cuda_cub4core6detail5shmemE+128];
	setp.lt.s32 	%p220, %r625, %r88;
	mov.u32 	%r677, %r625;
	mov.u64 	%rd285, %rd244;
	@%p220 bra 	$L__BB1_198;
	setp.lt.s32 	%p221, %r88, %r625;
	mov.u32 	%r677, %r88;
	mov.u64 	%rd285, %rd61;
	@%p221 bra 	$L__BB1_198;
	setp.lt.s64 	%p222, %rd244, %rd61;
	selp.b32 	%r677, %r625, %r88, %p222;
	min.s64 	%rd285, %rd244, %rd61;
	bra.uni 	$L__BB1_198;
$L__BB1_65:
	// begin inline asm
	mov.u32 %r375, %laneid;
	// end inline asm
	and.b32  	%r396, %r5, 992;
	add.s32 	%r397, %r396, 32;
	setp.gt.s32 	%p119, %r397, %r4;
	not.b32 	%r398, %r396;
	add.s32 	%r399, %r4, %r398;
	selp.b32 	%r394, %r399, 31, %p119;
	mov.b32 	%r393, 1;
	mov.b32 	%r395, -1;
	// begin inline asm
	shfl.sync.down.b32 %r376, %r613, %r393, %r394, %r395;
	// end inline asm
	// begin inline asm
	shfl.sync.down.b32 %r381, %r382, %r393, %r394, %r395;
	// end inline asm
	mov.b64 	{%r387, %r392}, %rd232;
	// begin inline asm
	shfl.sync.down.b32 %r386, %r387, %r393, %r394, %r395;
	// end inline asm
	// begin inline asm
	shfl.sync.down.b32 %r391, %r392, %r393, %r394, %r395;
	// end inline asm
	mov.b64 	%rd63, {%r386, %r391};
	setp.ge.s32 	%p120, %r375, %r394;
	setp.lt.s32 	%p121, %r613, %r376;
	or.pred  	%p122, %p120, %p121;
	mov.u32 	%r626, %r613;
	mov.u64 	%rd245, %rd232;
	@%p122 bra 	$L__BB1_68;
	setp.lt.s32 	%p123, %r376, %r613;
	mov.u32 	%r626, %r376;
	mov.u64 	%rd245, %rd63;
	@%p123 bra 	$L__BB1_68;
	setp.lt.s64 	%p124, %rd232, %rd63;
	selp.b32 	%r626, %r613, %r376, %p124;
	min.s64 	%rd245, %rd232, %rd63;
$L__BB1_68:
	mov.b32 	%r417, 2;
	mov.b32 	%r419, -1;
	// begin inline asm
	shfl.sync.down.b32 %r400, %r626, %r417, %r394, %r419;
	// end inline asm
	// begin inline asm
	shfl.sync.down.b32 %r405, %r406, %r417, %r394, %r419;
	// end inline asm
	mov.b64 	{%r411, %r416}, %rd245;
	// begin inline asm
	shfl.sync.down.b32 %r410, %r411, %r417, %r394, %r419;
	// end inline asm
	// begin inline asm
	shfl.sync.down.b32 %r415, %r416, %r417, %r394, %r419;
	// end inline asm
	mov.b64 	%rd66, {%r410, %r415};
	add.s32 	%r420, %r375, 2;
	setp.gt.s32 	%p125, %r420, %r394;
	setp.lt.s32 	%p126, %r626, %r400;
	or.pred  	%p127, %p125, %p126;
	mov.u32 	%r627, %r626;
	mov.u64 	%rd246, %rd245;
	@%p127 bra 	$L__BB1_71;
	setp.lt.s32 	%p128, %r400, %r626;
	mov.u32 	%r627, %r400;
	mov.u64 	%rd246, %rd66;
	@%p128 bra 	$L__BB1_71;
	setp.lt.s64 	%p129, %rd245, %rd66;
	selp.b32 	%r627, %r626, %r400, %p129;
	min.s64 	%rd246, %rd245, %rd66;
$L__BB1_71:
	mov.b32 	%r438, 4;
	mov.b32 	%r440, -1;
	// begin inline asm
	shfl.sync.down.b32 %r421, %r627, %r438, %r394, %r440;
	// end inline asm
	// begin inline asm
	shfl.sync.down.b32 %r426, %r427, %r438, %r394, %r440;
	// end inline asm
	mov.b64 	{%r432, %r437}, %rd246;
	// begin inline asm
	shfl.sync.down.b32 %r431, %r432, %r438, %r394, %r440;
	// end inline asm
	// begin inline asm
	shfl.sync.down.b32 %r436, %r437, %r438, %r394, %r440;
	// end inline asm
	mov.b64 	%rd69, {%r431, %r436};
	add.s32 	%r441, %r375, 4;
	setp.gt.s32 	%p130, %r441, %r394;
	setp.lt.s32 	%p131, %r627, %r421;
	or.pred  	%p132, %p130, %p131;
	mov.u32 	%r628, %r627;
	mov.u64 	%rd247, %rd246;
	@%p132 bra 	$L__BB1_74;
	setp.lt.s32 	%p133, %r421, %r627;
	mov.u32 	%r628, %r421;
	mov.u64 	%rd247, %rd69;
	@%p133 bra 	$L__BB1_74;
	setp.lt.s64 	%p134, %rd246, %rd69;
	selp.b32 	%r628, %r627, %r421, %p134;
	min.s64 	%rd247, %rd246, %rd69;
$L__BB1_74:
	mov.b32 	%r459, 8;
	mov.b32 	%r461, -1;
	// begin inline asm
	shfl.sync.down.b32 %r442, %r628, %r459, %r394, %r461;
	// end inline asm
	// begin inline asm
	shfl.sync.down.b32 %r447, %r448, %r459, %r394, %r461;
	// end inline asm
	mov.b64 	{%r453, %r458}, %rd247;
	// begin inline asm
	shfl.sync.down.b32 %r452, %r453, %r459, %r394, %r461;
	// end inline asm
	// begin inline asm
	shfl.sync.down.b32 %r457, %r458, %r459, %r394, %r461;
	// end inline asm
	mov.b64 	%rd72, {%r452, %r457};
	add.s32 	%r462, %r375, 8;
	setp.gt.s32 	%p135, %r462, %r394;
	setp.lt.s32 	%p136, %r628, %r442;
	or.pred  	%p137, %p135, %p136;
	mov.u32 	%r629, %r628;
	mov.u64 	%rd248, %rd247;
	@%p137 bra 	$L__BB1_77;
	setp.lt.s32 	%p138, %r442, %r628;
	mov.u32 	%r629, %r442;
	mov.u64 	%rd248, %rd72;
	@%p138 bra 	$L__BB1_77;
	setp.lt.s64 	%p139, %rd247, %rd72;
	selp.b32 	%r629, %r628, %r442, %p139;
	min.s64 	%rd248, %rd247, %rd72;
$L__BB1_77:
	mov.b32 	%r480, 16;
	mov.b32 	%r482, -1;
	// begin inline asm
	shfl.sync.down.b32 %r463, %r629, %r480, %r394, %r482;
	// end inline asm
	// begin inline asm
	shfl.sync.down.b32 %r468, %r469, %r480, %r394, %r482;
	// end inline asm
	mov.b64 	{%r474, %r479}, %rd248;
	// begin inline asm
	shfl.sync.down.b32 %r473, %r474, %r480, %r394, %r482;
	// end inline asm
	// begin inline asm
	shfl.sync.down.b32 %r478, %r479, %r480, %r394, %r482;
	// end inline asm
	mov.b64 	%rd75, {%r473, %r478};
	add.s32 	%r483, %r375, 16;
	setp.gt.s32 	%p140, %r483, %r394;
	setp.lt.s32 	%p141, %r629, %r463;
	or.pred  	%p142, %p140, %p141;
	mov.u32 	%r677, %r629;
	mov.u64 	%rd285, %rd248;
	@%p142 bra 	$L__BB1_80;
	setp.lt.s32 	%p143, %r463, %r629;
	mov.u32 	%r677, %r463;
	mov.u64 	%rd285, %rd75;
	@%p143 bra 	$L__BB1_80;
	setp.lt.s64 	%p144, %rd248, %rd75;
	selp.b32 	%r677, %r629, %r463, %p144;
	min.s64 	%rd285, %rd248, %rd75;
$L__BB1_80:
	setp.ne.s32 	%p145, %r375, 0;
	@%p145 bra 	$L__BB1_82;
	shr.u32 	%r484, %r5, 1;
	and.b32  	%r485, %r484, 496;
	mov.u32 	%r486, _ZN6thrust24THRUST_300001_SM_1000_NS8cuda_cub4core6detail5shmemE;
	add.s32 	%r487, %r486, %r485;
	st.shared.u32 	[%r487+8], %r677;
	st.shared.u64 	[%r487+16], %rd285;
$L__BB1_82:
	bar.sync 	0;
	setp.ne.s32 	%p146, %r5, 0;
	@%p146 bra 	$L__BB1_198;
	setp.lt.s32 	%p147, %r4, 33;
	mov.u32 	%r631, %r677;
	mov.u64 	%rd250, %rd285;
	@%p147 bra 	$L__BB1_87;
	ld.shared.u32 	%r107, [_ZN6thrust24THRUST_300001_SM_1000_NS8cuda_cub4core6detail5shmemE+24];
	ld.shared.u64 	%rd78, [_ZN6thrust24THRUST_300001_SM_1000_NS8cuda_cub4core6detail5shmemE+32];
	setp.lt.s32 	%p148, %r677, %r107;
	mov.u32 	%r631, %r677;
	mov.u64 	%rd250, %rd285;
	@%p148 bra 	$L__BB1_87;
	setp.lt.s32 	%p149, %r107, %r677;
	mov.u32 	%r631, %r107;
	mov.u64 	%rd250, %rd78;
	@%p149 bra 	$L__BB1_87;
	setp.lt.s64 	%p150, %rd285, %rd78;
	selp.b32 	%r631, %r677, %r107, %p150;
	min.s64 	%rd250, %rd285, %rd78;
$L__BB1_87:
	setp.lt.s32 	%p151, %r4, 65;
	mov.u32 	%r632, %r631;
	mov.u64 	%rd251, %rd250;
	@%p151 bra 	$L__BB1_91;
	ld.shared.u32 	%r110, [_ZN6thrust24THRUST_300001_SM_1000_NS8cuda_cub4core6detail5shmemE+40];
	ld.shared.u64 	%rd81, [_ZN6thrust24THRUST_300001_SM_1000_NS8cuda_cub4core6detail5shmemE+48];
	setp.lt.s32 	%p152, %r631, %r110;
	mov.u32 	%r632, %r631;
	mov.u64 	%rd251, %rd250;
	@%p152 bra 	$L__BB1_91;
	setp.lt.s32 	%p153, %r110, %r631;
	mov.u32 	%r632, %r110;
	mov.u64 	%rd251, %rd81;
	@%p153 bra 	$L__BB1_91;
	setp.lt.s64 	%p154, %rd250, %rd81;
	selp.b32 	%r632, %r631, %r110, %p154;
	min.s64 	%rd251, %rd250, %rd81;
$L__BB1_91:
	setp.lt.s32 	%p155, %r4, 97;
	mov.u32 	%r633, %r632;
	mov.u64 	%rd252, %rd251;
	@%p155 bra 	$L__BB1_95;
	ld.shared.u32 	%r113, [_ZN6thrust24THRUST_300001_SM_1000_NS8cuda_cub4core6detail5shmemE+56];
	ld.shared.u64 	%rd84, [_ZN6thrust24THRUST_300001_SM_1000_NS8cuda_cub4core6detail5shmemE+64];
	setp.lt.s32 	%p156, %r632, %r113;
	mov.u32 	%r633, %r632;
	mov.u64 	%rd252, %rd251;
	@%p156 bra 	$L__BB1_95;
	setp.lt.s32 	%p157, %r113, %r632;
	mov.u32 	%r633, %r113;
	mov.u64 	%rd252, %rd84;
	@%p157 bra 	$L__BB1_95;
	setp.lt.s64 	%p158, %rd251, %rd84;
	selp.b32 	%r633, %r632, %r113, %p158;
	min.s64 	%rd252, %rd251, %rd84;
$L__BB1_95:
	setp.lt.s32 	%p159, %r4, 129;
	mov.u32 	%r634, %r633;
	mov.u64 	%rd253, %rd252;
	@%p159 bra 	$L__BB1_99;
	ld.shared.u32 	%r116, [_ZN6thrust24THRUST_300001_SM_1000_NS8cuda_cub4core6detail5shmemE+72];
	ld.shared.u64 	%rd87, [_ZN6thrust24THRUST_300001_SM_1000_NS8cuda_cub4core6detail5shmemE+80];
	setp.lt.s32 	%p160, %r633, %r116;
	mov.u32 	%r634, %r633;
	mov.u64 	%rd253, %rd252;
	@%p160 bra 	$L__BB1_99;
	setp.lt.s32 	%p161, %r116, %r633;
	mov.u32 	%r634, %r116;
	mov.u64 	%rd253, %rd87;
	@%p161 bra 	$L__BB1_99;
	setp.lt.s64 	%p162, %rd252, %rd87;
	selp.b32 	%r634, %r633, %r116, %p162;
	min.s64 	%rd253, %rd252, %rd87;
$L__BB1_99:
	setp.lt.s32 	%p163, %r4, 161;
	mov.u32 	%r635, %r634;
	mov.u64 	%rd254, %rd253;
	@%p163 bra 	$L__BB1_103;
	ld.shared.u32 	%r119, [_ZN6thrust24THRUST_300001_SM_1000_NS8cuda_cub4core6detail5shmemE+88];
	ld.shared.u64 	%rd90, [_ZN6thrust24THRUST_300001_SM_1000_NS8cuda_cub4core6detail5shmemE+96];
	setp.lt.s32 	%p164, %r634, %r119;
	mov.u32 	%r635, %r634;
	mov.u64 	%rd254, %rd253;
	@%p164 bra 	$L__BB1_103;
	setp.lt.s32 	%p165, %r119, %r634;
	mov.u32 	%r635, %r119;
	mov.u64 	%rd254, %rd90;
	@%p165 bra 	$L__BB1_103;
	setp.lt.s64 	%p166, %rd253, %rd90;
	selp.b32 	%r635, %r634, %r119, %p166;
	min.s64 	%rd254, %rd253, %rd90;
$L__BB1_103:
	setp.lt.s32 	%p167, %r4, 193;
	mov.u32 	%r636, %r635;
	mov.u64 	%rd255, %rd254;
	@%p167 bra 	$L__BB1_107;
	ld.shared.u32 	%r122, [_ZN6thrust24THRUST_300001_SM_1000_NS8cuda_cub4core6detail5shmemE+104];
	ld.shared.u64 	%rd93, [_ZN6thrust24THRUST_300001_SM_1000_NS8cuda_cub4core6detail5shmemE+112];
	setp.lt.s32 	%p168, %r635, %r122;
	mov.u32 	%r636, %r635;
	mov.u64 	%rd255, %rd254;
	@%p168 bra 	$L__BB1_107;
	setp.lt.s32 	%p169, %r122, %r635;
	mov.u32 	%r636, %r122;
	mov.u64 	%rd255, %rd93;
	@%p169 bra 	$L__BB1_107;
	setp.lt.s64 	%p170, %rd254, %rd93;
	selp.b32 	%r636, %r635, %r122, %p170;
	min.s64 	%rd255, %rd254, %rd93;
$L__BB1_107:
	setp.lt.s32 	%p171, %r4, 225;
	mov.u32 	%r677, %r636;
	mov.u64 	%rd285, %rd255;
	@%p171 bra 	$L__BB1_198;
	ld.shared.u32 	%r125, [_ZN6thrust24THRUST_300001_SM_1000_NS8cuda_cub4core6detail5shmemE+120];
	ld.shared.u64 	%rd96, [_ZN6thrust24THRUST_300001_SM_1000_NS8cuda_cub4core6detail5shmemE+128];
	setp.lt.s32 	%p172, %r636, %r125;
	mov.u32 	%r677, %r636;
	mov.u64 	%rd285, %rd255;
	@%p172 bra 	$L__BB1_198;
	setp.lt.s32 	%p173, %r125, %r636;
	mov.u32 	%r677, %r125;
	mov.u64 	%rd285, %rd96;
	@%p173 bra 	$L__BB1_198;
	setp.lt.s64 	%p174, %rd255, %rd96;
	selp.b32 	%r677, %r636, %r125, %p174;
	min.s64 	%rd285, %rd255, %rd96;
	bra.uni 	$L__BB1_198;
$L__BB1_111:
	mov.u32 	%r127, %tid.x;
	cvt.s64.s32 	%rd183, %r2;
	add.s64 	%rd184, %rd3, %rd183;
	cvt.u64.u32 	%rd98, %r127;
	add.s64 	%rd185, %rd98, %rd183;
	shl.b64 	%rd186, %rd185, 2;
	add.s64 	%rd187, %rd2, %rd186;
	ld.global.u32 	%r238, [%rd187];
	add.s32 	%r239, %r127, 256;
	cvt.u64.u32 	%rd188, %r239;
	ld.global.u32 	%r240, [%rd187+1024];
	add.s32 	%r241, %r127, 512;
	cvt.u64.u32 	%rd189, %r241;
	ld.global.u32 	%r242, [%rd187+2048];
	add.s32 	%r243, %r127, 768;
	cvt.u64.u32 	%rd190, %r243;
	ld.global.u32 	%r244, [%rd187+3072];
	or.b32  	%r245, %r127, 1024;
	cvt.u64.u32 	%rd99, %r245;
	add.s64 	%rd100, %rd184, %rd99;
	ld.global.u32 	%r128, [%rd187+4096];
	setp.lt.s32 	%p2, %r240, %r238;
	min.s32 	%r246, %r240, %r238;
	selp.b64 	%rd191, %rd188, %rd98, %p2;
	setp.lt.s32 	%p3, %r242, %r246;
	min.s32 	%r247, %r242, %r246;
	selp.b64 	%rd192, %rd189, %rd191, %p3;
	setp.lt.s32 	%p4, %r244, %r247;
	min.s32 	%r129, %r244, %r247;
	selp.b64 	%rd101, %rd190, %rd192, %p4;
	add.s64 	%rd102, %rd184, %rd101;
	setp.lt.s32 	%p5, %r129, %r128;
	mov.u32 	%r665, %r129;
	mov.u64 	%rd273, %rd102;
	@%p5 bra 	$L__BB1_114;
	setp.lt.s32 	%p6, %r128, %r129;
	mov.u32 	%r665, %r128;
	mov.u64 	%rd273, %rd100;
	@%p6 bra 	$L__BB1_114;
	setp.lt.u64 	%p7, %rd101, %rd99;
	selp.b32 	%r665, %r129, %r128, %p7;
	selp.b64 	%rd273, %rd102, %rd100, %p7;
$L__BB1_114:
	setp.le.s32 	%p8, %r235, %r3;
	@%p8 bra 	$L__BB1_159;
	setp.ne.s32 	%p9, %r127, 0;
	@%p9 bra 	$L__BB1_117;
	atom.global.add.u32 	%r248, [%rd1+4], 1280;
	add.s32 	%r249, %r248, %r3;
	st.shared.u32 	[_ZN6thrust24THRUST_300001_SM_1000_NS8cuda_cub4core6detail5shmemE+152], %r249;
$L__BB1_117:
	bar.sync 	0;
	ld.shared.u32 	%r646, [_ZN6thrust24THRUST_300001_SM_1000_NS8cuda_cub4core6detail5shmemE+152];
	add.s32 	%r250, %r646, 1280;
	setp.gt.s32 	%p10, %r250, %r235;
	@%p10 bra 	$L__BB1_136;
$L__BB1_118:
	cvt.s64.s32 	%rd193, %r646;
	add.s64 	%rd194, %rd98, %rd193;
	shl.b64 	%rd195, %rd194, 2;
	add.s64 	%rd196, %rd2, %rd195;
	add.s64 	%rd106, %rd194, %rd3;
	ld.global.u32 	%r135, [%rd196];
	add.s64 	%rd107, %rd106, 256;
	ld.global.u32 	%r136, [%rd196+1024];
	add.s64 	%rd108, %rd106, 512;
	ld.global.u32 	%r137, [%rd196+2048];
	add.s64 	%rd109, %rd106, 768;
	ld.global.u32 	%r138, [%rd196+3072];
	add.s64 	%rd110, %rd106, 1024;
	ld.global.u32 	%r139, [%rd196+4096];
	setp.lt.s32 	%p11, %r665, %r135;
	mov.u32 	%r640, %r665;
	mov.u64 	%rd258, %rd273;
	@%p11 bra 	$L__BB1_121;
	setp.lt.s32 	%p12, %r135, %r665;
	mov.u32 	%r640, %r135;
	mov.u64 	%rd258, %rd106;
	@%p12 bra 	$L__BB1_121;
	setp.lt.s64 	%p13, %rd273, %rd106;
	selp.b32 	%r640, %r665, %r135, %p13;
	min.s64 	%rd258, %rd273, %rd106;
$L__BB1_121:
	setp.lt.s32 	%p14, %r640, %r136;
	mov.u32 	%r641, %r640;
	mov.u64 	%rd259, %rd258;
	@%p14 bra 	$L__BB1_124;
	setp.lt.s32 	%p15, %r136, %r640;
	mov.u32 	%r641, %r136;
	mov.u64 	%rd259, %rd107;
	@%p15 bra 	$L__BB1_124;
	setp.lt.s64 	%p16, %rd258, %rd107;
	selp.b32 	%r641, %r640, %r136, %p16;
	min.s64 	%rd259, %rd258, %rd107;
$L__BB1_124:
	setp.lt.s32 	%p17, %r641, %r137;
	mov.u32 	%r642, %r641;
	mov.u64 	%rd260, %rd259;
	@%p17 bra 	$L__BB1_127;
	setp.lt.s32 	%p18, %r137, %r641;
	mov.u32 	%r642, %r137;
	mov.u64 	%rd260, %rd108;
	@%p18 bra 	$L__BB1_127;
	setp.lt.s64 	%p19, %rd259, %rd108;
	selp.b32 	%r642, %r641, %r137, %p19;
	min.s64 	%rd260, %rd259, %rd108;
$L__BB1_127:
	setp.lt.s32 	%p20, %r642, %r138;
	mov.u32 	%r643, %r642;
	mov.u64 	%rd261, %rd260;
	@%p20 bra 	$L__BB1_130;
	setp.lt.s32 	%p21, %r138, %r642;
	mov.u32 	%r643, %r138;
	mov.u64 	%rd261, %rd109;
	@%p21 bra 	$L__BB1_130;
	setp.lt.s64 	%p22, %rd260, %rd109;
	selp.b32 	%r643, %r642, %r138, %p22;
	min.s64 	%rd261, %rd260, %rd109;
$L__BB1_130:
	setp.lt.s32 	%p23, %r643, %r139;
	mov.u32 	%r665, %r643;
	mov.u64 	%rd273, %rd261;
	@%p23 bra 	$L__BB1_133;
	setp.lt.s32 	%p24, %r139, %r643;
	mov.u32 	%r665, %r139;
	mov.u64 	%rd273, %rd110;
	@%p24 bra 	$L__BB1_133;
	setp.lt.s64 	%p25, %rd261, %rd110;
	selp.b32 	%r665, %r643, %r139, %p25;
	min.s64 	%rd273, %rd261, %rd110;
$L__BB1_133:
	setp.ne.s32 	%p26, %r127, 0;
	bar.sync 	0;
	@%p26 bra 	$L__BB1_135;
	atom.global.add.u32 	%r251, [%rd1+4], 1280;
	add.s32 	%r252, %r251, %r3;
	st.shared.u32 	[_ZN6thrust24THRUST_300001_SM_1000_NS8cuda_cub4core6detail5shmemE+152], %r252;
$L__BB1_135:
	bar.sync 	0;
	ld.shared.u32 	%r646, [_ZN6thrust24THRUST_300001_SM_1000_NS8cuda_cub4core6detail5shmemE+152];
	add.s32 	%r253, %r646, 1280;
	setp.le.s32 	%p27, %r253, %r235;
	@%p27 bra 	$L__BB1_118;
$L__BB1_136:
	setp.le.s32 	%p28, %r235, %r646;
	@%p28 bra 	$L__BB1_159;
	sub.s32 	%r153, %r235, %r646;
	setp.ge.s32 	%p29, %r127, %r153;
	@%p29 bra 	$L__BB1_159;
	not.b32 	%r255, %r127;
	add.s32 	%r256, %r235, %r255;
	sub.s32 	%r154, %r256, %r646;
	and.b32  	%r257, %r154, 768;
	setp.eq.s32 	%p30, %r257, 768;
	mov.u32 	%r652, %r127;
	@%p30 bra 	$L__BB1_144;
	add.s32 	%r648, %r127, %r646;
	shr.u32 	%r258, %r154, 8;
	add.s32 	%r259, %r258, 1;
	and.b32  	%r260, %r259, 3;
	neg.s32 	%r647, %r260;
	mov.u32 	%r652, %r127;
$L__BB1_140:
	.pragma "nounroll";
	mov.u64 	%rd122, %rd273;
	mov.u32 	%r160, %r665;
	cvt.s64.s32 	%rd198, %r648;
	add.s64 	%rd123, %rd3, %rd198;
	mul.wide.s32 	%rd199, %r648, 4;
	add.s64 	%rd200, %rd2, %rd199;
	ld.global.u32 	%r161, [%rd200];
	setp.lt.s32 	%p31, %r160, %r161;
	@%p31 bra 	$L__BB1_143;
	setp.lt.s32 	%p32, %r161, %r160;
	mov.u32 	%r665, %r161;
	mov.u64 	%rd273, %rd123;
	@%p32 bra 	$L__BB1_143;
	setp.lt.s64 	%p33, %rd122, %rd123;
	selp.b32 	%r665, %r160, %r161, %p33;
	min.s64 	%rd273, %rd122, %rd123;
$L__BB1_143:
	add.s32 	%r652, %r652, 256;
	add.s32 	%r648, %r648, 256;
	add.s32 	%r647, %r647, 1;
	setp.ne.s32 	%p34, %r647, 0;
	@%p34 bra 	$L__BB1_140;
$L__BB1_144:
	setp.lt.u32 	%p35, %r154, 768;
	@%p35 bra 	$L__BB1_159;
	add.s32 	%r655, %r652, %r646;
	add.s32 	%r658, %r655, 256;
	add.s32 	%r657, %r655, 512;
	add.s32 	%r656, %r655, 768;
	add.s64 	%rd128, %rd2, 2048;
$L__BB1_146:
	cvt.s64.s32 	%rd201, %r658;
	add.s64 	%rd130, %rd3, %rd201;
	cvt.s64.s32 	%rd202, %r657;
	add.s64 	%rd131, %rd3, %rd202;
	cvt.s64.s32 	%rd203, %r656;
	add.s64 	%rd132, %rd3, %rd203;
	cvt.s64.s32 	%rd204, %r655;
	mul.wide.s32 	%rd205, %r655, 4;
	add.s64 	%rd133, %rd128, %rd205;
	add.s64 	%rd134, %rd3, %rd204;
	ld.global.u32 	%r180, [%rd133+-2048];
	setp.lt.s32 	%p36, %r665, %r180;
	mov.u32 	%r661, %r665;
	mov.u64 	%rd269, %rd273;
	@%p36 bra 	$L__BB1_149;
	setp.lt.s32 	%p37, %r180, %r665;
	mov.u32 	%r661, %r180;
	mov.u64 	%rd269, %rd134;
	@%p37 bra 	$L__BB1_149;
	setp.lt.s64 	%p38, %rd273, %rd134;
	selp.b32 	%r661, %r665, %r180, %p38;
	min.s64 	%rd269, %rd273, %rd134;
$L__BB1_149:
	ld.global.u32 	%r183, [%rd133+-1024];
	setp.lt.s32 	%p39, %r661, %r183;
	mov.u32 	%r662, %r661;
	mov.u64 	%rd270, %rd269;
	@%p39 bra 	$L__BB1_152;
	setp.lt.s32 	%p40, %r183, %r661;
	mov.u32 	%r662, %r183;
	mov.u64 	%rd270, %rd130;
	@%p40 bra 	$L__BB1_152;
	setp.lt.s64 	%p41, %rd269, %rd130;
	selp.b32 	%r662, %r661, %r183, %p41;
	min.s64 	%rd270, %rd269, %rd130;
$L__BB1_152:
	ld.global.u32 	%r186, [%rd133];
	setp.lt.s32 	%p42, %r662, %r186;
	mov.u32 	%r663, %r662;
	mov.u64 	%rd271, %rd270;
	@%p42 bra 	$L__BB1_155;
	setp.lt.s32 	%p43, %r186, %r662;
	mov.u32 	%r663, %r186;
	mov.u64 	%rd271, %rd131;
	@%p43 bra 	$L__BB1_155;
	setp.lt.s64 	%p44, %rd270, %rd131;
	selp.b32 	%r663, %r662, %r186, %p44;
	min.s64 	%rd271, %rd270, %rd131;
$L__BB1_155:
	ld.global.u32 	%r189, [%rd133+1024];
	setp.lt.s32 	%p45, %r663, %r189;
	mov.u32 	%r665, %r663;
	mov.u64 	%rd273, %rd271;
	@%p45 bra 	$L__BB1_158;
	setp.lt.s32 	%p46, %r189, %r663;
	mov.u32 	%r665, %r189;
	mov.u64 	%rd273, %rd132;
	@%p46 bra 	$L__BB1_158;
	setp.lt.s64 	%p47, %rd271, %rd132;
	selp.b32 	%r665, %r663, %r189, %p47;
	min.s64 	%rd273, %rd271, %rd132;
$L__BB1_158:
	add.s32 	%r652, %r652, 1024;
	add.s32 	%r658, %r658, 1024;
	add.s32 	%r657, %r657, 1024;
	add.s32 	%r656, %r656, 1024;
	add.s32 	%r655, %r655, 1024;
	setp.lt.s32 	%p48, %r652, %r153;
	@%p48 bra 	$L__BB1_146;
$L__BB1_159:
	// begin inline asm
	mov.u32 %r261, %laneid;
	// end inline asm
	mov.b32 	%r279, 1;
	mov.b32 	%r280, 31;
	mov.b32 	%r281, -1;
	// begin inline asm
	shfl.sync.down.b32 %r262, %r665, %r279, %r280, %r281;
	// end inline asm
	// begin inline asm
	shfl.sync.down.b32 %r267, %r268, %r279, %r280, %r281;
	// end inline asm
	mov.b64 	{%r273, %r278}, %rd273;
	// begin inline asm
	shfl.sync.down.b32 %r272, %r273, %r279, %r280, %r281;
	// end inline asm
	// begin inline asm
	shfl.sync.down.b32 %r277, %r278, %r279, %r280, %r281;
	// end inline asm
	mov.b64 	%rd144, {%r272, %r277};
	setp.gt.s32 	%p49, %r261, 30;
	setp.lt.s32 	%p50, %r665, %r262;
	or.pred  	%p51, %p49, %p50;
	mov.u32 	%r666, %r665;
	mov.u64 	%rd274, %rd273;
	@%p51 bra 	$L__BB1_162;
	setp.lt.s32 	%p52, %r262, %r665;
	mov.u32 	%r666, %r262;
	mov.u64 	%rd274, %rd144;
	@%p52 bra 	$L__BB1_162;
	setp.lt.s64 	%p53, %rd273, %rd144;
	selp.b32 	%r666, %r665, %r262, %p53;
	min.s64 	%rd274, %rd273, %rd144;
$L__BB1_162:
	mov.b32 	%r299, 2;
	mov.b32 	%r300, 31;
	mov.b32 	%r301, -1;
	// begin inline asm
	shfl.sync.down.b32 %r282, %r666, %r299, %r300, %r301;
	// end inline asm
	// begin inline asm
	shfl.sync.down.b32 %r287, %r288, %r299, %r300, %r301;
	// end inline asm
	mov.b64 	{%r293, %r298}, %rd274;
	// begin inline asm
	shfl.sync.down.b32 %r292, %r293, %r299, %r300, %r301;
	// end inline asm
	// begin inline asm
	shfl.sync.down.b32 %r297, %r298, %r299, %r300, %r301;
	// end inline asm
	mov.b64 	%rd147, {%r292, %r297};
	setp.gt.s32 	%p54, %r261, 29;
	setp.lt.s32 	%p55, %r666, %r282;
	or.pred  	%p56, %p54, %p55;
	mov.u32 	%r667, %r666;
	mov.u64 	%rd275, %rd274;
	@%p56 bra 	$L__BB1_165;
	setp.lt.s32 	%p57, %r282, %r666;
	mov.u32 	%r667, %r282;
	mov.u64 	%rd275, %rd147;
	@%p57 bra 	$L__BB1_165;
	setp.lt.s64 	%p58, %rd274, %rd147;
	selp.b32 	%r667, %r666, %r282, %p58;
	min.s64 	%rd275, %rd274, %rd147;
$L__BB1_165:
	mov.b32 	%r319, 4;
	mov.b32 	%r320, 31;
	mov.b32 	%r321, -1;
	// begin inline asm
	shfl.sync.down.b32 %r302, %r667, %r319, %r320, %r321;
	// end inline asm
	// begin inline asm
	shfl.sync.down.b32 %r307, %r308, %r319, %r320, %r321;
	// end inline asm
	mov.b64 	{%r313, %r318}, %rd275;
	// begin inline asm
	shfl.sync.down.b32 %r312, %r313, %r319, %r320, %r321;
	// end inline asm
	// begin inline asm
	shfl.sync.down.b32 %r317, %r318, %r319, %r320, %r321;
	// end inline asm
	mov.b64 	%rd150, {%r312, %r317};
	setp.gt.s32 	%p59, %r261, 27;
	setp.lt.s32 	%p60, %r667, %r302;
	or.pred  	%p61, %p59, %p60;
	mov.u32 	%r668, %r667;
	mov.u64 	%rd276, %rd275;
	@%p61 bra 	$L__BB1_168;
	setp.lt.s32 	%p62, %r302, %r667;
	mov.u32 	%r668, %r302;
	mov.u64 	%rd276, %rd150;
	@%p62 bra 	$L__BB1_168;
	setp.lt.s64 	%p63, %rd275, %rd150;
	selp.b32 	%r668, %r667, %r302, %p63;
	min.s64 	%rd276, %rd275, %rd150;
$L__BB1_168:
	mov.b32 	%r339, 8;
	mov.b32 	%r340, 31;
	mov.b32 	%r341, -1;
	// begin inline asm
	shfl.sync.down.b32 %r322, %r668, %r339, %r340, %r341;
	// end inline asm
	// begin inline asm
	shfl.sync.down.b32 %r327, %r328, %r339, %r340, %r341;
	// end inline asm
	mov.b64 	{%r333, %r338}, %rd276;
	// begin inline asm
	shfl.sync.down.b32 %r332, %r333, %r339, %r340, %r341;
	// end inline asm
	// begin inline asm
	shfl.sync.down.b32 %r337, %r338, %r339, %r340, %r341;
	// end inline asm
	mov.b64 	%rd153, {%r332, %r337};
	setp.gt.s32 	%p64, %r261, 23;
	setp.lt.s32 	%p65, %r668, %r322;
	or.pred  	%p66, %p64, %p65;
	mov.u32 	%r669, %r668;
	mov.u64 	%rd277, %rd276;
	@%p66 bra 	$L__BB1_171;
	setp.lt.s32 	%p67, %r322, %r668;
	mov.u32 	%r669, %r322;
	mov.u64 	%rd277, %rd153;
	@%p67 bra 	$L__BB1_171;
	setp.lt.s64 	%p68, %rd276, %rd153;
	selp.b32 	%r669, %r668, %r322, %p68;
	min.s64 	%rd277, %rd276, %rd153;
$L__BB1_171:
	mov.b32 	%r359, 16;
	mov.b32 	%r360, 31;
	mov.b32 	%r361, -1;
	// begin inline asm
	shfl.sync.down.b32 %r342, %r669, %r359, %r360, %r361;
	// end inline asm
	// begin inline asm
	shfl.sync.down.b32 %r347, %r348, %r359, %r360, %r361;
	// end inline asm
	mov.b64 	{%r353, %r358}, %rd277;
	// begin inline asm
	shfl.sync.down.b32 %r352, %r353, %r359, %r360, %r361;
	// end inline asm
	// begin inline asm
	shfl.sync.down.b32 %r357, %r358, %r359, %r360, %r361;
	// end inline asm
	mov.b64 	%rd156, {%r352, %r357};
	setp.gt.s32 	%p69, %r261, 15;
	setp.lt.s32 	%p70, %r669, %r342;
	or.pred  	%p71, %p69, %p70;
	mov.u32 	%r677, %r669;
	mov.u64 	%rd285, %rd277;
	@%p71 bra 	$L__BB1_174;
	setp.lt.s32 	%p72, %r342, %r669;
	mov.u32 	%r677, %r342;
	mov.u64 	%rd285, %rd156;
	@%p72 bra 	$L__BB1_174;
	setp.lt.s64 	%p73, %rd277, %rd156;
	selp.b32 	%r677, %r669, %r342, %p73;
	min.s64 	%rd285, %rd277, %rd156;
$L__BB1_174:
	setp.ne.s32 	%p74, %r261, 0;
	@%p74 bra 	$L__BB1_176;
	shr.u32 	%r362, %r127, 1;
	and.b32  	%r363, %r362, 496;
	mov.u32 	%r364, _ZN6thrust24THRUST_300001_SM_1000_NS8cuda_cub4core6detail5shmemE;
	add.s32 	%r365, %r364, %r363;
	st.shared.u32 	[%r365+8], %r677;
	st.shared.u64 	[%r365+16], %rd285;
$L__BB1_176:
	bar.sync 	0;
	setp.ne.s32 	%p75, %r127, 0;
	@%p75 bra 	$L__BB1_198;
	ld.shared.u32 	%r214, [_ZN6thrust24THRUST_300001_SM_1000_NS8cuda_cub4core6detail5shmemE+24];
	ld.shared.u64 	%rd159, [_ZN6thrust24THRUST_300001_SM_1000_NS8cuda_cub4core6detail5shmemE+32];
	setp.lt.s32 	%p76, %r677, %r214;
	mov.u32 	%r671, %r677;
	mov.u64 	%rd279, %rd285;
	@%p76 bra 	$L__BB1_180;
	setp.lt.s32 	%p77, %r214, %r677;
	mov.u32 	%r671, %r214;
	mov.u64 	%rd279, %rd159;
	@%p77 bra 	$L__BB1_180;
	setp.lt.s64 	%p78, %rd285, %rd159;
	selp.b32 	%r671, %r677, %r214, %p78;
	min.s64 	%rd279, %rd285, %rd159;
$L__BB1_180:
	ld.shared.u32 	%r217, [_ZN6thrust24THRUST_300001_SM_1000_NS8cuda_cub4core6detail5shmemE+40];
	ld.shared.u64 	%rd162, [_ZN6thrust24THRUST_300001_SM_1000_NS8cuda_cub4core6detail5shmemE+48];
	setp.lt.s32 	%p79, %r671, %r217;
	mov.u32 	%r672, %r671;
	mov.u64 	%rd280, %rd279;
	@%p79 bra 	$L__BB1_183;
	setp.lt.s32 	%p80, %r217, %r671;
	mov.u32 	%r672, %r217;
	mov.u64 	%rd280, %rd162;
	@%p80 bra 	$L__BB1_183;
	setp.lt.s64 	%p81, %rd279, %rd162;
	selp.b32 	%r672, %r671, %r217, %p81;
	min.s64 	%rd280, %rd279, %rd162;
$L__BB1_183:
	ld.shared.u32 	%r220, [_ZN6thrust24THRUST_300001_SM_1000_NS8cuda_cub4core6detail5shmemE+56];
	ld.shared.u64 	%rd165, [_ZN6thrust24THRUST_300001_SM_1000_NS8cuda_cub4core6detail5shmemE+64];
	setp.lt.s32 	%p82, %r672, %r220;
	mov.u32 	%r673, %r672;
	mov.u64 	%rd281, %rd280;
	@%p82 bra 	$L__BB1_186;
	setp.lt.s32 	%p83, %r220, %r672;
	mov.u32 	%r673, %r220;
	mov.u64 	%rd281, %rd165;
	@%p83 bra 	$L__BB1_186;
	setp.lt.s64 	%p84, %rd280, %rd165;
	selp.b32 	%r673, %r672, %r220, %p84;
	min.s64 	%rd281, %rd280, %rd165;
$L__BB1_186:
	ld.shared.u32 	%r223, [_ZN6thrust24THRUST_300001_SM_1000_NS8cuda_cub4core6detail5shmemE+72];
	ld.shared.u64 	%rd168, [_ZN6thrust24THRUST_300001_SM_1000_NS8cuda_cub4core6detail5shmemE+80];
	setp.lt.s32 	%p85, %r673, %r223;
	mov.u32 	%r674, %r673;
	mov.u64 	%rd282, %rd281;
	@%p85 bra 	$L__BB1_189;
	setp.lt.s32 	%p86, %r223, %r673;
	mov.u32 	%r674, %r223;
	mov.u64 	%rd282, %rd168;
	@%p86 bra 	$L__BB1_189;
	setp.lt.s64 	%p87, %rd281, %rd168;
	selp.b32 	%r674, %r673, %r223, %p87;
	min.s64 	%rd282, %rd281, %rd168;
$L__BB1_189:
	ld.shared.u32 	%r226, [_ZN6thrust24THRUST_300001_SM_1000_NS8cuda_cub4core6detail5shmemE+88];
	ld.shared.u64 	%rd171, [_ZN6thrust24THRUST_300001_SM_1000_NS8cuda_cub4core6detail5shmemE+96];
	setp.lt.s32 	%p88, %r674, %r226;
	mov.u32 	%r675, %r674;
	mov.u64 	%rd283, %rd282;
	@%p88 bra 	$L__BB1_192;
	setp.lt.s32 	%p89, %r226, %r674;
	mov.u32 	%r675, %r226;
	mov.u64 	%rd283, %rd171;
	@%p89 bra 	$L__BB1_192;
	setp.lt.s64 	%p90, %rd282, %rd171;
	selp.b32 	%r675, %r674, %r226, %p90;
	min.s64 	%rd283, %rd282, %rd171;
$L__BB1_192:
	ld.shared.u32 	%r229, [_ZN6thrust24THRUST_300001_SM_1000_NS8cuda_cub4core6detail5shmemE+104];
	ld.shared.u64 	%rd174, [_ZN6thrust24THRUST_300001_SM_1000_NS8cuda_cub4core6detail5shmemE+112];
	setp.lt.s32 	%p91, %r675, %r229;
	mov.u32 	%r676, %r675;
	mov.u64 	%rd284, %rd283;
	@%p91 bra 	$L__BB1_195;
	setp.lt.s32 	%p92, %r229, %r675;
	mov.u32 	%r676, %r229;
	mov.u64 	%rd284, %rd174;
	@%p92 bra 	$L__BB1_195;
	setp.lt.s64 	%p93, %rd283, %rd174;
	selp.b32 	%r676, %r675, %r229, %p93;
	min.s64 	%rd284, %rd283, %rd174;
$L__BB1_195:
	ld.shared.u32 	%r232, [_ZN6thrust24THRUST_300001_SM_1000_NS8cuda_cub4core6detail5shmemE+120];
	ld.shared.u64 	%rd177, [_ZN6thrust24THRUST_300001_SM_1000_NS8cuda_cub4core6detail5shmemE+128];
	setp.lt.s32 	%p94, %r676, %r232;
	mov.u32 	%r677, %r676;
	mov.u64 	%rd285, %rd284;
	@%p94 bra 	$L__BB1_198;
	setp.lt.s32 	%p95, %r232, %r676;
	mov.u32 	%r677, %r232;
	mov.u64 	%rd285, %rd177;
	@%p95 bra 	$L__BB1_198;
	setp.lt.s64 	%p96, %rd284, %rd177;
	selp.b32 	%r677, %r676, %r232, %p96;
	min.s64 	%rd285, %rd284, %rd177;
$L__BB1_198:
	mov.u32 	%r593, %tid.x;
	setp.ne.s32 	%p223, %r593, 0;
	@%p223 bra 	$L__BB1_200;
	ld.param.u64 	%rd222, [_ZN6thrust24THRUST_300001_SM_1000_NS8cuda_cub4core6detail13_kernel_agentINS1_8__reduce11ReduceAgentINS0_12zip_iteratorIN4cuda3std3__45tupleIJNS0_6detail15normal_iteratorINS0_10device_ptrIiEEEENS0_17counting_iteratorIlNS0_11use_defaultESI_SI_EEEEEEEPNSB_IJilEEESM_iNS1_9__extrema9arg_min_fIilNSA_4lessIiEEEEEEJSL_SN_iN3cub18CUB_300001_SM_100013GridEvenShareIiEENSV_9GridQueueIjEESS_EEEvDpT0__param_1];
	cvta.to.global.u64 	%rd219, %rd222;
	mul.wide.u32 	%rd220, %r1, 16;
	add.s64 	%rd221, %rd219, %rd220;
	st.global.u32 	[%rd221], %r677;
	st.global.u64 	[%rd221+8], %rd285;
$L__BB1_200:
	ret;

}
	// .globl	_ZN6thrust24THRUST_300001_SM_1000_NS8cuda_cub4core6detail13_kernel_agentINS1_8__reduce10DrainAgentIiEEJN3cub18CUB_300001_SM_10009GridQueueIjEEiEEEvDpT0_
.visible .entry _ZN6thrust24THRUST_300001_SM_1000_NS8cuda_cub4core6detail13_kernel_agentINS1_8__reduce10DrainAgentIiEEJN3cub18CUB_300001_SM_10009GridQueueIjEEiEEEvDpT0_(
	.param .align 8 .b8 _ZN6thrust24THRUST_300001_SM_1000_NS8cuda_cub4core6detail13_kernel_agentINS1_8__reduce10DrainAgentIiEEJN3cub18CUB_300001_SM_10009GridQueueIjEEiEEEvDpT0__param_0[8],
	.param .u32 _ZN6thrust24THRUST_300001_SM_1000_NS8cuda_cub4core6detail13_kernel_agentINS1_8__reduce10DrainAgentIiEEJN3cub18CUB_300001_SM_10009GridQueueIjEEiEEEvDpT0__param_1
)
.maxntid 1
{
	.reg .b32 	%r<3>;
	.reg .b64 	%rd<3>;

	ld.param.u64 	%rd1, [_ZN6thrust24THRUST_300001_SM_1000_NS8cuda_cub4core6detail13_kernel_agentINS1_8__reduce10DrainAgentIiEEJN3cub18CUB_300001_SM_10009GridQueueIjEEiEEEvDpT0__param_0];
	ld.param.u32 	%r1, [_ZN6thrust24THRUST_300001_SM_1000_NS8cuda_cub4core6detail13_kernel_agentINS1_8__reduce10DrainAgentIiEEJN3cub18CUB_300001_SM_10009GridQueueIjEEiEEEvDpT0__param_1];
	cvta.to.global.u64 	%rd2, %rd1;
	st.global.u32 	[%rd2], %r1;
	mov.b32 	%r2, 0;
	st.global.u32 	[%rd2+4], %r2;
	ret;

}
	// .globl	_ZN6thrust24THRUST_300001_SM_1000_NS8cuda_cub4core6detail13_kernel_agentINS1_8__reduce11ReduceAgentIPN4cuda3std3__45tupleIJilEEESC_SB_iNS1_9__extrema9arg_min_fIilNS9_4lessIiEEEEEEJSC_SC_iSH_EEEvDpT0_
.visible .entry _ZN6thrust24THRUST_300001_SM_1000_NS8cuda_cub4core6detail13_kernel_agentINS1_8__reduce11ReduceAgentIPN4cuda3std3__45tupleIJilEEESC_SB_iNS1_9__extrema9arg_min_fIilNS9_4lessIiEEEEEEJSC_SC_iSH_EEEvDpT0_(
	.param .u64 .ptr .align 1 _ZN6thrust24THRUST_300001_SM_1000_NS8cuda_cub4core6detail13_kernel_agentINS1_8__reduce11ReduceAgentIPN4cuda3std3__45tupleIJilEEESC_SB_iNS1_9__extrema9arg_min_fIilNS9_4lessIiEEEEEEJSC_SC_iSH_EEEvDpT0__param_0,
	.param .u64 .ptr .align 1 _ZN6thrust24THRUST_300001_SM_1000_NS8cuda_cub4core6detail13_kernel_agentINS1_8__reduce11ReduceAgentIPN4cuda3std3__45tupleIJilEEESC_SB_iNS1_9__extrema9arg_min_fIilNS9_4lessIiEEEEEEJSC_SC_iSH_EEEvDpT0__param_1,
	.param .u32 _ZN6thrust24THRUST_300001_SM_1000_NS8cuda_cub4core6detail13_kernel_agentINS1_8__reduce11ReduceAgentIPN4cuda3std3__45tupleIJilEEESC_SB_iNS1_9__extrema9arg_min_fIilNS9_4lessIiEEEEEEJSC_SC_iSH_EEEvDpT0__param_2,
	.param .align 1 .b8 _ZN6thrust24THRUST_300001_SM_1000_NS8cuda_cub4core6detail13_kernel_agentINS1_8__reduce11ReduceAgentIPN4cuda3std3__45tupleIJilEEESC_SB_iNS1_9__extrema9arg_min_fIilNS9_4lessIiEEEEEEJSC_SC_iSH_EEEvDpT0__param_3[1]
)
.maxntid 256
{
	.reg .pred 	%p<228>;
	.reg .b32 	%r<637>;
	.reg .b64 	%rd<356>;

	ld.param.u64 	%rd186, [_ZN6thrust24THRUST_300001_SM_1000_NS8cuda_cub4core6detail13_kernel_agentINS1_8__reduce11ReduceAgentIPN4cuda3std3__45tupleIJilEEESC_SB_iNS1_9__extrema9arg_min_fIilNS9_4lessIiEEEEEEJSC_SC_iSH_EEEvDpT0__param_0];
	ld.param.u64 	%rd187, [_ZN6thrust24THRUST_300001_SM_1000_NS8cuda_cub4core6detail13_kernel_agentINS1_8__reduce11ReduceAgentIPN4cuda3std3__45tupleIJilEEESC_SB_iNS1_9__extrema9arg_min_fIilNS9_4lessIiEEEEEEJSC_SC_iSH_EEEvDpT0__param_1];
	ld.param.u32 	%r215, [_ZN6thrust24THRUST_300001_SM_1000_NS8cuda_cub4core6detail13_kernel_agentINS1_8__reduce11ReduceAgentIPN4cuda3std3__45tupleIJilEEESC_SB_iNS1_9__extrema9arg_min_fIilNS9_4lessIiEEEEEEJSC_SC_iSH_EEEvDpT0__param_2];
	setp.eq.s32 	%p1, %r215, 0;
	@%p1 bra 	$L__BB3_205;
	setp.gt.s32 	%p2, %r215, 1279;
	@%p2 bra 	$L__BB3_111;
	mov.u32 	%r1, %tid.x;
	setp.ge.s32 	%p101, %r1, %r215;
	mov.b32 	%r572, 0;
	mov.b64 	%rd298, 0;
	mov.u32 	%r564, %r1;
	@%p101 bra 	$L__BB3_4;
	mul.wide.u32 	%rd263, %r1, 16;
	add.s64 	%rd260, %rd186, %rd263;
	// begin inline asm
	ld.global.nc.u64 %rd259, [%rd260];
	// end inline asm
	add.s64 	%rd262, %rd260, 8;
	// begin inline asm
	ld.global.nc.u64 %rd298, [%rd262];
	// end inline asm
	cvt.u32.u64 	%r572, %rd259;
	add.s32 	%r564, %r1, 256;
$L__BB3_4:
	setp.ge.s32 	%p102, %r564, %r215;
	@%p102 bra 	$L__BB3_25;
	not.b32 	%r334, %r564;
	add.s32 	%r6, %r215, %r334;
	and.b32  	%r335, %r6, 768;
	setp.eq.s32 	%p103, %r335, 768;
	@%p103 bra 	$L__BB3_11;
	mul.wide.u32 	%rd265, %r564, 16;
	add.s64 	%rd289, %rd186, %rd265;
	shr.u32 	%r336, %r6, 8;
	add.s32 	%r337, %r336, 1;
	and.b32  	%r338, %r337, 3;
	neg.s32 	%r560, %r338;
$L__BB3_7:
	.pragma "nounroll";
	mov.u64 	%rd5, %rd298;
	mov.u32 	%r10, %r572;
	// begin inline asm
	ld.global.nc.u64 %rd266, [%rd289];
	// end inline asm
	add.s64 	%rd269, %rd289, 8;
	// begin inline asm
	ld.global.nc.u64 %rd268, [%rd269];
	// end inline asm
	cvt.u32.u64 	%r11, %rd266;
	setp.lt.s32 	%p104, %r10, %r11;
	@%p104 bra 	$L__BB3_10;
	setp.lt.s32 	%p105, %r11, %r10;
	mov.u64 	%rd298, %rd268;
	mov.u32 	%r572, %r11;
	@%p105 bra 	$L__BB3_10;
	setp.lt.s64 	%p106, %rd5, %rd268;
	min.s64 	%rd298, %rd5, %rd268;
	selp.b32 	%r572, %r10, %r11, %p106;
$L__BB3_10:
	add.s32 	%r564, %r564, 256;
	add.s64 	%rd289, %rd289, 4096;
	add.s32 	%r560, %r560, 1;
	setp.ne.s32 	%p107, %r560, 0;
	@%p107 bra 	$L__BB3_7;
$L__BB3_11:
	setp.lt.u32 	%p108, %r6, 768;
	@%p108 bra 	$L__BB3_25;
$L__BB3_12:
	mul.wide.s32 	%rd274, %r564, 16;
	add.s64 	%rd271, %rd186, %rd274;
	// begin inline asm
	ld.global.nc.u64 %rd270, [%rd271];
	// end inline asm
	add.s64 	%rd273, %rd271, 8;
	// begin inline asm
	ld.global.nc.u64 %rd272, [%rd273];
	// end inline asm
	cvt.u32.u64 	%r21, %rd270;
	setp.lt.s32 	%p109, %r572, %r21;
	mov.u64 	%rd295, %rd298;
	mov.u32 	%r569, %r572;
	@%p109 bra 	$L__BB3_15;
	setp.lt.s32 	%p110, %r21, %r572;
	mov.u64 	%rd295, %rd272;
	mov.u32 	%r569, %r21;
	@%p110 bra 	$L__BB3_15;
	setp.lt.s64 	%p111, %rd298, %rd272;
	min.s64 	%rd295, %rd298, %rd272;
	selp.b32 	%r569, %r572, %r21, %p111;
$L__BB3_15:
	add.s64 	%rd276, %rd271, 4096;
	// begin inline asm
	ld.global.nc.u64 %rd275, [%rd276];
	// end inline asm
	add.s64 	%rd278, %rd271, 4104;
	// begin inline asm
	ld.global.nc.u64 %rd277, [%rd278];
	// end inline asm
	cvt.u32.u64 	%r24, %rd275;
	setp.lt.s32 	%p112, %r569, %r24;
	mov.u64 	%rd296, %rd295;
	mov.u32 	%r570, %r569;
	@%p112 bra 	$L__BB3_18;
	setp.lt.s32 	%p113, %r24, %r569;
	mov.u64 	%rd296, %rd277;
	mov.u32 	%r570, %r24;
	@%p113 bra 	$L__BB3_18;
	setp.lt.s64 	%p114, %rd295, %rd277;
	min.s64 	%rd296, %rd295, %rd277;
	selp.b32 	%r570, %r569, %r24, %p114;
$L__BB3_18:
	add.s64 	%rd280, %rd271, 8192;
	// begin inline asm
	ld.global.nc.u64 %rd279, [%rd280];
	// end inline asm
	add.s64 	%rd282, %rd271, 8200;
	// begin inline asm
	ld.global.nc.u64 %rd281, [%rd282];
	// end inline asm
	cvt.u32.u64 	%r27, %rd279;
	setp.lt.s32 	%p115, %r570, %r27;
	mov.u64 	%rd297, %rd296;
	mov.u32 	%r571, %r570;
	@%p115 bra 	$L__BB3_21;
	setp.lt.s32 	%p116, %r27, %r570;
	mov.u64 	%rd297, %rd281;
	mov.u32 	%r571, %r27;
	@%p116 bra 	$L__BB3_21;
	setp.lt.s64 	%p117, %rd296, %rd281;
	min.s64 	%rd297, %rd296, %rd281;
	selp.b32 	%r571, %r570, %r27, %p117;
$L__BB3_21:
	add.s64 	%rd284, %rd271, 12288;
	// begin inline asm
	ld.global.nc.u64 %rd283, [%rd284];
	// end inline asm
	add.s64 	%rd286, %rd271, 12296;
	// begin inline asm
	ld.global.nc.u64 %rd285, [%rd286];
	// end inline asm
	cvt.u32.u64 	%r30, %rd283;
	setp.lt.s32 	%p118, %r571, %r30;
	mov.u64 	%rd298, %rd297;
	mov.u32 	%r572, %r571;
	@%p118 bra 	$L__BB3_24;
	setp.lt.s32 	%p119, %r30, %r571;
	mov.u64 	%rd298, %rd285;
	mov.u32 	%r572, %r30;
	@%p119 bra 	$L__BB3_24;
	setp.lt.s64 	%p120, %rd297, %rd285;
	min.s64 	%rd298, %rd297, %rd285;
	selp.b32 	%r572, %r571, %r30, %p120;
$L__BB3_24:
	add.s32 	%r564, %r564, 1024;
	setp.lt.s32 	%p121, %r564, %r215;
	@%p121 bra 	$L__BB3_12;
$L__BB3_25:
	setp.lt.s32 	%p122, %r215, 256;
	@%p122 bra 	$L__BB3_65;
	// begin inline asm
	mov.u32 %r452, %laneid;
	// end inline asm
	mov.b32 	%r470, 1;
	mov.b32 	%r471, 31;
	mov.b32 	%r472, -1;
	// begin inline asm
	shfl.sync.down.b32 %r453, %r572, %r470, %r471, %r472;
	// end inline asm
	// begin inline asm
	shfl.sync.down.b32 %r458, %r459, %r470, %r471, %r472;
	// end inline asm
	mov.b64 	{%r464, %r469}, %rd298;
	// begin inline asm
	shfl.sync.down.b32 %r463, %r464, %r470, %r471, %r472;
	// end inline asm
	// begin inline asm
	shfl.sync.down.b32 %r468, %r469, %r470, %r471, %r472;
	// end inline asm
	mov.b64 	%rd27, {%r463, %r468};
	setp.gt.s32 	%p179, %r452, 30;
	setp.lt.s32 	%p180, %r572, %r453;
	or.pred  	%p181, %p179, %p180;
	mov.u64 	%rd300, %rd298;
	mov.u32 	%r574, %r572;
	@%p181 bra 	$L__BB3_29;
	setp.lt.s32 	%p182, %r453, %r572;
	mov.u64 	%rd300, %rd27;
	mov.u32 	%r574, %r453;
	@%p182 bra 	$L__BB3_29;
	setp.lt.s64 	%p183, %rd298, %rd27;
	min.s64 	%rd300, %rd298, %rd27;
	selp.b32 	%r574, %r572, %r453, %p183;
$L__BB3_29:
	mov.b32 	%r490, 2;
	mov.b32 	%r491, 31;
	mov.b32 	%r492, -1;
	// begin inline asm
	shfl.sync.down.b32 %r473, %r574, %r490, %r491, %r492;
	// end inline asm
	// begin inline asm
	shfl.sync.down.b32 %r478, %r479, %r490, %r491, %r492;
	// end inline asm
	mov.b64 	{%r484, %r489}, %rd300;
	// begin inline asm
	shfl.sync.down.b32 %r483, %r484, %r490, %r491, %r492;
	// end inline asm
	// begin inline asm
	shfl.sync.down.b32 %r488, %r489, %r490, %r491, %r492;
	// end inline asm
	mov.b64 	%rd30, {%r483, %r488};
	setp.gt.s32 	%p184, %r452, 29;
	setp.lt.s32 	%p185, %r574, %r473;
	or.pred  	%p186, %p184, %p185;
	mov.u64 	%rd301, %rd300;
	mov.u32 	%r575, %r574;
	@%p186 bra 	$L__BB3_32;
	setp.lt.s32 	%p187, %r473, %r574;
	mov.u64 	%rd301, %rd30;
	mov.u32 	%r575, %r473;
	@%p187 bra 	$L__BB3_32;
	setp.lt.s64 	%p188, %rd300, %rd30;
	min.s64 	%rd301, %rd300, %rd30;
	selp.b32 	%r575, %r574, %r473, %p188;
$L__BB3_32:
	mov.b32 	%r510, 4;
	mov.b32 	%r511, 31;
	mov.b32 	%r512, -1;
	// begin inline asm
	shfl.sync.down.b32 %r493, %r575, %r510, %r511, %r512;
	// end inline asm
	// begin inline asm
	shfl.sync.down.b32 %r498, %r499, %r510, %r511, %r512;
	// end inline asm
	mov.b64 	{%r504, %r509}, %rd301;
	// begin inline asm
	shfl.sync.down.b32 %r503, %r504, %r510, %r511, %r512;
	// end inline asm
	// begin inline asm
	shfl.sync.down.b32 %r508, %r509, %r510, %r511, %r512;
	// end inline asm
	mov.b64 	%rd33, {%r503, %r508};
	setp.gt.s32 	%p189, %r452, 27;
	setp.lt.s32 	%p190, %r575, %r493;
	or.pred  	%p191, %p189, %p190;
	mov.u64 	%rd302, %rd301;
	mov.u32 	%r576, %r575;
	@%p191 bra 	$L__BB3_35;
	setp.lt.s32 	%p192, %r493, %r575;
	mov.u64 	%rd302, %rd33;
	mov.u32 	%r576, %r493;
	@%p192 bra 	$L__BB3_35;
	setp.lt.s64 	%p193, %rd301, %rd33;
	min.s64 	%rd302, %rd301, %rd33;
	selp.b32 	%r576, %r575, %r493, %p193;
$L__BB3_35:
	mov.b32 	%r530, 8;
	mov.b32 	%r531, 31;
	mov.b32 	%r532, -1;
	// begin inline asm
	shfl.sync.down.b32 %r513, %r576, %r530, %r531, %r532;
	// end inline asm
	// begin inline asm
	shfl.sync.down.b32 %r518, %r519, %r530, %r531, %r532;
	// end inline asm
	mov.b64 	{%r524, %r529}, %rd302;
	// begin inline asm
	shfl.sync.down.b32 %r523, %r524, %r530, %r531, %r532;
	// end inline asm
	// begin inline asm
	shfl.sync.down.b32 %r528, %r529, %r530, %r531, %r532;
	// end inline asm
	mov.b64 	%rd36, {%r523, %r528};
	setp.gt.s32 	%p194, %r452, 23;
	setp.lt.s32 	%p195, %r576, %r513;
	or.pred  	%p196, %p194, %p195;
	mov.u64 	%rd303, %rd302;
	mov.u32 	%r577, %r576;
	@%p196 bra 	$L__BB3_38;
	setp.lt.s32 	%p197, %r513, %r576;
	mov.u64 	%rd303, %rd36;
	mov.u32 	%r577, %r513;
	@%p197 bra 	$L__BB3_38;
	setp.lt.s64 	%p198, %rd302, %rd36;
	min.s64 	%rd303, %rd302, %rd36;
	selp.b32 	%r577, %r576, %r513, %p198;
$L__BB3_38:
	mov.b32 	%r550, 16;
	mov.b32 	%r551, 31;
	mov.b32 	%r552, -1;
	// begin inline asm
	shfl.sync.down.b32 %r533, %r577, %r550, %r551, %r552;
	// end inline asm
	// begin inline asm
	shfl.sync.down.b32 %r538, %r539, %r550, %r551, %r552;
	// end inline asm
	mov.b64 	{%r544, %r549}, %rd303;
	// begin inline asm
	shfl.sync.down.b32 %r543, %r544, %r550, %r551, %r552;
	// end inline asm
	// begin inline asm
	shfl.sync.down.b32 %r548, %r549, %r550, %r551, %r552;
	// end inline asm
	mov.b64 	%rd39, {%r543, %r548};
	setp.gt.s32 	%p199, %r452, 15;
	setp.lt.s32 	%p200, %r577, %r533;
	or.pred  	%p201, %p199, %p200;
	mov.u64 	%rd355, %rd303;
	mov.u32 	%r636, %r577;
	@%p201 bra 	$L__BB3_41;
	setp.lt.s32 	%p202, %r533, %r577;
	mov.u64 	%rd355, %rd39;
	mov.u32 	%r636, %r533;
	@%p202 bra 	$L__BB3_41;
	setp.lt.s64 	%p203, %rd303, %rd39;
	min.s64 	%rd355, %rd303, %rd39;
	selp.b32 	%r636, %r577, %r533, %p203;
$L__BB3_41:
	setp.ne.s32 	%p204, %r452, 0;
	@%p204 bra 	$L__BB3_43;
	shr.u32 	%r553, %r1, 1;
	and.b32  	%r554, %r553, 496;
	mov.u32 	%r555, _ZN6thrust24THRUST_300001_SM_1000_NS8cuda_cub4core6detail5shmemE;
	add.s32 	%r556, %r555, %r554;
	st.shared.u32 	[%r556+8], %r636;
	st.shared.u64 	[%r556+16], %rd355;
$L__BB3_43:
	bar.sync 	0;
	setp.ne.s32 	%p205, %r1, 0;
	@%p205 bra 	$L__BB3_203;
	ld.shared.u32 	%r51, [_ZN6thrust24THRUST_300001_SM_1000_NS8cuda_cub4core6detail5shmemE+24];
	ld.shared.u64 	%rd42, [_ZN6thrust24THRUST_300001_SM_1000_NS8cuda_cub4core6detail5shmemE+32];
	setp.lt.s32 	%p206, %r636, %r51;
	mov.u64 	%rd305, %rd355;
	mov.u32 	%r579, %r636;
	@%p206 bra 	$L__BB3_47;
	setp.lt.s32 	%p207, %r51, %r636;
	mov.u64 	%rd305, %rd42;
	mov.u32 	%r579, %r51;
	@%p207 bra 	$L__BB3_47;
	setp.lt.s64 	%p208, %rd355, %rd42;
	min.s64 	%rd305, %rd355, %rd42;
	selp.b32 	%r579, %r636, %r51, %p208;
$L__BB3_47:
	ld.shared.u32 	%r54, [_ZN6thrust24THRUST_300001_SM_1000_NS8cuda_cub4core6detail5shmemE+40];
	ld.shared.u64 	%rd45, [_ZN6thrust24THRUST_300001_SM_1000_NS8cuda_cub4core6detail5shmemE+48];
	setp.lt.s32 	%p209, %r579, %r54;
	mov.u64 	%rd306, %rd305;
	mov.u32 	%r580, %r579;
	@%p209 bra 	$L__BB3_50;
	setp.lt.s32 	%p210, %r54, %r579;
	mov.u64 	%rd306, %rd45;
	mov.u32 	%r580, %r54;
	@%p210 bra 	$L__BB3_50;
	setp.lt.s64 	%p211, %rd305, %rd45;
	min.s64 	%rd306, %rd305, %rd45;
	selp.b32 	%r580, %r579, %r54, %p211;
$L__BB3_50:
	ld.shared.u32 	%r57, [_ZN6thrust24THRUST_300001_SM_1000_NS8cuda_cub4core6detail5shmemE+56];
	ld.shared.u64 	%rd48, [_ZN6thrust24THRUST_300001_SM_1000_NS8cuda_cub4core6detail5shmemE+64];
	setp.lt.s32 	%p212, %r580, %r57;
	mov.u64 	%rd307, %rd306;
	mov.u32 	%r581, %r580;
	@%p212 bra 	$L__BB3_53;
	setp.lt.s32 	%p213, %r57, %r580;
	mov.u64 	%rd307, %rd48;
	mov.u32 	%r581, %r57;
	@%p213 bra 	$L__BB3_53;
	setp.lt.s64 	%p214, %rd306, %rd48;
	min.s64 	%rd307, %rd306, %rd48;
	selp.b32 	%r581, %r580, %r57, %p214;
$L__BB3_53:
	ld.shared.u32 	%r60, [_ZN6thrust24THRUST_300001_SM_1000_NS8cuda_cub4core6detail5shmemE+72];
	ld.shared.u64 	%rd51, [_ZN6thrust24THRUST_300001_SM_1000_NS8cuda_cub4core6detail5shmemE+80];
	setp.lt.s32 	%p215, %r581, %r60;
	mov.u64 	%rd308, %rd307;
	mov.u32 	%r582, %r581;
	@%p215 bra 	$L__BB3_56;
	setp.lt.s32 	%p216, %r60, %r581;
	mov.u64 	%rd308, %rd51;
	mov.u32 	%r582, %r60;
	@%p216 bra 	$L__BB3_56;
	setp.lt.s64 	%p217, %rd307, %rd51;
	min.s64 	%rd308, %rd307, %rd51;
	selp.b32 	%r582, %r581, %r60, %p217;
$L__BB3_56:
	ld.shared.u32 	%r63, [_ZN6thrust24THRUST_300001_SM_1000_NS8cuda_cub4core6detail5shmemE+88];
	ld.shared.u64 	%rd54, [_ZN6thrust24THRUST_300001_SM_1000_NS8cuda_cub4core6detail5shmemE+96];
	setp.lt.s32 	%p218, %r582, %r63;
	mov.u64 	%rd309, %rd308;
	mov.u32 	%r583, %r582;
	@%p218 bra 	$L__BB3_59;
	setp.lt.s32 	%p219, %r63, %r582;
	mov.u64 	%rd309, %rd54;
	mov.u32 	%r583, %r63;
	@%p219 bra 	$L__BB3_59;
	setp.lt.s64 	%p220, %rd308, %rd54;
	min.s64 	%rd309, %rd308, %rd54;
	selp.b32 	%r583, %r582, %r63, %p220;
$L__BB3_59:
	ld.shared.u32 	%r66, [_ZN6thrust24THRUST_300001_SM_1000_NS8cuda_cub4core6detail5shmemE+104];
	ld.shared.u64 	%rd57, [_ZN6thrust24THRUST_300001_SM_1000_NS8cuda_cub4core6detail5shmemE+112];
	setp.lt.s32 	%p221, %r583, %r66;
	mov.u64 	%rd310, %rd309;
	mov.u32 	%r584, %r583;
	@%p221 bra 	$L__BB3_62;
	setp.lt.s32 	%p222, %r66, %r583;
	mov.u64 	%rd310, %rd57;
	mov.u32 	%r584, %r66;
	@%p222 bra 	$L__BB3_62;
	setp.lt.s64 	%p223, %rd309, %rd57;
	min.s64 	%rd310, %rd309, %rd57;
	selp.b32 	%r584, %r583, %r66, %p223;
$L__BB3_62:
	ld.shared.u32 	%r69, [_ZN6thrust24THRUST_300001_SM_1000_NS8cuda_cub4core6detail5shmemE+120];
	ld.shared.u64 	%rd60, [_ZN6thrust24THRUST_300001_SM_1000_NS8cuda_cub4core6detail5shmemE+128];
	setp.lt.s32 	%p224, %r584, %r69;
	mov.u32 	%r636, %r584;
	mov.u64 	%rd355, %rd310;
	@%p224 bra 	$L__BB3_203;
	setp.lt.s32 	%p225, %r69, %r584;
	mov.u32 	%r636, %r69;
	mov.u64 	%rd355, %rd60;
	@%p225 bra 	$L__BB3_203;
	setp.lt.s64 	%p226, %rd310, %rd60;
	min.s64 	%rd355, %rd310, %rd60;
	selp.b32 	%r636, %r584, %r69, %p226;
	bra.uni 	$L__BB3_203;
$L__BB3_65:
	// begin inline asm
	mov.u32 %r339, %laneid;
	// end inline asm
	and.b32  	%r360, %r1, 992;
	add.s32 	%r361, %r360, 32;
	setp.gt.s32 	%p123, %r361, %r215;
	not.b32 	%r362, %r360;
	add.s32 	%r363, %r215, %r362;
	selp.b32 	%r358, %r363, 31, %p123;
	mov.b32 	%r357, 1;
	mov.b32 	%r359, -1;
	// begin inline asm
	shfl.sync.down.b32 %r340, %r572, %r357, %r358, %r359;
	// end inline asm
	// begin inline asm
	shfl.sync.down.b32 %r345, %r346, %r357, %r358, %r359;
	// end inline asm
	mov.b64 	{%r351, %r356}, %rd298;
	// begin inline asm
	shfl.sync.down.b32 %r350, %r351, %r357, %r358, %r359;
	// end inline asm
	// begin inline asm
	shfl.sync.down.b32 %r355, %r356, %r357, %r358, %r359;
	// end inline asm
	mov.b64 	%rd62, {%r350, %r355};
	setp.ge.s32 	%p124, %r339, %r358;
	setp.lt.s32 	%p125, %r572, %r340;
	or.pred  	%p126, %p124, %p125;
	mov.u64 	%rd311, %rd298;
	mov.u32 	%r585, %r572;
	@%p126 bra 	$L__BB3_68;
	setp.lt.s32 	%p127, %r340, %r572;
	mov.u64 	%rd311, %rd62;
	mov.u32 	%r585, %r340;
	@%p127 bra 	$L__BB3_68;
	setp.lt.s64 	%p128, %rd298, %rd62;
	min.s64 	%rd311, %rd298, %rd62;
	selp.b32 	%r585, %r572, %r340, %p128;
$L__BB3_68:
	mov.b32 	%r381, 2;
	mov.b32 	%r383, -1;
	// begin inline asm
	shfl.sync.down.b32 %r364, %r585, %r381, %r358, %r383;
	// end inline asm
	// begin inline asm
	shfl.sync.down.b32 %r369, %r370, %r381, %r358, %r383;
	// end inline asm
	mov.b64 	{%r375, %r380}, %rd311;
	// begin inline asm
	shfl.sync.down.b32 %r374, %r375, %r381, %r358, %r383;
	// end inline asm
	// begin inline asm
	shfl.sync.down.b32 %r379, %r380, %r381, %r358, %r383;
	// end inline asm
	mov.b64 	%rd65, {%r374, %r379};
	add.s32 	%r384, %r339, 2;
	setp.gt.s32 	%p129, %r384, %r358;
	setp.lt.s32 	%p130, %r585, %r364;
	or.pred  	%p131, %p129, %p130;
	mov.u64 	%rd312, %rd311;
	mov.u32 	%r586, %r585;
	@%p131 bra 	$L__BB3_71;
	setp.lt.s32 	%p132, %r364, %r585;
	mov.u64 	%rd312, %rd65;
	mov.u32 	%r586, %r364;
	@%p132 bra 	$L__BB3_71;
	setp.lt.s64 	%p133, %rd311, %rd65;
	min.s64 	%rd312, %rd311, %rd65;
	selp.b32 	%r586, %r585, %r364, %p133;
$L__BB3_71:
	mov.b32 	%r402, 4;
	mov.b32 	%r404, -1;
	// begin inline asm
	shfl.sync.down.b32 %r385, %r586, %r402, %r358, %r404;
	// end inline asm
	// begin inline asm
	shfl.sync.down.b32 %r390, %r391, %r402, %r358, %r404;
	// end inline asm
	mov.b64 	{%r396, %r401}, %rd312;
	// begin inline asm
	shfl.sync.down.b32 %r395, %r396, %r402, %r358, %r404;
	// end inline asm
	// begin inline asm
	shfl.sync.down.b32 %r400, %r401, %r402, %r358, %r404;
	// end inline asm
	mov.b64 	%rd68, {%r395, %r400};
	add.s32 	%r405, %r339, 4;
	setp.gt.s32 	%p134, %r405, %r358;
	setp.lt.s32 	%p135, %r586, %r385;
	or.pred  	%p136, %p134, %p135;
	mov.u32 	%r587, %r586;
	mov.u64 	%rd313, %rd312;
	@%p136 bra 	$L__BB3_74;
	setp.lt.s32 	%p137, %r385, %r586;
	mov.u32 	%r587, %r385;
	mov.u64 	%rd313, %rd68;
	@%p137 bra 	$L__BB3_74;
	setp.lt.s64 	%p138, %rd312, %rd68;
	selp.b32 	%r587, %r586, %r385, %p138;
	min.s64 	%rd313, %rd312, %rd68;
$L__BB3_74:
	mov.b32 	%r423, 8;
	mov.b32 	%r425, -1;
	// begin inline asm
	shfl.sync.down.b32 %r406, %r587, %r423, %r358, %r425;
	// end inline asm
	// begin inline asm
	shfl.sync.down.b32 %r411, %r412, %r423, %r358, %r425;
	// end inline asm
	mov.b64 	{%r417, %r422}, %rd313;
	// begin inline asm
	shfl.sync.down.b32 %r416, %r417, %r423, %r358, %r425;
	// end inline asm
	// begin inline asm
	shfl.sync.down.b32 %r421, %r422, %r423, %r358, %r425;
	// end inline asm
	mov.b64 	%rd71, {%r416, %r421};
	add.s32 	%r426, %r339, 8;
	setp.gt.s32 	%p139, %r426, %r358;
	setp.lt.s32 	%p140, %r587, %r406;
	or.pred  	%p141, %p139, %p140;
	mov.u32 	%r588, %r587;
	mov.u64 	%rd314, %rd313;
	@%p141 bra 	$L__BB3_77;
	setp.lt.s32 	%p142, %r406, %r587;
	mov.u32 	%r588, %r406;
	mov.u64 	%rd314, %rd71;
	@%p142 bra 	$L__BB3_77;
	setp.lt.s64 	%p143, %rd313, %rd71;
	selp.b32 	%r588, %r587, %r406, %p143;
	min.s64 	%rd314, %rd313, %rd71;
$L__BB3_77:
	mov.b32 	%r444, 16;
	mov.b32 	%r446, -1;
	// begin inline asm
	shfl.sync.down.b32 %r427, %r588, %r444, %r358, %r446;
	// end inline asm
	// begin inline asm
	shfl.sync.down.b32 %r432, %r433, %r444, %r358, %r446;
	// end inline asm
	mov.b64 	{%r438, %r443}, %rd314;
	// begin inline asm
	shfl.sync.down.b32 %r437, %r438, %r444, %r358, %r446;
	// end inline asm
	// begin inline asm
	shfl.sync.down.b32 %r442, %r443, %r444, %r358, %r446;
	// end inline asm
	mov.b64 	%rd74, {%r437, %r442};
	add.s32 	%r447, %r339, 16;
	setp.gt.s32 	%p144, %r447, %r358;
	setp.lt.s32 	%p145, %r588, %r427;
	or.pred  	%p146, %p144, %p145;
	mov.u32 	%r636, %r588;
	mov.u64 	%rd355, %rd314;
	@%p146 bra 	$L__BB3_80;
	setp.lt.s32 	%p147, %r427, %r588;
	mov.u32 	%r636, %r427;
	mov.u64 	%rd355, %rd74;
	@%p147 bra 	$L__BB3_80;
	setp.lt.s64 	%p148, %rd314, %rd74;
	selp.b32 	%r636, %r588, %r427, %p148;
	min.s64 	%rd355, %rd314, %rd74;
$L__BB3_80:
	setp.ne.s32 	%p149, %r339, 0;
	@%p149 bra 	$L__BB3_82;
	shr.u32 	%r448, %r1, 1;
	and.b32  	%r449, %r448, 496;
	mov.u32 	%r450, _ZN6thrust24THRUST_300001_SM_1000_NS8cuda_cub4core6detail5shmemE;
	add.s32 	%r451, %r450, %r449;
	st.shared.u32 	[%r451+8], %r636;
	st.shared.u64 	[%r451+16], %rd355;
$L__BB3_82:
	bar.sync 	0;
	setp.ne.s32 	%p150, %r1, 0;
	@%p150 bra 	$L__BB3_203;
	setp.lt.s32 	%p151, %r215, 33;
	mov.u32 	%r590, %r636;
	mov.u64 	%rd316, %rd355;
	@%p151 bra 	$L__BB3_87;
	ld.shared.u32 	%r88, [_ZN6thrust24THRUST_300001_SM_1000_NS8cuda_cub4core6detail5shmemE+24];
	ld.shared.u64 	%rd77, [_ZN6thrust24THRUST_300001_SM_1000_NS8cuda_cub4core6detail5shmemE+32];
	setp.lt.s32 	%p152, %r636, %r88;
	mov.u32 	%r590, %r636;
	mov.u64 	%rd316, %rd355;
	@%p152 bra 	$L__BB3_87;
	setp.lt.s32 	%p153, %r88, %r636;
	mov.u32 	%r590, %r88;
	mov.u64 	%rd316, %rd77;
	@%p153 bra 	$L__BB3_87;
	setp.lt.s64 	%p154, %rd355, %rd77;
	selp.b32 	%r590, %r636, %r88, %p154;
	min.s64 	%rd316, %rd355, %rd77;
$L__BB3_87:
	setp.lt.s32 	%p155, %r215, 65;
	mov.u32 	%r591, %r590;
	mov.u64 	%rd317, %rd316;
	@%p155 bra 	$L__BB3_91;
	ld.shared.u32 	%r91, [_ZN6thrust24THRUST_300001_SM_1000_NS8cuda_cub4core6detail5shmemE+40];
	ld.shared.u64 	%rd80, [_ZN6thrust24THRUST_300001_SM_1000_NS8cuda_cub4core6detail5shmemE+48];
	setp.lt.s32 	%p156, %r590, %r91;
	mov.u32 	%r591, %r590;
	mov.u64 	%rd317, %rd316;
	@%p156 bra 	$L__BB3_91;
	setp.lt.s32 	%p157, %r91, %r590;
	mov.u32 	%r591, %r91;
	mov.u64 	%rd317, %rd80;
	@%p157 bra 	$L__BB3_91;
	setp.lt.s64 	%p158, %rd316, %rd80;
	selp.b32 	%r591, %r590, %r91, %p158;
	min.s64 	%rd317, %rd316, %rd80;
$L__BB3_91:
	setp.lt.s32 	%p159, %r215, 97;
	mov.u32 	%r592, %r591;
	mov.u64 	%rd318, %rd317;
	@%p159 bra 	$L__BB3_95;
	ld.shared.u32 	%r94, [_ZN6thrust24THRUST_300001_SM_1000_NS8cuda_cub4core6detail5shmemE+56];
	ld.shared.u64 	%rd83, [_ZN6thrust24THRUST_300001_SM_1000_NS8cuda_cub4core6detail5shmemE+64];
	setp.lt.s32 	%p160, %r591, %r94;
	mov.u32 	%r592, %r591;
	mov.u64 	%rd318, %rd317;
	@%p160 bra 	$L__BB3_95;
	setp.lt.s32 	%p161, %r94, %r591;
	mov.u32 	%r592, %r94;
	mov.u64 	%rd318, %rd83;
	@%p161 bra 	$L__BB3_95;
	setp.lt.s64 	%p162, %rd317, %rd83;
	selp.b32 	%r592, %r591, %r94, %p162;
	min.s64 	%rd318, %rd317, %rd83;
$L__BB3_95:
	setp.lt.s32 	%p163, %r215, 129;
	mov.u32 	%r593, %r592;
	mov.u64 	%rd319, %rd318;
	@%p163 bra 	$L__BB3_99;
	ld.shared.u32 	%r97, [_ZN6thrust24THRUST_300001_SM_1000_NS8cuda_cub4core6detail5shmemE+72];
	ld.shared.u64 	%rd86, [_ZN6thrust24THRUST_300001_SM_1000_NS8cuda_cub4core6detail5shmemE+80];
	setp.lt.s32 	%p164, %r592, %r97;
	mov.u32 	%r593, %r592;
	mov.u64 	%rd319, %rd318;
	@%p164 bra 	$L__BB3_99;
	setp.lt.s32 	%p165, %r97, %r592;
	mov.u32 	%r593, %r97;
	mov.u64 	%rd319, %rd86;
	@%p165 bra 	$L__BB3_99;
	setp.lt.s64 	%p166, %rd318, %rd86;
	selp.b32 	%r593, %r592, %r97, %p166;
	min.s64 	%rd319, %rd318, %rd86;
$L__BB3_99:
	setp.lt.s32 	%p167, %r215, 161;
	mov.u32 	%r594, %r593;
	mov.u64 	%rd320, %rd319;
	@%p167 bra 	$L__BB3_103;
	ld.shared.u32 	%r100, [_ZN6thrust24THRUST_300001_SM_1000_NS8cuda_cub4core6detail5shmemE+88];
	ld.shared.u64 	%rd89, [_ZN6thrust24THRUST_300001_SM_1000_NS8cuda_cub4core6detail5shmemE+96];
	setp.lt.s32 	%p168, %r593, %r100;
	mov.u32 	%r594, %r593;
	mov.u64 	%rd320, %rd319;
	@%p168 bra 	$L__BB3_103;
	setp.lt.s32 	%p169, %r100, %r593;
	mov.u32 	%r594, %r100;
	mov.u64 	%rd320, %rd89;
	@%p169 bra 	$L__BB3_103;
	setp.lt.s64 	%p170, %rd319, %rd89;
	selp.b32 	%r594, %r593, %r100, %p170;
	min.s64 	%rd320, %rd319, %rd89;
$L__BB3_103:
	setp.lt.s32 	%p171, %r215, 193;
	mov.u32 	%r595, %r594;
	mov.u64 	%rd321, %rd320;
	@%p171 bra 	$L__BB3_107;
	ld.shared.u32 	%r103, [_ZN6thrust24THRUST_300001_SM_1000_NS8cuda_cub4core6detail5shmemE+104];
	ld.shared.u64 	%rd92, [_ZN6thrust24THRUST_300001_SM_1000_NS8cuda_cub4core6detail5shmemE+112];
	setp.lt.s32 	%p172, %r594, %r103;
	mov.u32 	%r595, %r594;
	mov.u64 	%rd321, %rd320;
	@%p172 bra 	$L__BB3_107;
	setp.lt.s32 	%p173, %r103, %r594;
	mov.u32 	%r595, %r103;
	mov.u64 	%rd321, %rd92;
	@%p173 bra 	$L__BB3_107;
	setp.lt.s64 	%p174, %rd320, %rd92;
	selp.b32 	%r595, %r594, %r103, %p174;
	min.s64 	%rd321, %rd320, %rd92;
$L__BB3_107:
	setp.lt.s32 	%p175, %r215, 225;
	mov.u32 	%r636, %r595;
	mov.u64 	%rd355, %rd321;
	@%p175 bra 	$L__BB3_203;
	ld.shared.u32 	%r106, [_ZN6thrust24THRUST_300001_SM_1000_NS8cuda_cub4core6detail5shmemE+120];
	ld.shared.u64 	%rd95, [_ZN6thrust24THRUST_300001_SM_1000_NS8cuda_cub4core6detail5shmemE+128];
	setp.lt.s32 	%p176, %r595, %r106;
	mov.u32 	%r636, %r595;
	mov.u64 	%rd355, %rd321;
	@%p176 bra 	$L__BB3_203;
	setp.lt.s32 	%p177, %r106, %r595;
	mov.u32 	%r636, %r106;
	mov.u64 	%rd355, %rd95;
	@%p177 bra 	$L__BB3_203;
	setp.lt.s64 	%p178, %rd321, %rd95;
	selp.b32 	%r636, %r595, %r106, %p178;
	min.s64 	%rd355, %rd321, %rd95;
	bra.uni 	$L__BB3_203;
$L__BB3_111:
	mov.u32 	%r108, %tid.x;
	mul.wide.u32 	%rd208, %r108, 16;
	add.s64 	%rd189, %rd186, %rd208;
	// begin inline asm
	ld.global.nc.u64 %rd188, [%rd189];
	// end inline asm
	add.s64 	%rd191, %rd189, 8;
	// begin inline asm
	ld.global.nc.u64 %rd190, [%rd191];
	// end inline asm
	cvt.u32.u64 	%r109, %rd188;
	add.s64 	%rd193, %rd189, 4096;
	// begin inline asm
	ld.global.nc.u64 %rd192, [%rd193];
	// end inline asm
	add.s64 	%rd195, %rd189, 4104;
	// begin inline asm
	ld.global.nc.u64 %rd194, [%rd195];
	// end inline asm
	cvt.u32.u64 	%r110, %rd192;
	add.s64 	%rd197, %rd189, 8192;
	// begin inline asm
	ld.global.nc.u64 %rd196, [%rd197];
	// end inline asm
	add.s64 	%rd199, %rd189, 8200;
	// begin inline asm
	ld.global.nc.u64 %rd198, [%rd199];
	// end inline asm
	cvt.u32.u64 	%r111, %rd196;
	add.s64 	%rd201, %rd189, 12288;
	// begin inline asm
	ld.global.nc.u64 %rd200, [%rd201];
	// end inline asm
	add.s64 	%rd203, %rd189, 12296;
	// begin inline asm
	ld.global.nc.u64 %rd202, [%rd203];
	// end inline asm
	cvt.u32.u64 	%r112, %rd200;
	add.s64 	%rd205, %rd189, 16384;
	// begin inline asm
	ld.global.nc.u64 %rd204, [%rd205];
	// end inline asm
	add.s64 	%rd207, %rd189, 16392;
	// begin inline asm
	ld.global.nc.u64 %rd206, [%rd207];
	// end inline asm
	cvt.u32.u64 	%r113, %rd204;
	setp.lt.s32 	%p3, %r109, %r110;
	mov.u32 	%r596, %r109;
	mov.u64 	%rd322, %rd190;
	@%p3 bra 	$L__BB3_114;
	setp.lt.s32 	%p4, %r110, %r109;
	mov.u32 	%r596, %r110;
	mov.u64 	%rd322, %rd194;
	@%p4 bra 	$L__BB3_114;
	setp.lt.s64 	%p5, %rd190, %rd194;
	selp.b32 	%r596, %r109, %r110, %p5;
	min.s64 	%rd322, %rd190, %rd194;
$L__BB3_114:
	setp.lt.s32 	%p6, %r596, %r111;
	mov.u32 	%r597, %r596;
	mov.u64 	%rd323, %rd322;
	@%p6 bra 	$L__BB3_117;
	setp.lt.s32 	%p7, %r111, %r596;
	mov.u32 	%r597, %r111;
	mov.u64 	%rd323, %rd198;
	@%p7 bra 	$L__BB3_117;
	setp.lt.s64 	%p8, %rd322, %rd198;
	selp.b32 	%r597, %r596, %r111, %p8;
	min.s64 	%rd323, %rd322, %rd198;
$L__BB3_117:
	setp.lt.s32 	%p9, %r597, %r112;
	mov.u32 	%r598, %r597;
	mov.u64 	%rd324, %rd323;
	@%p9 bra 	$L__BB3_120;
	setp.lt.s32 	%p10, %r112, %r597;
	mov.u32 	%r598, %r112;
	mov.u64 	%rd324, %rd202;
	@%p10 bra 	$L__BB3_120;
	setp.lt.s64 	%p11, %rd323, %rd202;
	selp.b32 	%r598, %r597, %r112, %p11;
	min.s64 	%rd324, %rd323, %rd202;
$L__BB3_120:
	setp.lt.s32 	%p12, %r598, %r113;
	mov.u32 	%r623, %r598;
	mov.u64 	%rd342, %rd324;
	@%p12 bra 	$L__BB3_123;
	setp.lt.s32 	%p13, %r113, %r598;
	mov.u32 	%r623, %r113;
	mov.u64 	%rd342, %rd206;
	@%p13 bra 	$L__BB3_123;
	setp.lt.s64 	%p14, %rd324, %rd206;
	selp.b32 	%r623, %r598, %r113, %p14;
	min.s64 	%rd342, %rd324, %rd206;
$L__BB3_123:
	setp.lt.u32 	%p15, %r215, 2560;
	mov.b32 	%r608, 1280;
	@%p15 bra 	$L__BB3_141;
	mov.b32 	%r608, 1280;
$L__BB3_125:
	mov.u32 	%r122, %r608;
	add.s32 	%r218, %r122, %r108;
	mul.wide.u32 	%rd229, %r218, 16;
	add.s64 	%rd210, %rd186, %rd229;
	// begin inline asm
	ld.global.nc.u64 %rd209, [%rd210];
	// end inline asm
	add.s64 	%rd212, %rd210, 8;
	// begin inline asm
	ld.global.nc.u64 %rd211, [%rd212];
	// end inline asm
	cvt.u32.u64 	%r124, %rd209;
	add.s64 	%rd214, %rd210, 4096;
	// begin inline asm
	ld.global.nc.u64 %rd213, [%rd214];
	// end inline asm
	add.s64 	%rd216, %rd210, 4104;
	// begin inline asm
	ld.global.nc.u64 %rd215, [%rd216];
	// end inline asm
	cvt.u32.u64 	%r125, %rd213;
	add.s64 	%rd218, %rd210, 8192;
	// begin inline asm
	ld.global.nc.u64 %rd217, [%rd218];
	// end inline asm
	add.s64 	%rd220, %rd210, 8200;
	// begin inline asm
	ld.global.nc.u64 %rd219, [%rd220];
	// end inline asm
	cvt.u32.u64 	%r126, %rd217;
	add.s64 	%rd222, %rd210, 12288;
	// begin inline asm
	ld.global.nc.u64 %rd221, [%rd222];
	// end inline asm
	add.s64 	%rd224, %rd210, 12296;
	// begin inline asm
	ld.global.nc.u64 %rd223, [%rd224];
	// end inline asm
	cvt.u32.u64 	%r127, %rd221;
	add.s64 	%rd226, %rd210, 16384;
	// begin inline asm
	ld.global.nc.u64 %rd225, [%rd226];
	// end inline asm
	add.s64 	%rd228, %rd210, 16392;
	// begin inline asm
	ld.global.nc.u64 %rd227, [%rd228];
	// end inline asm
	cvt.u32.u64 	%r128, %rd225;
	setp.lt.s32 	%p16, %r623, %r124;
	mov.u32 	%r602, %r623;
	mov.u64 	%rd327, %rd342;
	@%p16 bra 	$L__BB3_128;
	setp.lt.s32 	%p17, %r124, %r623;
	mov.u32 	%r602, %r124;
	mov.u64 	%rd327, %rd211;
	@%p17 bra 	$L__BB3_128;
	setp.lt.s64 	%p18, %rd342, %rd211;
	selp.b32 	%r602, %r623, %r124, %p18;
	min.s64 	%rd327, %rd342, %rd211;
$L__BB3_128:
	setp.lt.s32 	%p19, %r602, %r125;
	mov.u32 	%r603, %r602;
	mov.u64 	%rd328, %rd327;
	@%p19 bra 	$L__BB3_131;
	setp.lt.s32 	%p20, %r125, %r602;
	mov.u32 	%r603, %r125;
	mov.u64 	%rd328, %rd215;
	@%p20 bra 	$L__BB3_131;
	setp.lt.s64 	%p21, %rd327, %rd215;
	selp.b32 	%r603, %r602, %r125, %p21;
	min.s64 	%rd328, %rd327, %rd215;
$L__BB3_131:
	setp.lt.s32 	%p22, %r603, %r126;
	mov.u32 	%r604, %r603;
	mov.u64 	%rd329, %rd328;
	@%p22 bra 	$L__BB3_134;
	setp.lt.s32 	%p23, %r126, %r603;
	mov.u32 	%r604, %r126;
	mov.u64 	%rd329, %rd219;
	@%p23 bra 	$L__BB3_134;
	setp.lt.s64 	%p24, %rd328, %rd219;
	selp.b32 	%r604, %r603, %r126, %p24;
	min.s64 	%rd329, %rd328, %rd219;
$L__BB3_134:
	setp.lt.s32 	%p25, %r604, %r127;
	mov.u32 	%r605, %r604;
	mov.u64 	%rd330, %rd329;
	@%p25 bra 	$L__BB3_137;
	setp.lt.s32 	%p26, %r127, %r604;
	mov.u32 	%r605, %r127;
	mov.u64 	%rd330, %rd223;
	@%p26 bra 	$L__BB3_137;
	setp.lt.s64 	%p27, %rd329, %rd223;
	selp.b32 	%r605, %r604, %r127, %p27;
	min.s64 	%rd330, %rd329, %rd223;
$L__BB3_137:
	setp.lt.s32 	%p28, %r605, %r128;
	mov.u32 	%r623, %r605;
	mov.u64 	%rd342, %rd330;
	@%p28 bra 	$L__BB3_140;
	setp.lt.s32 	%p29, %r128, %r605;
	mov.u32 	%r623, %r128;
	mov.u64 	%rd342, %rd227;
	@%p29 bra 	$L__BB3_140;
	setp.lt.s64 	%p30, %rd330, %rd227;
	selp.b32 	%r623, %r605, %r128, %p30;
	min.s64 	%rd342, %rd330, %rd227;
$L__BB3_140:
	add.s32 	%r608, %r122, 1280;
	add.s32 	%r219, %r122, 2560;
	setp.le.s32 	%p31, %r219, %r215;
	@%p31 bra 	$L__BB3_125;
$L__BB3_141:
	setp.le.s32 	%p32, %r215, %r608;
	@%p32 bra 	$L__BB3_164;
	sub.s32 	%r142, %r215, %r608;
	setp.ge.s32 	%p33, %r108, %r142;
	@%p33 bra 	$L__BB3_164;
	not.b32 	%r221, %r108;
	add.s32 	%r222, %r215, %r221;
	sub.s32 	%r143, %r222, %r608;
	and.b32  	%r223, %r143, 768;
	setp.eq.s32 	%p34, %r223, 768;
	mov.u32 	%r614, %r108;
	@%p34 bra 	$L__BB3_149;
	add.s32 	%r610, %r108, %r608;
	shr.u32 	%r224, %r143, 8;
	add.s32 	%r225, %r224, 1;
	and.b32  	%r226, %r225, 3;
	neg.s32 	%r609, %r226;
	mov.u32 	%r614, %r108;
$L__BB3_145:
	.pragma "nounroll";
	mov.u64 	%rd127, %rd342;
	mov.u32 	%r149, %r623;
	mul.wide.u32 	%rd235, %r610, 16;
	add.s64 	%rd232, %rd186, %rd235;
	// begin inline asm
	ld.global.nc.u64 %rd231, [%rd232];
	// end inline asm
	add.s64 	%rd234, %rd232, 8;
	// begin inline asm
	ld.global.nc.u64 %rd233, [%rd234];
	// end inline asm
	cvt.u32.u64 	%r150, %rd231;
	setp.lt.s32 	%p35, %r149, %r150;
	@%p35 bra 	$L__BB3_148;
	setp.lt.s32 	%p36, %r150, %r149;
	mov.u32 	%r623, %r150;
	mov.u64 	%rd342, %rd233;
	@%p36 bra 	$L__BB3_148;
	setp.lt.s64 	%p37, %rd127, %rd233;
	selp.b32 	%r623, %r149, %r150, %p37;
	min.s64 	%rd342, %rd127, %rd233;
$L__BB3_148:
	add.s32 	%r614, %r614, 256;
	add.s32 	%r610, %r610, 256;
	add.s32 	%r609, %r609, 1;
	setp.ne.s32 	%p38, %r609, 0;
	@%p38 bra 	$L__BB3_145;
$L__BB3_149:
	setp.lt.u32 	%p39, %r143, 768;
	@%p39 bra 	$L__BB3_164;
	cvt.u64.u32 	%rd236, %r614;
	cvt.u64.u32 	%rd237, %r608;
	add.s64 	%rd238, %rd236, %rd237;
	shl.b64 	%rd239, %rd238, 4;
	add.s64 	%rd240, %rd239, %rd186;
	add.s64 	%rd337, %rd240, 12296;
	add.s32 	%r617, %r614, %r608;
$L__BB3_151:
	mul.wide.u32 	%rd245, %r617, 16;
	add.s64 	%rd242, %rd186, %rd245;
	// begin inline asm
	ld.global.nc.u64 %rd241, [%rd242];
	// end inline asm
	add.s64 	%rd244, %rd242, 8;
	// begin inline asm
	ld.global.nc.u64 %rd243, [%rd244];
	// end inline asm
	cvt.u32.u64 	%r163, %rd241;
	setp.lt.s32 	%p40, %r623, %r163;
	mov.u32 	%r620, %r623;
	mov.u64 	%rd339, %rd342;
	@%p40 bra 	$L__BB3_154;
	setp.lt.s32 	%p41, %r163, %r623;
	mov.u32 	%r620, %r163;
	mov.u64 	%rd339, %rd243;
	@%p41 bra 	$L__BB3_154;
	setp.lt.s64 	%p42, %rd342, %rd243;
	selp.b32 	%r620, %r623, %r163, %p42;
	min.s64 	%rd339, %rd342, %rd243;
$L__BB3_154:
	add.s64 	%rd247, %rd337, -8200;
	// begin inline asm
	ld.global.nc.u64 %rd246, [%rd247];
	// end inline asm
	add.s64 	%rd249, %rd337, -8192;
	// begin inline asm
	ld.global.nc.u64 %rd248, [%rd249];
	// end inline asm
	cvt.u32.u64 	%r166, %rd246;
	setp.lt.s32 	%p43, %r620, %r166;
	mov.u32 	%r621, %r620;
	mov.u64 	%rd340, %rd339;
	@%p43 bra 	$L__BB3_157;
	setp.lt.s32 	%p44, %r166, %r620;
	mov.u32 	%r621, %r166;
	mov.u64 	%rd340, %rd248;
	@%p44 bra 	$L__BB3_157;
	setp.lt.s64 	%p45, %rd339, %rd248;
	selp.b32 	%r621, %r620, %r166, %p45;
	min.s64 	%rd340, %rd339, %rd248;
$L__BB3_157:
	add.s64 	%rd251, %rd337, -4104;
	// begin inline asm
	ld.global.nc.u64 %rd250, [%rd251];
	// end inline asm
	add.s64 	%rd253, %rd337, -4096;
	// begin inline asm
	ld.global.nc.u64 %rd252, [%rd253];
	// end inline asm
	cvt.u32.u64 	%r169, %rd250;
	setp.lt.s32 	%p46, %r621, %r169;
	mov.u32 	%r622, %r621;
	mov.u64 	%rd341, %rd340;
	@%p46 bra 	$L__BB3_160;
	setp.lt.s32 	%p47, %r169, %r621;
	mov.u32 	%r622, %r169;
	mov.u64 	%rd341, %rd252;
	@%p47 bra 	$L__BB3_160;
	setp.lt.s64 	%p48, %rd340, %rd252;
	selp.b32 	%r622, %r621, %r169, %p48;
	min.s64 	%rd341, %rd340, %rd252;
$L__BB3_160:
	add.s64 	%rd255, %rd337, -8;
	// begin inline asm
	ld.global.nc.u64 %rd254, [%rd255];
	// end inline asm
	// begin inline asm
	ld.global.nc.u64 %rd256, [%rd337];
	// end inline asm
	cvt.u32.u64 	%r172, %rd254;
	setp.lt.s32 	%p49, %r622, %r172;
	mov.u32 	%r623, %r622;
	mov.u64 	%rd342, %rd341;
	@%p49 bra 	$L__BB3_163;
	setp.lt.s32 	%p50, %r172, %r622;
	mov.u32 	%r623, %r172;
	mov.u64 	%rd342, %rd256;
	@%p50 bra 	$L__BB3_163;
	setp.lt.s64 	%p51, %rd341, %rd256;
	selp.b32 	%r623, %r622, %r172, %p51;
	min.s64 	%rd342, %rd341, %rd256;
$L__BB3_163:
	add.s32 	%r614, %r614, 1024;
	add.s64 	%rd337, %rd337, 16384;
	add.s32 	%r617, %r617, 1024;
	setp.lt.s32 	%p52, %r614, %r142;
	@%p52 bra 	$L__BB3_151;
$L__BB3_164:
	// begin inline asm
	mov.u32 %r227, %laneid;
	// end inline asm
	mov.b32 	%r245, 1;
	mov.b32 	%r246, 31;
	mov.b32 	%r247, -1;
	// begin inline asm
	shfl.sync.down.b32 %r228, %r623, %r245, %r246, %r247;
	// end inline asm
	// begin inline asm
	shfl.sync.down.b32 %r233, %r234, %r245, %r246, %r247;
	// end inline asm
	mov.b64 	{%r239, %r244}, %rd342;
	// begin inline asm
	shfl.sync.down.b32 %r238, %r239, %r245, %r246, %r247;
	// end inline asm
	// begin inline asm
	shfl.sync.down.b32 %r243, %r244, %r245, %r246, %r247;
	// end inline asm
	mov.b64 	%rd150, {%r238, %r243};
	setp.gt.s32 	%p53, %r227, 30;
	setp.lt.s32 	%p54, %r623, %r228;
	or.pred  	%p55, %p53, %p54;
	mov.u32 	%r625, %r623;
	mov.u64 	%rd344, %rd342;
	@%p55 bra 	$L__BB3_167;
	setp.lt.s32 	%p56, %r228, %r623;
	mov.u32 	%r625, %r228;
	mov.u64 	%rd344, %rd150;
	@%p56 bra 	$L__BB3_167;
	setp.lt.s64 	%p57, %rd342, %rd150;
	selp.b32 	%r625, %r623, %r228, %p57;
	min.s64 	%rd344, %rd342, %rd150;
$L__BB3_167:
	mov.b32 	%r265, 2;
	mov.b32 	%r266, 31;
	mov.b32 	%r267, -1;
	// begin inline asm
	shfl.sync.down.b32 %r248, %r625, %r265, %r266, %r267;
	// end inline asm
	// begin inline asm
	shfl.sync.down.b32 %r253, %r254, %r265, %r266, %r267;
	// end inline asm
	mov.b64 	{%r259, %r264}, %rd344;
	// begin inline asm
	shfl.sync.down.b32 %r258, %r259, %r265, %r266, %r267;
	// end inline asm
	// begin inline asm
	shfl.sync.down.b32 %r263, %r264, %r265, %r266, %r267;
	// end inline asm
	mov.b64 	%rd153, {%r258, %r263};
	setp.gt.s32 	%p58, %r227, 29;
	setp.lt.s32 	%p59, %r625, %r248;
	or.pred  	%p60, %p58, %p59;
	mov.u32 	%r626, %r625;
	mov.u64 	%rd345, %rd344;
	@%p60 bra 	$L__BB3_170;
	setp.lt.s32 	%p61, %r248, %r625;
	mov.u32 	%r626, %r248;
	mov.u64 	%rd345, %rd153;
	@%p61 bra 	$L__BB3_170;
	setp.lt.s64 	%p62, %rd344, %rd153;
	selp.b32 	%r626, %r625, %r248, %p62;
	min.s64 	%rd345, %rd344, %rd153;
$L__BB3_170:
	mov.b32 	%r285, 4;
	mov.b32 	%r286, 31;
	mov.b32 	%r287, -1;
	// begin inline asm
	shfl.sync.down.b32 %r268, %r626, %r285, %r286, %r287;
	// end inline asm
	// begin inline asm
	shfl.sync.down.b32 %r273, %r274, %r285, %r286, %r287;
	// end inline asm
	mov.b64 	{%r279, %r284}, %rd345;
	// begin inline asm
	shfl.sync.down.b32 %r278, %r279, %r285, %r286, %r287;
	// end inline asm
	// begin inline asm
	shfl.sync.down.b32 %r283, %r284, %r285, %r286, %r287;
	// end inline asm
	mov.b64 	%rd156, {%r278, %r283};
	setp.gt.s32 	%p63, %r227, 27;
	setp.lt.s32 	%p64, %r626, %r268;
	or.pred  	%p65, %p63, %p64;
	mov.u32 	%r627, %r626;
	mov.u64 	%rd346, %rd345;
	@%p65 bra 	$L__BB3_173;
	setp.lt.s32 	%p66, %r268, %r626;
	mov.u32 	%r627, %r268;
	mov.u64 	%rd346, %rd156;
	@%p66 bra 	$L__BB3_173;
	setp.lt.s64 	%p67, %rd345, %rd156;
	selp.b32 	%r627, %r626, %r268, %p67;
	min.s64 	%rd346, %rd345, %rd156;
$L__BB3_173:
	mov.b32 	%r305, 8;
	mov.b32 	%r306, 31;
	mov.b32 	%r307, -1;
	// begin inline asm
	shfl.sync.down.b32 %r288, %r627, %r305, %r306, %r307;
	// end inline asm
	// begin inline asm
	shfl.sync.down.b32 %r293, %r294, %r305, %r306, %r307;
	// end inline asm
	mov.b64 	{%r299, %r304}, %rd346;
	// begin inline asm
	shfl.sync.down.b32 %r298, %r299, %r305, %r306, %r307;
	// end inline asm
	// begin inline asm
	shfl.sync.down.b32 %r303, %r304, %r305, %r306, %r307;
	// end inline asm
	mov.b64 	%rd159, {%r298, %r303};
	setp.gt.s32 	%p68, %r227, 23;
	setp.lt.s32 	%p69, %r627, %r288;
	or.pred  	%p70, %p68, %p69;
	mov.u32 	%r628, %r627;
	mov.u64 	%rd347, %rd346;
	@%p70 bra 	$L__BB3_176;
	setp.lt.s32 	%p71, %r288, %r627;
	mov.u32 	%r628, %r288;
	mov.u64 	%rd347, %rd159;
	@%p71 bra 	$L__BB3_176;
	setp.lt.s64 	%p72, %rd346, %rd159;
	selp.b32 	%r628, %r627, %r288, %p72;
	min.s64 	%rd347, %rd346, %rd159;
$L__BB3_176:
	mov.b32 	%r325, 16;
	mov.b32 	%r326, 31;
	mov.b32 	%r327, -1;
	// begin inline asm
	shfl.sync.down.b32 %r308, %r628, %r325, %r326, %r327;
	// end inline asm
	// begin inline asm
	shfl.sync.down.b32 %r313, %r314, %r325, %r326, %r327;
	// end inline asm
	mov.b64 	{%r319, %r324}, %rd347;
	// begin inline asm
	shfl.sync.down.b32 %r318, %r319, %r325, %r326, %r327;
	// end inline asm
	// begin inline asm
	shfl.sync.down.b32 %r323, %r324, %r325, %r326, %r327;
	// end inline asm
	mov.b64 	%rd162, {%r318, %r323};
	setp.gt.s32 	%p73, %r227, 15;
	setp.lt.s32 	%p74, %r628, %r308;
	or.pred  	%p75, %p73, %p74;
	mov.u32 	%r636, %r628;
	mov.u64 	%rd355, %rd347;
	@%p75 bra 	$L__BB3_179;
	setp.lt.s32 	%p76, %r308, %r628;
	mov.u32 	%r636, %r308;
	mov.u64 	%rd355, %rd162;
	@%p76 bra 	$L__BB3_179;
	setp.lt.s64 	%p77, %rd347, %rd162;
	selp.b32 	%r636, %r628, %r308, %p77;
	min.s64 	%rd355, %rd347, %rd162;
$L__BB3_179:
	setp.ne.s32 	%p78, %r227, 0;
	@%p78 bra 	$L__BB3_181;
	shr.u32 	%r328, %r108, 1;
	and.b32  	%r329, %r328, 496;
	mov.u32 	%r330, _ZN6thrust24THRUST_300001_SM_1000_NS8cuda_cub4core6detail5shmemE;
	add.s32 	%r331, %r330, %r329;
	st.shared.u32 	[%r331+8], %r636;
	st.shared.u64 	[%r331+16], %rd355;
$L__BB3_181:
	bar.sync 	0;
	setp.ne.s32 	%p79, %r108, 0;
	@%p79 bra 	$L__BB3_203;
	ld.shared.u32 	%r194, [_ZN6thrust24THRUST_300001_SM_1000_NS8cuda_cub4core6detail5shmemE+24];
	ld.shared.u64 	%rd165, [_ZN6thrust24THRUST_300001_SM_1000_NS8cuda_cub4core6detail5shmemE+32];
	setp.lt.s32 	%p80, %r636, %r194;
	mov.u32 	%r630, %r636;
	mov.u64 	%rd349, %rd355;
	@%p80 bra 	$L__BB3_185;
	setp.lt.s32 	%p81, %r194, %r636;
	mov.u32 	%r630, %r194;
	mov.u64 	%rd349, %rd165;
	@%p81 bra 	$L__BB3_185;
	setp.lt.s64 	%p82, %rd355, %rd165;
	selp.b32 	%r630, %r636, %r194, %p82;
	min.s64 	%rd349, %rd355, %rd165;
$L__BB3_185:
	ld.shared.u32 	%r197, [_ZN6thrust24THRUST_300001_SM_1000_NS8cuda_cub4core6detail5shmemE+40];
	ld.shared.u64 	%rd168, [_ZN6thrust24THRUST_300001_SM_1000_NS8cuda_cub4core6detail5shmemE+48];
	setp.lt.s32 	%p83, %r630, %r197;
	mov.u32 	%r631, %r630;
	mov.u64 	%rd350, %rd349;
	@%p83 bra 	$L__BB3_188;
	setp.lt.s32 	%p84, %r197, %r630;
	mov.u32 	%r631, %r197;
	mov.u64 	%rd350, %rd168;
	@%p84 bra 	$L__BB3_188;
	setp.lt.s64 	%p85, %rd349, %rd168;
	selp.b32 	%r631, %r630, %r197, %p85;
	min.s64 	%rd350, %rd349, %rd168;
$L__BB3_188:
	ld.shared.u32 	%r200, [_ZN6thrust24THRUST_300001_SM_1000_NS8cuda_cub4core6detail5shmemE+56];
	ld.shared.u64 	%rd171, [_ZN6thrust24THRUST_300001_SM_1000_NS8cuda_cub4core6detail5shmemE+64];
	setp.lt.s32 	%p86, %r631, %r200;
	mov.u32 	%r632, %r631;
	mov.u64 	%rd351, %rd350;
	@%p86 bra 	$L__BB3_191;
	setp.lt.s32 	%p87, %r200, %r631;
	mov.u32 	%r632, %r200;
	mov.u64 	%rd351, %rd171;
	@%p87 bra 	$L__BB3_191;
	setp.lt.s64 	%p88, %rd350, %rd171;
	selp.b32 	%r632, %r631, %r200, %p88;
	min.s64 	%rd351, %rd350, %rd171;
$L__BB3_191:
	ld.shared.u32 	%r203, [_ZN6thrust24THRUST_300001_SM_1000_NS8cuda_cub4core6detail5shmemE+72];
	ld.shared.u64 	%rd174, [_ZN6thrust24THRUST_300001_SM_1000_NS8cuda_cub4core6detail5shmemE+80];
	setp.lt.s32 	%p89, %r632, %r203;
	mov.u32 	%r633, %r632;
	mov.u64 	%rd352, %rd351;
	@%p89 bra 	$L__BB3_194;
	setp.lt.s32 	%p90, %r203, %r632;
	mov.u32 	%r633, %r203;
	mov.u64 	%rd352, %rd174;
	@%p90 bra 	$L__BB3_194;
	setp.lt.s64 	%p91, %rd351, %rd174;
	selp.b32 	%r633, %r632, %r203, %p91;
	min.s64 	%rd352, %rd351, %rd174;
$L__BB3_194:
	ld.shared.u32 	%r206, [_ZN6thrust24THRUST_300001_SM_1000_NS8cuda_cub4core6detail5shmemE+88];
	ld.shared.u64 	%rd177, [_ZN6thrust24THRUST_300001_SM_1000_NS8cuda_cub4core6detail5shmemE+96];
	setp.lt.s32 	%p92, %r633, %r206;
	mov.u32 	%r634, %r633;
	mov.u64 	%rd353, %rd352;
	@%p92 bra 	$L__BB3_197;
	setp.lt.s32 	%p93, %r206, %r633;
	mov.u32 	%r634, %r206;
	mov.u64 	%rd353, %rd177;
	@%p93 bra 	$L__BB3_197;
	setp.lt.s64 	%p94, %rd352, %rd177;
	selp.b32 	%r634, %r633, %r206, %p94;
	min.s64 	%rd353, %rd352, %rd177;
$L__BB3_197:
	ld.shared.u32 	%r209, [_ZN6thrust24THRUST_300001_SM_1000_NS8cuda_cub4core6detail5shmemE+104];
	ld.shared.u64 	%rd180, [_ZN6thrust24THRUST_300001_SM_1000_NS8cuda_cub4core6detail5shmemE+112];
	setp.lt.s32 	%p95, %r634, %r209;
	mov.u32 	%r635, %r634;
	mov.u64 	%rd354, %rd353;
	@%p95 bra 	$L__BB3_200;
	setp.lt.s32 	%p96, %r209, %r634;
	mov.u32 	%r635, %r209;
	mov.u64 	%rd354, %rd180;
	@%p96 bra 	$L__BB3_200;
	setp.lt.s64 	%p97, %rd353, %rd180;
	selp.b32 	%r635, %r634, %r209, %p97;
	min.s64 	%rd354, %rd353, %rd180;
$L__BB3_200:
	ld.shared.u32 	%r212, [_ZN6thrust24THRUST_300001_SM_1000_NS8cuda_cub4core6detail5shmemE+120];
	ld.shared.u64 	%rd183, [_ZN6thrust24THRUST_300001_SM_1000_NS8cuda_cub4core6detail5shmemE+128];
	setp.lt.s32 	%p98, %r635, %r212;
	mov.u32 	%r636, %r635;
	mov.u64 	%rd355, %rd354;
	@%p98 bra 	$L__BB3_203;
	setp.lt.s32 	%p99, %r212, %r635;
	mov.u32 	%r636, %r212;
	mov.u64 	%rd355, %rd183;
	@%p99 bra 	$L__BB3_203;
	setp.lt.s64 	%p100, %rd354, %rd183;
	selp.b32 	%r636, %r635, %r212, %p100;
	min.s64 	%rd355, %rd354, %rd183;
$L__BB3_203:
	mov.u32 	%r557, %tid.x;
	setp.ne.s32 	%p227, %r557, 0;
	@%p227 bra 	$L__BB3_205;
	cvta.to.global.u64 	%rd287, %rd187;
	st.global.u32 	[%rd287], %r636;
	st.global.u64 	[%rd287+8], %rd355;
$L__BB3_205:
	ret;

}
	// .globl	_ZN6thrust24THRUST_300001_SM_1000_NS8cuda_cub4core6detail13_kernel_agentINS1_8__reduce11ReduceAgentINS0_12zip_iteratorIN4cuda3std3__45tupleIJNS0_6detail15normal_iteratorINS0_10device_ptrIiEEEENS0_17counting_iteratorIlNS0_11use_defaultESI_SI_EEEEEEEPNSB_IJilEEESM_lNS1_9__extrema9arg_min_fIilNSA_4lessIiEEEEEEJSL_SN_lSS_EEEvDpT0_
.visible .entry _ZN6thrust24THRUST_300001_SM_1000_NS8cuda_cub4core6detail13_kernel_agentINS1_8__reduce11ReduceAgentINS0_12zip_iteratorIN4cuda3std3__45tupleIJNS0_6detail15normal_iteratorINS0_10device_ptrIiEEEENS0_17counting_iteratorIlNS0_11use_defaultESI_SI_EEEEEEEPNSB_IJilEEESM_lNS1_9__extrema9arg_min_fIilNSA_4lessIiEEEEEEJSL_SN_lSS_EEEvDpT0_(
	.param .align 8 .b8 _ZN6thrust24THRUST_300001_SM_1000_NS8cuda_cub4core6detail13_kernel_agentINS1_8__reduce11ReduceAgentINS0_12zip_iteratorIN4cuda3std3__45tupleIJNS0_6detail15normal_iteratorINS0_10device_ptrIiEEEENS0_17counting_iteratorIlNS0_11use_defaultESI_SI_EEEEEEEPNSB_IJilEEESM_lNS1_9__extrema9arg_min_fIilNSA_4lessIiEEEEEEJSL_SN_lSS_EEEvDpT0__param_0[16],
	.param .u64 .ptr .align 1 _ZN6thrust24THRUST_300001_SM_1000_NS8cuda_cub4core6detail13_kernel_agentINS1_8__reduce11ReduceAgentINS0_12zip_iteratorIN4cuda3std3__45tupleIJNS0_6detail15normal_iteratorINS0_10device_ptrIiEEEENS0_17counting_iteratorIlNS0_11use_defaultESI_SI_EEEEEEEPNSB_IJilEEESM_lNS1_9__extrema9arg_min_fIilNSA_4lessIiEEEEEEJSL_SN_lSS_EEEvDpT0__param_1,
	.param .u64 _ZN6thrust24THRUST_300001_SM_1000_NS8cuda_cub4core6detail13_kernel_agentINS1_8__reduce11ReduceAgentINS0_12zip_iteratorIN4cuda3std3__45tupleIJNS0_6detail15normal_iteratorINS0_10device_ptrIiEEEENS0_17counting_iteratorIlNS0_11use_defaultESI_SI_EEEEEEEPNSB_IJilEEESM_lNS1_9__extrema9arg_min_fIilNSA_4lessIiEEEEEEJSL_SN_lSS_EEEvDpT0__param_2,
	.param .align 1 .b8 _ZN6thrust24THRUST_300001_SM_1000_NS8cuda_cub4core6detail13_kernel_agentINS1_8__reduce11ReduceAgentINS0_12zip_iteratorIN4cuda3std3__45tupleIJNS0_6detail15normal_iteratorINS0_10device_ptrIiEEEENS0_17counting_iteratorIlNS0_11use_defaultESI_SI_EEEEEEEPNSB_IJilEEESM_lNS1_9__extrema9arg_min_fIilNSA_4lessIiEEEEEEJSL_SN_lSS_EEEvDpT0__param_3[1]
)
.maxntid 256
{
	.reg .pred 	%p<222>;
	.reg .b32 	%r<632>;
	.reg .b64 	%rd<307>;

	ld.param.u64 	%rd193, [_ZN6thrust24THRUST_300001_SM_1000_NS8cuda_cub4core6detail13_kernel_agentINS1_8__reduce11ReduceAgentINS0_12zip_iteratorIN4cuda3std3__45tupleIJNS0_6detail15normal_iteratorINS0_10device_ptrIiEEEENS0_17counting_iteratorIlNS0_11use_defaultESI_SI_EEEEEEEPNSB_IJilEEESM_lNS1_9__extrema9arg_min_fIilNSA_4lessIiEEEEEEJSL_SN_lSS_EEEvDpT0__param_0+8];
	ld.param.u64 	%rd192, [_ZN6thrust24THRUST_300001_SM_1000_NS8cuda_cub4core6detail13_kernel_agentINS1_8__reduce11ReduceAgentINS0_12zip_iteratorIN4cuda3std3__45tupleIJNS0_6detail15normal_iteratorINS0_10device_ptrIiEEEENS0_17counting_iteratorIlNS0_11use_defaultESI_SI_EEEEEEEPNSB_IJilEEESM_lNS1_9__extrema9arg_min_fIilNSA_4lessIiEEEEEEJSL_SN_lSS_EEEvDpT0__param_0];
	ld.param.u64 	%rd195, [_ZN6thrust24THRUST_300001_SM_1000_NS8cuda_cub4core6detail13_kernel_agentINS1_8__reduce11ReduceAgentINS0_12zip_iteratorIN4cuda3std3__45tupleIJNS0_6detail15normal_iteratorINS0_10device_ptrIiEEEENS0_17counting_iteratorIlNS0_11use_defaultESI_SI_EEEEEEEPNSB_IJilEEESM_lNS1_9__extrema9arg_min_fIilNSA_4lessIiEEEEEEJSL_SN_lSS_EEEvDpT0__param_2];
	setp.eq.s64 	%p1, %rd195, 0;
	@%p1 bra 	$L__BB4_197;
	cvta.to.global.u64 	%rd1, %rd192;
	setp.gt.s64 	%p2, %rd195, 1279;
	@%p2 bra 	$L__BB4_112;
	cvt.u32.u64 	%r1, %rd195;
	mov.u32 	%r2, %tid.x;
	setp.ge.s32 	%p95, %r2, %r1;
	mov.b32 	%r574, 0;
	mov.b64 	%rd249, 0;
	mov.u32 	%r566, %r2;
	@%p95 bra 	$L__BB4_4;
	cvt.u64.u32 	%rd225, %r2;
	mul.wide.u32 	%rd226, %r2, 4;
	add.s64 	%rd227, %rd1, %rd226;
	add.s64 	%rd249, %rd193, %rd225;
	ld.global.u32 	%r574, [%rd227];
	add.s32 	%r566, %r2, 256;
$L__BB4_4:
	setp.ge.s32 	%p96, %r566, %r1;
	@%p96 bra 	$L__BB4_26;
	not.b32 	%r332, %r566;
	add.s32 	%r7, %r332, %r1;
	and.b32  	%r333, %r7, 768;
	setp.eq.s32 	%p97, %r333, 768;
	@%p97 bra 	$L__BB4_11;
	cvt.u64.u32 	%rd229, %r566;
	add.s64 	%rd240, %rd193, %rd229;
	mul.wide.u32 	%rd230, %r566, 4;
	add.s64 	%rd239, %rd1, %rd230;
	shr.u32 	%r334, %r7, 8;
	add.s32 	%r335, %r334, 1;
	and.b32  	%r336, %r335, 3;
	neg.s32 	%r562, %r336;
$L__BB4_7:
	.pragma "nounroll";
	mov.u64 	%rd9, %rd249;
	mov.u32 	%r11, %r574;
	ld.global.u32 	%r12, [%rd239];
	setp.lt.s32 	%p98, %r11, %r12;
	@%p98 bra 	$L__BB4_10;
	setp.lt.s32 	%p99, %r12, %r11;
	mov.u64 	%rd249, %rd240;
	mov.u32 	%r574, %r12;
	@%p99 bra 	$L__BB4_10;
	setp.lt.s64 	%p100, %rd9, %rd240;
	min.s64 	%rd249, %rd9, %rd240;
	selp.b32 	%r574, %r11, %r12, %p100;
$L__BB4_10:
	add.s32 	%r566, %r566, 256;
	add.s64 	%rd240, %rd240, 256;
	add.s64 	%rd239, %rd239, 1024;
	add.s32 	%r562, %r562, 1;
	setp.ne.s32 	%p101, %r562, 0;
	@%p101 bra 	$L__BB4_7;
$L__BB4_11:
	setp.lt.u32 	%p102, %r7, 768;
	@%p102 bra 	$L__BB4_26;
	add.s32 	%r569, %r566, 512;
$L__BB4_13:
	mov.u32 	%r21, %r569;
	add.s32 	%r337, %r21, -512;
	cvt.s64.s32 	%rd231, %r337;
	mul.wide.s32 	%rd232, %r337, 4;
	add.s64 	%rd17, %rd1, %rd232;
	add.s64 	%rd18, %rd193, %rd231;
	ld.global.u32 	%r23, [%rd17];
	setp.lt.s32 	%p103, %r574, %r23;
	mov.u64 	%rd246, %rd249;
	mov.u32 	%r571, %r574;
	@%p103 bra 	$L__BB4_16;
	setp.lt.s32 	%p104, %r23, %r574;
	mov.u64 	%rd246, %rd18;
	mov.u32 	%r571, %r23;
	@%p104 bra 	$L__BB4_16;
	setp.lt.s64 	%p105, %rd249, %rd18;
	min.s64 	%rd246, %rd249, %rd18;
	selp.b32 	%r571, %r574, %r23, %p105;
$L__BB4_16:
	add.s32 	%r338, %r21, -256;
	cvt.s64.s32 	%rd233, %r338;
	add.s64 	%rd21, %rd193, %rd233;
	ld.global.u32 	%r26, [%rd17+1024];
	setp.lt.s32 	%p106, %r571, %r26;
	mov.u64 	%rd247, %rd246;
	mov.u32 	%r572, %r571;
	@%p106 bra 	$L__BB4_19;
	setp.lt.s32 	%p107, %r26, %r571;
	mov.u64 	%rd247, %rd21;
	mov.u32 	%r572, %r26;
	@%p107 bra 	$L__BB4_19;
	setp.lt.s64 	%p108, %rd246, %rd21;
	min.s64 	%rd247, %rd246, %rd21;
	selp.b32 	%r572, %r571, %r26, %p108;
$L__BB4_19:
	cvt.s64.s32 	%rd234, %r21;
	add.s64 	%rd24, %rd193, %rd234;
	ld.global.u32 	%r29, [%rd17+2048];
	setp.lt.s32 	%p109, %r572, %r29;
	mov.u64 	%rd248, %rd247;
	mov.u32 	%r573, %r572;
	@%p109 bra 	$L__BB4_22;
	setp.lt.s32 	%p110, %r29, %r572;
	mov.u64 	%rd248, %rd24;
	mov.u32 	%r573, %r29;
	@%p110 bra 	$L__BB4_22;
	setp.lt.s64 	%p111, %rd247, %rd24;
	min.s64 	%rd248, %rd247, %rd24;
	selp.b32 	%r573, %r572, %r29, %p111;
$L__BB4_22:
	add.s32 	%r339, %r21, 256;
	cvt.s64.s32 	%rd235, %r339;
	add.s64 	%rd27, %rd193, %rd235;
	ld.global.u32 	%r32, [%rd17+3072];
	setp.lt.s32 	%p112, %r573, %r32;
	mov.u64 	%rd249, %rd248;
	mov.u32 	%r574, %r573;
	@%p112 bra 	$L__BB4_25;
	setp.lt.s32 	%p113, %r32, %r573;
	mov.u64 	%rd249, %rd27;
	mov.u32 	%r574, %r32;
	@%p113 bra 	$L__BB4_25;
	setp.lt.s64 	%p114, %rd248, %rd27;
	min.s64 	%rd249, %rd248, %rd27;
	selp.b32 	%r574, %r573, %r32, %p114;
$L__BB4_25:
	add.s32 	%r569, %r21, 1024;
	add.s32 	%r340, %r21, 512;
	setp.lt.s32 	%p115, %r340, %r1;
	@%p115 bra 	$L__BB4_13;
$L__BB4_26:
	setp.lt.s32 	%p116, %r1, 256;
	@%p116 bra 	$L__BB4_66;
	// begin inline asm
	mov.u32 %r454, %laneid;
	// end inline asm
	mov.b32 	%r472, 1;
	mov.b32 	%r473, 31;
	mov.b32 	%r474, -1;
	// begin inline asm
	shfl.sync.down.b32 %r455, %r574, %r472, %r473, %r474;
	// end inline asm
	// begin inline asm
	shfl.sync.down.b32 %r460, %r461, %r472, %r473, %r474;
	// end inline asm
	mov.b64 	{%r466, %r471}, %rd249;
	// begin inline asm
	shfl.sync.down.b32 %r465, %r466, %r472, %r473, %r474;
	// end inline asm
	// begin inline asm
	shfl.sync.down.b32 %r470, %r471, %r472, %r473, %r474;
	// end inline asm
	mov.b64 	%rd31, {%r465, %r470};
	setp.gt.s32 	%p173, %r454, 30;
	setp.lt.s32 	%p174, %r574, %r455;
	or.pred  	%p175, %p173, %p174;
	mov.u64 	%rd251, %rd249;
	mov.u32 	%r576, %r574;
	@%p175 bra 	$L__BB4_30;
	setp.lt.s32 	%p176, %r455, %r574;
	mov.u64 	%rd251, %rd31;
	mov.u32 	%r576, %r455;
	@%p176 bra 	$L__BB4_30;
	setp.lt.s64 	%p177, %rd249, %rd31;
	min.s64 	%rd251, %rd249, %rd31;
	selp.b32 	%r576, %r574, %r455, %p177;
$L__BB4_30:
	mov.b32 	%r492, 2;
	mov.b32 	%r493, 31;
	mov.b32 	%r494, -1;
	// begin inline asm
	shfl.sync.down.b32 %r475, %r576, %r492, %r493, %r494;
	// end inline asm
	// begin inline asm
	shfl.sync.down.b32 %r480, %r481, %r492, %r493, %r494;
	// end inline asm
	mov.b64 	{%r486, %r491}, %rd251;
	// begin inline asm
	shfl.sync.down.b32 %r485, %r486, %r492, %r493, %r494;
	// end inline asm
	// begin inline asm
	shfl.sync.down.b32 %r490, %r491, %r492, %r493, %r494;
	// end inline asm
	mov.b64 	%rd34, {%r485, %r490};
	setp.gt.s32 	%p178, %r454, 29;
	setp.lt.s32 	%p179, %r576, %r475;
	or.pred  	%p180, %p178, %p179;
	mov.u64 	%rd252, %rd251;
	mov.u32 	%r577, %r576;
	@%p180 bra 	$L__BB4_33;
	setp.lt.s32 	%p181, %r475, %r576;
	mov.u64 	%rd252, %rd34;
	mov.u32 	%r577, %r475;
	@%p181 bra 	$L__BB4_33;
	setp.lt.s64 	%p182, %rd251, %rd34;
	min.s64 	%rd252, %rd251, %rd34;
	selp.b32 	%r577, %r576, %r475, %p182;
$L__BB4_33:
	mov.b32 	%r512, 4;
	mov.b32 	%r513, 31;
	mov.b32 	%r514, -1;
	// begin inline asm
	shfl.sync.down.b32 %r495, %r577, %r512, %r513, %r514;
	// end inline asm
	// begin inline asm
	shfl.sync.down.b32 %r500, %r501, %r512, %r513, %r514;
	// end inline asm
	mov.b64 	{%r506, %r511}, %rd252;
	// begin inline asm
	shfl.sync.down.b32 %r505, %r506, %r512, %r513, %r514;
	// end inline asm
	// begin inline asm
	shfl.sync.down.b32 %r510, %r511, %r512, %r513, %r514;
	// end inline asm
	mov.b64 	%rd37, {%r505, %r510};
	setp.gt.s32 	%p183, %r454, 27;
	setp.lt.s32 	%p184, %r577, %r495;
	or.pred  	%p185, %p183, %p184;
	mov.u64 	%rd253, %rd252;
	mov.u32 	%r578, %r577;
	@%p185 bra 	$L__BB4_36;
	setp.lt.s32 	%p186, %r495, %r577;
	mov.u64 	%rd253, %rd37;
	mov.u32 	%r578, %r495;
	@%p186 bra 	$L__BB4_36;
	setp.lt.s64 	%p187, %rd252, %rd37;
	min.s64 	%rd253, %rd252, %rd37;
	selp.b32 	%r578, %r577, %r495, %p187;
$L__BB4_36:
	mov.b32 	%r532, 8;
	mov.b32 	%r533, 31;
	mov.b32 	%r534, -1;
	// begin inline asm
	shfl.sync.down.b32 %r515, %r578, %r532, %r533, %r534;
	// end inline asm
	// begin inline asm
	shfl.sync.down.b32 %r520, %r521, %r532, %r533, %r534;
	// end inline asm
	mov.b64 	{%r526, %r531}, %rd253;
	// begin inline asm
	shfl.sync.down.b32 %r525, %r526, %r532, %r533, %r534;
	// end inline asm
	// begin inline asm
	shfl.sync.down.b32 %r530, %r531, %r532, %r533, %r534;
	// end inline asm
	mov.b64 	%rd40, {%r525, %r530};
	setp.gt.s32 	%p188, %r454, 23;
	setp.lt.s32 	%p189, %r578, %r515;
	or.pred  	%p190, %p188, %p189;
	mov.u64 	%rd254, %rd253;
	mov.u32 	%r579, %r578;
	@%p190 bra 	$L__BB4_39;
	setp.lt.s32 	%p191, %r515, %r578;
	mov.u64 	%rd254, %rd40;
	mov.u32 	%r579, %r515;
	@%p191 bra 	$L__BB4_39;
	setp.lt.s64 	%p192, %rd253, %rd40;
	min.s64 	%rd254, %rd253, %rd40;
	selp.b32 	%r579, %r578, %r515, %p192;
$L__BB4_39:
	mov.b32 	%r552, 16;
	mov.b32 	%r553, 31;
	mov.b32 	%r554, -1;
	// begin inline asm
	shfl.sync.down.b32 %r535, %r579, %r552, %r553, %r554;
	// end inline asm
	// begin inline asm
	shfl.sync.down.b32 %r540, %r541, %r552, %r553, %r554;
	// end inline asm
	mov.b64 	{%r546, %r551}, %rd254;
	// begin inline asm
	shfl.sync.down.b32 %r545, %r546, %r552, %r553, %r554;
	// end inline asm
	// begin inline asm
	shfl.sync.down.b32 %r550, %r551, %r552, %r553, %r554;
	// end inline asm
	mov.b64 	%rd43, {%r545, %r550};
	setp.gt.s32 	%p193, %r454, 15;
	setp.lt.s32 	%p194, %r579, %r535;
	or.pred  	%p195, %p193, %p194;
	mov.u64 	%rd306, %rd254;
	mov.u32 	%r631, %r579;
	@%p195 bra 	$L__BB4_42;
	setp.lt.s32 	%p196, %r535, %r579;
	mov.u64 	%rd306, %rd43;
	mov.u32 	%r631, %r535;
	@%p196 bra 	$L__BB4_42;
	setp.lt.s64 	%p197, %rd254, %rd43;
	min.s64 	%rd306, %rd254, %rd43;
	selp.b32 	%r631, %r579, %r535, %p197;
$L__BB4_42:
	setp.ne.s32 	%p198, %r454, 0;
	@%p198 bra 	$L__BB4_44;
	shr.u32 	%r555, %r2, 1;
	and.b32  	%r556, %r555, 496;
	mov.u32 	%r557, _ZN6thrust24THRUST_300001_SM_1000_NS8cuda_cub4core6detail5shmemE;
	add.s32 	%r558, %r557, %r556;
	st.shared.u32 	[%r558+8], %r631;
	st.shared.u64 	[%r558+16], %rd306;
$L__BB4_44:
	bar.sync 	0;
	setp.ne.s32 	%p199, %r2, 0;
	@%p199 bra 	$L__BB4_195;
	ld.shared.u32 	%r53, [_ZN6thrust24THRUST_300001_SM_1000_NS8cuda_cub4core6detail5shmemE+24];
	ld.shared.u64 	%rd46, [_ZN6thrust24THRUST_300001_SM_1000_NS8cuda_cub4core6detail5shmemE+32];
	setp.lt.s32 	%p200, %r631, %r53;
	mov.u64 	%rd256, %rd306;
	mov.u32 	%r581, %r631;
	@%p200 bra 	$L__BB4_48;
	setp.lt.s32 	%p201, %r53, %r631;
	mov.u64 	%rd256, %rd46;
	mov.u32 	%r581, %r53;
	@%p201 bra 	$L__BB4_48;
	setp.lt.s64 	%p202, %rd306, %rd46;
	min.s64 	%rd256, %rd306, %rd46;
	selp.b32 	%r581, %r631, %r53, %p202;
$L__BB4_48:
	ld.shared.u32 	%r56, [_ZN6thrust24THRUST_300001_SM_1000_NS8cuda_cub4core6detail5shmemE+40];
	ld.shared.u64 	%rd49, [_ZN6thrust24THRUST_300001_SM_1000_NS8cuda_cub4core6detail5shmemE+48];
	setp.lt.s32 	%p203, %r581, %r56;
	mov.u64 	%rd257, %rd256;
	mov.u32 	%r582, %r581;
	@%p203 bra 	$L__BB4_51;
	setp.lt.s32 	%p204, %r56, %r581;
	mov.u64 	%rd257, %rd49;
	mov.u32 	%r582, %r56;
	@%p204 bra 	$L__BB4_51;
	setp.lt.s64 	%p205, %rd256, %rd49;
	min.s64 	%rd257, %rd256, %rd49;
	selp.b32 	%r582, %r581, %r56, %p205;
$L__BB4_51:
	ld.shared.u32 	%r59, [_ZN6thrust24THRUST_300001_SM_1000_NS8cuda_cub4core6detail5shmemE+56];
	ld.shared.u64 	%rd52, [_ZN6thrust24THRUST_300001_SM_1000_NS8cuda_cub4core6detail5shmemE+64];
	setp.lt.s32 	%p206, %r582, %r59;
	mov.u64 	%rd258, %rd257;
	mov.u32 	%r583, %r582;
	@%p206 bra 	$L__BB4_54;
	setp.lt.s32 	%p207, %r59, %r582;
	mov.u64 	%rd258, %rd52;
	mov.u32 	%r583, %r59;
	@%p207 bra 	$L__BB4_54;
	setp.lt.s64 	%p208, %rd257, %rd52;
	min.s64 	%rd258, %rd257, %rd52;
	selp.b32 	%r583, %r582, %r59, %p208;
$L__BB4_54:
	ld.shared.u32 	%r62, [_ZN6thrust24THRUST_300001_SM_1000_NS8cuda_cub4core6detail5shmemE+72];
	ld.shared.u64 	%rd55, [_ZN6thrust24THRUST_300001_SM_1000_NS8cuda_cub4core6detail5shmemE+80];
	setp.lt.s32 	%p209, %r583, %r62;
	mov.u64 	%rd259, %rd258;
	mov.u32 	%r584, %r583;
	@%p209 bra 	$L__BB4_57;
	setp.lt.s32 	%p210, %r62, %r583;
	mov.u64 	%rd259, %rd55;
	mov.u32 	%r584, %r62;
	@%p210 bra 	$L__BB4_57;
	setp.lt.s64 	%p211, %rd258, %rd55;
	min.s64 	%rd259, %rd258, %rd55;
	selp.b32 	%r584, %r583, %r62, %p211;
$L__BB4_57:
	ld.shared.u32 	%r65, [_ZN6thrust24THRUST_300001_SM_1000_NS8cuda_cub4core6detail5shmemE+88];
	ld.shared.u64 	%rd58, [_ZN6thrust24THRUST_300001_SM_1000_NS8cuda_cub4core6detail5shmemE+96];
	setp.lt.s32 	%p212, %r584, %r65;
	mov.u64 	%rd260, %rd259;
	mov.u32 	%r585, %r584;
	@%p212 bra 	$L__BB4_60;
	setp.lt.s32 	%p213, %r65, %r584;
	mov.u64 	%rd260, %rd58;
	mov.u32 	%r585, %r65;
	@%p213 bra 	$L__BB4_60;
	setp.lt.s64 	%p214, %rd259, %rd58;
	min.s64 	%rd260, %rd259, %rd58;
	selp.b32 	%r585, %r584, %r65, %p214;
$L__BB4_60:
	ld.shared.u32 	%r68, [_ZN6thrust24THRUST_300001_SM_1000_NS8cuda_cub4core6detail5shmemE+104];
	ld.shared.u64 	%rd61, [_ZN6thrust24THRUST_300001_SM_1000_NS8cuda_cub4core6detail5shmemE+112];
	setp.lt.s32 	%p215, %r585, %r68;
	mov.u64 	%rd261, %rd260;
	mov.u32 	%r586, %r585;
	@%p215 bra 	$L__BB4_63;
	setp.lt.s32 	%p216, %r68, %r585;
	mov.u64 	%rd261, %rd61;
	mov.u32 	%r586, %r68;
	@%p216 bra 	$L__BB4_63;
	setp.lt.s64 	%p217, %rd260, %rd61;
	min.s64 	%rd261, %rd260, %rd61;
	selp.b32 	%r586, %r585, %r68, %p217;
$L__BB4_63:
	ld.shared.u32 	%r71, [_ZN6thrust24THRUST_300001_SM_1000_NS8cuda_cub4core6detail5shmemE+120];
	ld.shared.u64 	%rd64, [_ZN6thrust24THRUST_300001_SM_1000_NS8cuda_cub4core6detail5shmemE+128];
	setp.lt.s32 	%p218, %r586, %r71;
	mov.u32 	%r631, %r586;
	mov.u64 	%rd306, %rd261;
	@%p218 bra 	$L__BB4_195;
	setp.lt.s32 	%p219, %r71, %r586;
	mov.u32 	%r631, %r71;
	mov.u64 	%rd306, %rd64;
	@%p219 bra 	$L__BB4_195;
	setp.lt.s64 	%p220, %rd261, %rd64;
	min.s64 	%rd306, %rd261, %rd64;
	selp.b32 	%r631, %r586, %r71, %p220;
	bra.uni 	$L__BB4_195;
$L__BB4_66:
	// begin inline asm
	mov.u32 %r341, %laneid;
	// end inline asm
	and.b32  	%r362, %r2, 992;
	add.s32 	%r363, %r362, 32;
	setp.gt.s32 	%p117, %r363, %r1;
	not.b32 	%r364, %r362;
	add.s32 	%r365, %r1, %r364;
	selp.b32 	%r360, %r365, 31, %p117;
	mov.b32 	%r359, 1;
	mov.b32 	%r361, -1;
	// begin inline asm
	shfl.sync.down.b32 %r342, %r574, %r359, %r360, %r361;
	// end inline asm
	// begin inline asm
	shfl.sync.down.b32 %r347, %r348, %r359, %r360, %r361;
	// end inline asm
	mov.b64 	{%r353, %r358}, %rd249;
	// begin inline asm
	shfl.sync.down.b32 %r352, %r353, %r359, %r360, %r361;
	// end inline asm
	// begin inline asm
	shfl.sync.down.b32 %r357, %r358, %r359, %r360, %r361;
	// end inline asm
	mov.b64 	%rd66, {%r352, %r357};
	setp.ge.s32 	%p118, %r341, %r360;
	setp.lt.s32 	%p119, %r574, %r342;
	or.pred  	%p120, %p118, %p119;
	mov.u32 	%r587, %r574;
	mov.u64 	%rd262, %rd249;
	@%p120 bra 	$L__BB4_69;
	setp.lt.s32 	%p121, %r342, %r574;
	mov.u32 	%r587, %r342;
	mov.u64 	%rd262, %rd66;
	@%p121 bra 	$L__BB4_69;
	setp.lt.s64 	%p122, %rd249, %rd66;
	selp.b32 	%r587, %r574, %r342, %p122;
	min.s64 	%rd262, %rd249, %rd66;
$L__BB4_69:
	mov.b32 	%r383, 2;
	mov.b32 	%r385, -1;
	// begin inline asm
	shfl.sync.down.b32 %r366, %r587, %r383, %r360, %r385;
	// end inline asm
	// begin inline asm
	shfl.sync.down.b32 %r371, %r372, %r383, %r360, %r385;
	// end inline asm
	mov.b64 	{%r377, %r382}, %rd262;
	// begin inline asm
	shfl.sync.down.b32 %r376, %r377, %r383, %r360, %r385;
	// end inline asm
	// begin inline asm
	shfl.sync.down.b32 %r381, %r382, %r383, %r360, %r385;
	// end inline asm
	mov.b64 	%rd69, {%r376, %r381};
	add.s32 	%r386, %r341, 2;
	setp.gt.s32 	%p123, %r386, %r360;
	setp.lt.s32 	%p124, %r587, %r366;
	or.pred  	%p125, %p123, %p124;
	mov.u32 	%r588, %r587;
	mov.u64 	%rd263, %rd262;
	@%p125 bra 	$L__BB4_72;
	setp.lt.s32 	%p126, %r366, %r587;
	mov.u32 	%r588, %r366;
	mov.u64 	%rd263, %rd69;
	@%p126 bra 	$L__BB4_72;
	setp.lt.s64 	%p127, %rd262, %rd69;
	selp.b32 	%r588, %r587, %r366, %p127;
	min.s64 	%rd263, %rd262, %rd69;
$L__BB4_72:
	mov.b32 	%r404, 4;
	mov.b32 	%r406, -1;
	// begin inline asm
	shfl.sync.down.b32 %r387, %r588, %r404, %r360, %r406;
	// end inline asm
	// begin inline asm
	shfl.sync.down.b32 %r392, %r393, %r404, %r360, %r406;
	// end inline asm
	mov.b64 	{%r398, %r403}, %rd263;
	// begin inline asm
	shfl.sync.down.b32 %r397, %r398, %r404, %r360, %r406;
	// end inline asm
	// begin inline asm
	shfl.sync.down.b32 %r402, %r403, %r404, %r360, %r406;
	// end inline asm
	mov.b64 	%rd72, {%r397, %r402};
	add.s32 	%r407, %r341, 4;
	setp.gt.s32 	%p128, %r407, %r360;
	setp.lt.s32 	%p129, %r588, %r387;
	or.pred  	%p130, %p128, %p129;
	mov.u32 	%r589, %r588;
	mov.u64 	%rd264, %rd263;
	@%p130 bra 	$L__BB4_75;
	setp.lt.s32 	%p131, %r387, %r588;
	mov.u32 	%r589, %r387;
	mov.u64 	%rd264, %rd72;
	@%p131 bra 	$L__BB4_75;
	setp.lt.s64 	%p132, %rd263, %rd72;
	selp.b32 	%r589, %r588, %r387, %p132;
	min.s64 	%rd264, %rd263, %rd72;
$L__BB4_75:
	mov.b32 	%r425, 8;
	mov.b32 	%r427, -1;
	// begin inline asm
	shfl.sync.down.b32 %r408, %r589, %r425, %r360, %r427;
	// end inline asm
	// begin inline asm
	shfl.sync.down.b32 %r413, %r414, %r425, %r360, %r427;
	// end inline asm
	mov.b64 	{%r419, %r424}, %rd264;
	// begin inline asm
	shfl.sync.down.b32 %r418, %r419, %r425, %r360, %r427;
	// end inline asm
	// begin inline asm
	shfl.sync.down.b32 %r423, %r424, %r425, %r360, %r427;
	// end inline asm
	mov.b64 	%rd75, {%r418, %r423};
	add.s32 	%r428, %r341, 8;
	setp.gt.s32 	%p133, %r428, %r360;
	setp.lt.s32 	%p134, %r589, %r408;
	or.pred  	%p135, %p133, %p134;
	mov.u32 	%r590, %r589;
	mov.u64 	%rd265, %rd264;
	@%p135 bra 	$L__BB4_78;
	setp.lt.s32 	%p136, %r408, %r589;
	mov.u32 	%r590, %r408;
	mov.u64 	%rd265, %rd75;
	@%p136 bra 	$L__BB4_78;
	setp.lt.s64 	%p137, %rd264, %rd75;
	selp.b32 	%r590, %r589, %r408, %p137;
	min.s64 	%rd265, %rd264, %rd75;
$L__BB4_78:
	mov.b32 	%r446, 16;
	mov.b32 	%r448, -1;
	// begin inline asm
	shfl.sync.down.b32 %r429, %r590, %r446, %r360, %r448;
	// end inline asm
	// begin inline asm
	shfl.sync.down.b32 %r434, %r435, %r446, %r360, %r448;
	// end inline asm
	mov.b64 	{%r440, %r445}, %rd265;
	// begin inline asm
	shfl.sync.down.b32 %r439, %r440, %r446, %r360, %r448;
	// end inline asm
	// begin inline asm
	shfl.sync.down.b32 %r444, %r445, %r446, %r360, %r448;
	// end inline asm
	mov.b64 	%rd78, {%r439, %r444};
	add.s32 	%r449, %r341, 16;
	setp.gt.s32 	%p138, %r449, %r360;
	setp.lt.s32 	%p139, %r590, %r429;
	or.pred  	%p140, %p138, %p139;
	mov.u32 	%r631, %r590;
	mov.u64 	%rd306, %rd265;
	@%p140 bra 	$L__BB4_81;
	setp.lt.s32 	%p141, %r429, %r590;
	mov.u32 	%r631, %r429;
	mov.u64 	%rd306, %rd78;
	@%p141 bra 	$L__BB4_81;
	setp.lt.s64 	%p142, %rd265, %rd78;
	selp.b32 	%r631, %r590, %r429, %p142;
	min.s64 	%rd306, %rd265, %rd78;
$L__BB4_81:
	setp.ne.s32 	%p143, %r341, 0;
	@%p143 bra 	$L__BB4_83;
	shr.u32 	%r450, %r2, 1;
	and.b32  	%r451, %r450, 496;
	mov.u32 	%r452, _ZN6thrust24THRUST_300001_SM_1000_NS8cuda_cub4core6detail5shmemE;
	add.s32 	%r453, %r452, %r451;
	st.shared.u32 	[%r453+8], %r631;
	st.shared.u64 	[%r453+16], %rd306;
$L__BB4_83:
	bar.sync 	0;
	setp.ne.s32 	%p144, %r2, 0;
	@%p144 bra 	$L__BB4_195;
	setp.lt.s32 	%p145, %r1, 33;
	mov.u32 	%r592, %r631;
	mov.u64 	%rd267, %rd306;
	@%p145 bra 	$L__BB4_88;
	ld.shared.u32 	%r90, [_ZN6thrust24THRUST_300001_SM_1000_NS8cuda_cub4core6detail5shmemE+24];
	ld.shared.u64 	%rd81, [_ZN6thrust24THRUST_300001_SM_1000_NS8cuda_cub4core6detail5shmemE+32];
	setp.lt.s32 	%p146, %r631, %r90;
	mov.u32 	%r592, %r631;
	mov.u64 	%rd267, %rd306;
	@%p146 bra 	$L__BB4_88;
	setp.lt.s32 	%p147, %r90, %r631;
	mov.u32 	%r592, %r90;
	mov.u64 	%rd267, %rd81;
	@%p147 bra 	$L__BB4_88;
	setp.lt.s64 	%p148, %rd306, %rd81;
	selp.b32 	%r592, %r631, %r90, %p148;
	min.s64 	%rd267, %rd306, %rd81;
$L__BB4_88:
	setp.lt.s32 	%p149, %r1, 65;
	mov.u32 	%r593, %r592;
	mov.u64 	%rd268, %rd267;
	@%p149 bra 	$L__BB4_92;
	ld.shared.u32 	%r93, [_ZN6thrust24THRUST_300001_SM_1000_NS8cuda_cub4core6detail5shmemE+40];
	ld.shared.u64 	%rd84, [_ZN6thrust24THRUST_300001_SM_1000_NS8cuda_cub4core6detail5shmemE+48];
	setp.lt.s32 	%p150, %r592, %r93;
	mov.u32 	%r593, %r592;
	mov.u64 	%rd268, %rd267;
	@%p150 bra 	$L__BB4_92;
	setp.lt.s32 	%p151, %r93, %r592;
	mov.u32 	%r593, %r93;
	mov.u64 	%rd268, %rd84;
	@%p151 bra 	$L__BB4_92;
	setp.lt.s64 	%p152, %rd267, %rd84;
	selp.b32 	%r593, %r592, %r93, %p152;
	min.s64 	%rd268, %rd267, %rd84;
$L__BB4_92:
	setp.lt.s32 	%p153, %r1, 97;
	mov.u32 	%r594, %r593;
	mov.u64 	%rd269, %rd268;
	@%p153 bra 	$L__BB4_96;
	ld.shared.u32 	%r96, [_ZN6thrust24THRUST_300001_SM_1000_NS8cuda_cub4core6detail5shmemE+56];
	ld.shared.u64 	%rd87, [_ZN6thrust24THRUST_300001_SM_1000_NS8cuda_cub4core6detail5shmemE+64];
	setp.lt.s32 	%p154, %r593, %r96;
	mov.u32 	%r594, %r593;
	mov.u64 	%rd269, %rd268;
	@%p154 bra 	$L__BB4_96;
	setp.lt.s32 	%p155, %r96, %r593;
	mov.u32 	%r594, %r96;
	mov.u64 	%rd269, %rd87;
	@%p155 bra 	$L__BB4_96;
	setp.lt.s64 	%p156, %rd268, %rd87;
	selp.b32 	%r594, %r593, %r96, %p156;
	min.s64 	%rd269, %rd268, %rd87;
$L__BB4_96:
	setp.lt.s32 	%p157, %r1, 129;
	mov.u32 	%r595, %r594;
	mov.u64 	%rd270, %rd269;
	@%p157 bra 	$L__BB4_100;
	ld.shared.u32 	%r99, [_ZN6thrust24THRUST_300001_SM_1000_NS8cuda_cub4core6detail5shmemE+72];
	ld.shared.u64 	%rd90, [_ZN6thrust24THRUST_300001_SM_1000_NS8cuda_cub4core6detail5shmemE+80];
	setp.lt.s32 	%p158, %r594, %r99;
	mov.u32 	%r595, %r594;
	mov.u64 	%rd270, %rd269;
	@%p158 bra 	$L__BB4_100;
	setp.lt.s32 	%p159, %r99, %r594;
	mov.u32 	%r595, %r99;
	mov.u64 	%rd270, %rd90;
	@%p159 bra 	$L__BB4_100;
	setp.lt.s64 	%p160, %rd269, %rd90;
	selp.b32 	%r595, %r594, %r99, %p160;
	min.s64 	%rd270, %rd269, %rd90;
$L__BB4_100:
	setp.lt.s32 	%p161, %r1, 161;
	mov.u32 	%r596, %r595;
	mov.u64 	%rd271, %rd270;
	@%p161 bra 	$L__BB4_104;
	ld.shared.u32 	%r102, [_ZN6thrust24THRUST_300001_SM_1000_NS8cuda_cub4core6detail5shmemE+88];
	ld.shared.u64 	%rd93, [_ZN6thrust24THRUST_300001_SM_1000_NS8cuda_cub4core6detail5shmemE+96];
	setp.lt.s32 	%p162, %r595, %r102;
	mov.u32 	%r596, %r595;
	mov.u64 	%rd271, %rd270;
	@%p162 bra 	$L__BB4_104;
	setp.lt.s32 	%p163, %r102, %r595;
	mov.u32 	%r596, %r102;
	mov.u64 	%rd271, %rd93;
	@%p163 bra 	$L__BB4_104;
	setp.lt.s64 	%p164, %rd270, %rd93;
	selp.b32 	%r596, %r595, %r102, %p164;
	min.s64 	%rd271, %rd270, %rd93;
$L__BB4_104:
	setp.lt.s32 	%p165, %r1, 193;
	mov.u32 	%r597, %r596;
	mov.u64 	%rd272, %rd271;
	@%p165 bra 	$L__BB4_108;
	ld.shared.u32 	%r105, [_ZN6thrust24THRUST_300001_SM_1000_NS8cuda_cub4core6detail5shmemE+104];
	ld.shared.u64 	%rd96, [_ZN6thrust24THRUST_300001_SM_1000_NS8cuda_cub4core6detail5shmemE+112];
	setp.lt.s32 	%p166, %r596, %r105;
	mov.u32 	%r597, %r596;
	mov.u64 	%rd272, %rd271;
	@%p166 bra 	$L__BB4_108;
	setp.lt.s32 	%p167, %r105, %r596;
	mov.u32 	%r597, %r105;
	mov.u64 	%rd272, %rd96;
	@%p167 bra 	$L__BB4_108;
	setp.lt.s64 	%p168, %rd271, %rd96;
	selp.b32 	%r597, %r596, %r105, %p168;
	min.s64 	%rd272, %rd271, %rd96;
$L__BB4_108:
	setp.lt.s32 	%p169, %r1, 225;
	mov.u32 	%r631, %r597;
	mov.u64 	%rd306, %rd272;
	@%p169 bra 	$L__BB4_195;
	ld.shared.u32 	%r108, [_ZN6thrust24THRUST_300001_SM_1000_NS8cuda_cub4core6detail5shmemE+120];
	ld.shared.u64 	%rd99, [_ZN6thrust24THRUST_300001_SM_1000_NS8cuda_cub4core6detail5shmemE+128];
	setp.lt.s32 	%p170, %r597, %r108;
	mov.u32 	%r631, %r597;
	mov.u64 	%rd306, %rd272;
	@%p170 bra 	$L__BB4_195;
	setp.lt.s32 	%p171, %r108, %r597;
	mov.u32 	%r631, %r108;
	mov.u64 	%rd306, %rd99;
	@%p171 bra 	$L__BB4_195;
	setp.lt.s64 	%p172, %rd272, %rd99;
	selp.b32 	%r631, %r597, %r108, %p172;
	min.s64 	%rd306, %rd272, %rd99;
	bra.uni 	$L__BB4_195;
$L__BB4_112:
	mov.u32 	%r110, %tid.x;
	cvt.u64.u32 	%rd101, %r110;
	mul.wide.u32 	%rd196, %r110, 4;
	add.s64 	%rd102, %rd1, %rd196;
	ld.global.u32 	%r200, [%rd102];
	add.s32 	%r201, %r110, 256;
	cvt.u64.u32 	%rd197, %r201;
	ld.global.u32 	%r202, [%rd102+1024];
	add.s32 	%r203, %r110, 512;
	cvt.u64.u32 	%rd198, %r203;
	ld.global.u32 	%r204, [%rd102+2048];
	add.s32 	%r205, %r110, 768;
	cvt.u64.u32 	%rd199, %r205;
	ld.global.u32 	%r206, [%rd102+3072];
	or.b32  	%r207, %r110, 1024;
	cvt.u64.u32 	%rd103, %r207;
	add.s64 	%rd104, %rd193, %rd103;
	ld.global.u32 	%r111, [%rd102+4096];
	setp.lt.s32 	%p3, %r202, %r200;
	min.s32 	%r208, %r202, %r200;
	selp.b64 	%rd200, %rd197, %rd101, %p3;
	setp.lt.s32 	%p4, %r204, %r208;
	min.s32 	%r209, %r204, %r208;
	selp.b64 	%rd201, %rd198, %rd200, %p4;
	setp.lt.s32 	%p5, %r206, %r209;
	min.s32 	%r112, %r206, %r209;
	selp.b64 	%rd105, %rd199, %rd201, %p5;
	add.s64 	%rd106, %rd193, %rd105;
	setp.lt.s32 	%p6, %r112, %r111;
	mov.u32 	%r618, %r112;
	mov.u64 	%rd293, %rd106;
	@%p6 bra 	$L__BB4_115;
	setp.lt.s32 	%p7, %r111, %r112;
	mov.u32 	%r618, %r111;
	mov.u64 	%rd293, %rd104;
	@%p7 bra 	$L__BB4_115;
	setp.lt.u64 	%p8, %rd105, %rd103;
	selp.b32 	%r618, %r112, %r111, %p8;
	selp.b64 	%rd293, %rd106, %rd104, %p8;
$L__BB4_115:
	setp.lt.u64 	%p9, %rd195, 2560;
	mov.b64 	%rd282, 1280;
	@%p9 bra 	$L__BB4_133;
	mov.b64 	%rd282, 1280;
$L__BB4_117:
	mov.u64 	%rd109, %rd282;
	add.s64 	%rd204, %rd109, %rd101;
	shl.b64 	%rd205, %rd109, 2;
	add.s64 	%rd206, %rd102, %rd205;
	add.s64 	%rd111, %rd204, %rd193;
	ld.global.u32 	%r116, [%rd206];
	ld.global.u32 	%r117, [%rd206+1024];
	add.s64 	%rd112, %rd111, 512;
	ld.global.u32 	%r118, [%rd206+2048];
	add.s64 	%rd113, %rd111, 768;
	ld.global.u32 	%r119, [%rd206+3072];
	ld.global.u32 	%r120, [%rd206+4096];
	setp.lt.s32 	%p10, %r618, %r116;
	mov.u32 	%r600, %r618;
	mov.u64 	%rd276, %rd293;
	@%p10 bra 	$L__BB4_120;
	setp.lt.s32 	%p11, %r116, %r618;
	mov.u32 	%r600, %r116;
	mov.u64 	%rd276, %rd111;
	@%p11 bra 	$L__BB4_120;
	setp.lt.s64 	%p12, %rd293, %rd111;
	selp.b32 	%r600, %r618, %r116, %p12;
	min.s64 	%rd276, %rd293, %rd111;
$L__BB4_120:
	setp.lt.s32 	%p13, %r600, %r117;
	mov.u32 	%r601, %r600;
	mov.u64 	%rd277, %rd276;
	@%p13 bra 	$L__BB4_123;
	add.s64 	%rd208, %rd204, %rd193;
	add.s64 	%rd277, %rd208, 256;
	setp.lt.s32 	%p14, %r117, %r600;
	mov.u32 	%r601, %r117;
	@%p14 bra 	$L__BB4_123;
	setp.lt.s64 	%p15, %rd276, %rd277;
	selp.b32 	%r601, %r600, %r117, %p15;
	min.s64 	%rd277, %rd276, %rd277;
$L__BB4_123:
	setp.lt.s32 	%p16, %r601, %r118;
	mov.u32 	%r602, %r601;
	mov.u64 	%rd278, %rd277;
	@%p16 bra 	$L__BB4_126;
	setp.lt.s32 	%p17, %r118, %r601;
	mov.u32 	%r602, %r118;
	mov.u64 	%rd278, %rd112;
	@%p17 bra 	$L__BB4_126;
	setp.lt.s64 	%p18, %rd277, %rd112;
	selp.b32 	%r602, %r601, %r118, %p18;
	min.s64 	%rd278, %rd277, %rd112;
$L__BB4_126:
	setp.lt.s32 	%p19, %r602, %r119;
	mov.u32 	%r603, %r602;
	mov.u64 	%rd279, %rd278;
	@%p19 bra 	$L__BB4_129;
	setp.lt.s32 	%p20, %r119, %r602;
	mov.u32 	%r603, %r119;
	mov.u64 	%rd279, %rd113;
	@%p20 bra 	$L__BB4_129;
	setp.lt.s64 	%p21, %rd278, %rd113;
	selp.b32 	%r603, %r602, %r119, %p21;
	min.s64 	%rd279, %rd278, %rd113;
$L__BB4_129:
	setp.lt.s32 	%p22, %r603, %r120;
	mov.u32 	%r618, %r603;
	mov.u64 	%rd293, %rd279;
	@%p22 bra 	$L__BB4_132;
	add.s64 	%rd210, %rd204, %rd193;
	add.s64 	%rd293, %rd210, 1024;
	setp.lt.s32 	%p23, %r120, %r603;
	mov.u32 	%r618, %r120;
	@%p23 bra 	$L__BB4_132;
	setp.lt.s64 	%p24, %rd279, %rd293;
	selp.b32 	%r618, %r603, %r120, %p24;
	min.s64 	%rd293, %rd279, %rd293;
$L__BB4_132:
	add.s64 	%rd282, %rd109, 1280;
	add.s64 	%rd211, %rd109, 2560;
	setp.le.s64 	%p25, %rd211, %rd195;
	@%p25 bra 	$L__BB4_117;
$L__BB4_133:
	setp.le.s64 	%p26, %rd195, %rd282;
	@%p26 bra 	$L__BB4_156;
	cvt.u32.u64 	%r210, %rd282;
	cvt.u32.u64 	%r211, %rd195;
	sub.s32 	%r132, %r211, %r210;
	setp.ge.s32 	%p27, %r110, %r132;
	@%p27 bra 	$L__BB4_156;
	cvta.to.global.u64 	%rd129, %rd192;
	not.b32 	%r214, %r110;
	add.s32 	%r215, %r214, %r211;
	sub.s32 	%r133, %r215, %r210;
	and.b32  	%r217, %r133, 768;
	setp.eq.s32 	%p28, %r217, 768;
	mov.u32 	%r610, %r110;
	@%p28 bra 	$L__BB4_141;
	add.s64 	%rd213, %rd282, %rd101;
	add.s64 	%rd284, %rd213, %rd193;
	shl.b64 	%rd214, %rd213, 2;
	add.s64 	%rd283, %rd129, %rd214;
	shr.u32 	%r218, %r133, 8;
	add.s32 	%r219, %r218, 1;
	and.b32  	%r220, %r219, 3;
	neg.s32 	%r606, %r220;
	mov.u32 	%r610, %r110;
$L__BB4_137:
	.pragma "nounroll";
	mov.u64 	%rd134, %rd293;
	mov.u32 	%r137, %r618;
	ld.global.u32 	%r138, [%rd283];
	setp.lt.s32 	%p29, %r137, %r138;
	@%p29 bra 	$L__BB4_140;
	setp.lt.s32 	%p30, %r138, %r137;
	mov.u32 	%r618, %r138;
	mov.u64 	%rd293, %rd284;
	@%p30 bra 	$L__BB4_140;
	setp.lt.s64 	%p31, %rd134, %rd284;
	selp.b32 	%r618, %r137, %r138, %p31;
	min.s64 	%rd293, %rd134, %rd284;
$L__BB4_140:
	add.s32 	%r610, %r610, 256;
	add.s64 	%rd284, %rd284, 256;
	add.s64 	%rd283, %rd283, 1024;
	add.s32 	%r606, %r606, 1;
	setp.ne.s32 	%p32, %r606, 0;
	@%p32 bra 	$L__BB4_137;
$L__BB4_141:
	setp.lt.u32 	%p33, %r133, 768;
	@%p33 bra 	$L__BB4_156;
	add.s32 	%r613, %r610, 512;
$L__BB4_143:
	mov.u32 	%r147, %r613;
	add.s32 	%r221, %r147, -512;
	cvt.u64.u32 	%rd215, %r221;
	add.s64 	%rd216, %rd282, %rd215;
	shl.b64 	%rd217, %rd216, 2;
	add.s64 	%rd142, %rd129, %rd217;
	add.s64 	%rd143, %rd216, %rd193;
	ld.global.u32 	%r149, [%rd142];
	setp.lt.s32 	%p34, %r618, %r149;
	mov.u32 	%r615, %r618;
	mov.u64 	%rd290, %rd293;
	@%p34 bra 	$L__BB4_146;
	setp.lt.s32 	%p35, %r149, %r618;
	mov.u32 	%r615, %r149;
	mov.u64 	%rd290, %rd143;
	@%p35 bra 	$L__BB4_146;
	setp.lt.s64 	%p36, %rd293, %rd143;
	selp.b32 	%r615, %r618, %r149, %p36;
	min.s64 	%rd290, %rd293, %rd143;
$L__BB4_146:
	add.s32 	%r222, %r147, -256;
	cvt.u64.u32 	%rd218, %r222;
	add.s64 	%rd219, %rd282, %rd218;
	add.s64 	%rd146, %rd219, %rd193;
	ld.global.u32 	%r152, [%rd142+1024];
	setp.lt.s32 	%p37, %r615, %r152;
	mov.u32 	%r616, %r615;
	mov.u64 	%rd291, %rd290;
	@%p37 bra 	$L__BB4_149;
	setp.lt.s32 	%p38, %r152, %r615;
	mov.u32 	%r616, %r152;
	mov.u64 	%rd291, %rd146;
	@%p38 bra 	$L__BB4_149;
	setp.lt.s64 	%p39, %rd290, %rd146;
	selp.b32 	%r616, %r615, %r152, %p39;
	min.s64 	%rd291, %rd290, %rd146;
$L__BB4_149:
	cvt.u64.u32 	%rd220, %r147;
	add.s64 	%rd221, %rd282, %rd220;
	add.s64 	%rd149, %rd221, %rd193;
	ld.global.u32 	%r155, [%rd142+2048];
	setp.lt.s32 	%p40, %r616, %r155;
	mov.u32 	%r617, %r616;
	mov.u64 	%rd292, %rd291;
	@%p40 bra 	$L__BB4_152;
	setp.lt.s32 	%p41, %r155, %r616;
	mov.u32 	%r617, %r155;
	mov.u64 	%rd292, %rd149;
	@%p41 bra 	$L__BB4_152;
	setp.lt.s64 	%p42, %rd291, %rd149;
	selp.b32 	%r617, %r616, %r155, %p42;
	min.s64 	%rd292, %rd291, %rd149;
$L__BB4_152:
	add.s32 	%r223, %r147, 256;
	cvt.u64.u32 	%rd222, %r223;
	add.s64 	%rd223, %rd282, %rd222;
	add.s64 	%rd152, %rd223, %rd193;
	ld.global.u32 	%r158, [%rd142+3072];
	setp.lt.s32 	%p43, %r617, %r158;
	mov.u32 	%r618, %r617;
	mov.u64 	%rd293, %rd292;
	@%p43 bra 	$L__BB4_155;
	setp.lt.s32 	%p44, %r158, %r617;
	mov.u32 	%r618, %r158;
	mov.u64 	%rd293, %rd152;
	@%p44 bra 	$L__BB4_155;
	setp.lt.s64 	%p45, %rd292, %rd152;
	selp.b32 	%r618, %r617, %r158, %p45;
	min.s64 	%rd293, %rd292, %rd152;
$L__BB4_155:
	add.s32 	%r613, %r147, 1024;
	add.s32 	%r224, %r147, 512;
	setp.lt.s32 	%p46, %r224, %r132;
	@%p46 bra 	$L__BB4_143;
$L__BB4_156:
	// begin inline asm
	mov.u32 %r225, %laneid;
	// end inline asm
	mov.b32 	%r243, 1;
	mov.b32 	%r244, 31;
	mov.b32 	%r245, -1;
	// begin inline asm
	shfl.sync.down.b32 %r226, %r618, %r243, %r244, %r245;
	// end inline asm
	// begin inline asm
	shfl.sync.down.b32 %r231, %r232, %r243, %r244, %r245;
	// end inline asm
	mov.b64 	{%r237, %r242}, %rd293;
	// begin inline asm
	shfl.sync.down.b32 %r236, %r237, %r243, %r244, %r245;
	// end inline asm
	// begin inline asm
	shfl.sync.down.b32 %r241, %r242, %r243, %r244, %r245;
	// end inline asm
	mov.b64 	%rd156, {%r236, %r241};
	setp.gt.s32 	%p47, %r225, 30;
	setp.lt.s32 	%p48, %r618, %r226;
	or.pred  	%p49, %p47, %p48;
	mov.u32 	%r620, %r618;
	mov.u64 	%rd295, %rd293;
	@%p49 bra 	$L__BB4_159;
	setp.lt.s32 	%p50, %r226, %r618;
	mov.u32 	%r620, %r226;
	mov.u64 	%rd295, %rd156;
	@%p50 bra 	$L__BB4_159;
	setp.lt.s64 	%p51, %rd293, %rd156;
	selp.b32 	%r620, %r618, %r226, %p51;
	min.s64 	%rd295, %rd293, %rd156;
$L__BB4_159:
	mov.b32 	%r263, 2;
	mov.b32 	%r264, 31;
	mov.b32 	%r265, -1;
	// begin inline asm
	shfl.sync.down.b32 %r246, %r620, %r263, %r264, %r265;
	// end inline asm
	// begin inline asm
	shfl.sync.down.b32 %r251, %r252, %r263, %r264, %r265;
	// end inline asm
	mov.b64 	{%r257, %r262}, %rd295;
	// begin inline asm
	shfl.sync.down.b32 %r256, %r257, %r263, %r264, %r265;
	// end inline asm
	// begin inline asm
	shfl.sync.down.b32 %r261, %r262, %r263, %r264, %r265;
	// end inline asm
	mov.b64 	%rd159, {%r256, %r261};
	setp.gt.s32 	%p52, %r225, 29;
	setp.lt.s32 	%p53, %r620, %r246;
	or.pred  	%p54, %p52, %p53;
	mov.u32 	%r621, %r620;
	mov.u64 	%rd296, %rd295;
	@%p54 bra 	$L__BB4_162;
	setp.lt.s32 	%p55, %r246, %r620;
	mov.u32 	%r621, %r246;
	mov.u64 	%rd296, %rd159;
	@%p55 bra 	$L__BB4_162;
	setp.lt.s64 	%p56, %rd295, %rd159;
	selp.b32 	%r621, %r620, %r246, %p56;
	min.s64 	%rd296, %rd295, %rd159;
$L__BB4_162:
	mov.b32 	%r283, 4;
	mov.b32 	%r284, 31;
	mov.b32 	%r285, -1;
	// begin inline asm
	shfl.sync.down.b32 %r266, %r621, %r283, %r284, %r285;
	// end inline asm
	// begin inline asm
	shfl.sync.down.b32 %r271, %r272, %r283, %r284, %r285;
	// end inline asm
	mov.b64 	{%r277, %r282}, %rd296;
	// begin inline asm
	shfl.sync.down.b32 %r276, %r277, %r283, %r284, %r285;
	// end inline asm
	// begin inline asm
	shfl.sync.down.b32 %r281, %r282, %r283, %r284, %r285;
	// end inline asm
	mov.b64 	%rd162, {%r276, %r281};
	setp.gt.s32 	%p57, %r225, 27;
	setp.lt.s32 	%p58, %r621, %r266;
	or.pred  	%p59, %p57, %p58;
	mov.u32 	%r622, %r621;
	mov.u64 	%rd297, %rd296;
	@%p59 bra 	$L__BB4_165;
	setp.lt.s32 	%p60, %r266, %r621;
	mov.u32 	%r622, %r266;
	mov.u64 	%rd297, %rd162;
	@%p60 bra 	$L__BB4_165;
	setp.lt.s64 	%p61, %rd296, %rd162;
	selp.b32 	%r622, %r621, %r266, %p61;
	min.s64 	%rd297, %rd296, %rd162;
$L__BB4_165:
	mov.b32 	%r303, 8;
	mov.b32 	%r304, 31;
	mov.b32 	%r305, -1;
	// begin inline asm
	shfl.sync.down.b32 %r286, %r622, %r303, %r304, %r305;
	// end inline asm
	// begin inline asm
	shfl.sync.down.b32 %r291, %r292, %r303, %r304, %r305;
	// end inline asm
	mov.b64 	{%r297, %r302}, %rd297;
	// begin inline asm
	shfl.sync.down.b32 %r296, %r297, %r303, %r304, %r305;
	// end inline asm
	// begin inline asm
	shfl.sync.down.b32 %r301, %r302, %r303, %r304, %r305;
	// end inline asm
	mov.b64 	%rd165, {%r296, %r301};
	setp.gt.s32 	%p62, %r225, 23;
	setp.lt.s32 	%p63, %r622, %r286;
	or.pred  	%p64, %p62, %p63;
	mov.u32 	%r623, %r622;
	mov.u64 	%rd298, %rd297;
	@%p64 bra 	$L__BB4_168;
	setp.lt.s32 	%p65, %r286, %r622;
	mov.u32 	%r623, %r286;
	mov.u64 	%rd298, %rd165;
	@%p65 bra 	$L__BB4_168;
	setp.lt.s64 	%p66, %rd297, %rd165;
	selp.b32 	%r623, %r622, %r286, %p66;
	min.s64 	%rd298, %rd297, %rd165;
$L__BB4_168:
	mov.b32 	%r323, 16;
	mov.b32 	%r324, 31;
	mov.b32 	%r325, -1;
	// begin inline asm
	shfl.sync.down.b32 %r306, %r623, %r323, %r324, %r325;
	// end inline asm
	// begin inline asm
	shfl.sync.down.b32 %r311, %r312, %r323, %r324, %r325;
	// end inline asm
	mov.b64 	{%r317, %r322}, %rd298;
	// begin inline asm
	shfl.sync.down.b32 %r316, %r317, %r323, %r324, %r325;
	// end inline asm
	// begin inline asm
	shfl.sync.down.b32 %r321, %r322, %r323, %r324, %r325;
	// end inline asm
	mov.b64 	%rd168, {%r316, %r321};
	setp.gt.s32 	%p67, %r225, 15;
	setp.lt.s32 	%p68, %r623, %r306;
	or.pred  	%p69, %p67, %p68;
	mov.u32 	%r631, %r623;
	mov.u64 	%rd306, %rd298;
	@%p69 bra 	$L__BB4_171;
	setp.lt.s32 	%p70, %r306, %r623;
	mov.u32 	%r631, %r306;
	mov.u64 	%rd306, %rd168;
	@%p70 bra 	$L__BB4_171;
	setp.lt.s64 	%p71, %rd298, %rd168;
	selp.b32 	%r631, %r623, %r306, %p71;
	min.s64 	%rd306, %rd298, %rd168;
$L__BB4_171:
	setp.ne.s32 	%p72, %r225, 0;
	@%p72 bra 	$L__BB4_173;
	shr.u32 	%r326, %r110, 1;
	and.b32  	%r327, %r326, 496;
	mov.u32 	%r328, _ZN6thrust24THRUST_300001_SM_1000_NS8cuda_cub4core6detail5shmemE;
	add.s32 	%r329, %r328, %r327;
	st.shared.u32 	[%r329+8], %r631;
	st.shared.u64 	[%r329+16], %rd306;
$L__BB4_173:
	bar.sync 	0;
	setp.ne.s32 	%p73, %r110, 0;
	@%p73 bra 	$L__BB4_195;
	ld.shared.u32 	%r179, [_ZN6thrust24THRUST_300001_SM_1000_NS8cuda_cub4core6detail5shmemE+24];
	ld.shared.u64 	%rd171, [_ZN6thrust24THRUST_300001_SM_1000_NS8cuda_cub4core6detail5shmemE+32];
	setp.lt.s32 	%p74, %r631, %r179;
	mov.u32 	%r625, %r631;
	mov.u64 	%rd300, %rd306;
	@%p74 bra 	$L__BB4_177;
	setp.lt.s32 	%p75, %r179, %r631;
	mov.u32 	%r625, %r179;
	mov.u64 	%rd300, %rd171;
	@%p75 bra 	$L__BB4_177;
	setp.lt.s64 	%p76, %rd306, %rd171;
	selp.b32 	%r625, %r631, %r179, %p76;
	min.s64 	%rd300, %rd306, %rd171;
$L__BB4_177:
	ld.shared.u32 	%r182, [_ZN6thrust24THRUST_300001_SM_1000_NS8cuda_cub4core6detail5shmemE+40];
	ld.shared.u64 	%rd174, [_ZN6thrust24THRUST_300001_SM_1000_NS8cuda_cub4core6detail5shmemE+48];
	setp.lt.s32 	%p77, %r625, %r182;
	mov.u32 	%r626, %r625;
	mov.u64 	%rd301, %rd300;
	@%p77 bra 	$L__BB4_180;
	setp.lt.s32 	%p78, %r182, %r625;
	mov.u32 	%r626, %r182;
	mov.u64 	%rd301, %rd174;
	@%p78 bra 	$L__BB4_180;
	setp.lt.s64 	%p79, %rd300, %rd174;
	selp.b32 	%r626, %r625, %r182, %p79;
	min.s64 	%rd301, %rd300, %rd174;
$L__BB4_180:
	ld.shared.u32 	%r185, [_ZN6thrust24THRUST_300001_SM_1000_NS8cuda_cub4core6detail5shmemE+56];
	ld.shared.u64 	%rd177, [_ZN6thrust24THRUST_300001_SM_1000_NS8cuda_cub4core6detail5shmemE+64];
	setp.lt.s32 	%p80, %r626, %r185;
	mov.u32 	%r627, %r626;
	mov.u64 	%rd302, %rd301;
	@%p80 bra 	$L__BB4_183;
	setp.lt.s32 	%p81, %r185, %r626;
	mov.u32 	%r627, %r185;
	mov.u64 	%rd302, %rd177;
	@%p81 bra 	$L__BB4_183;
	setp.lt.s64 	%p82, %rd301, %rd177;
	selp.b32 	%r627, %r626, %r185, %p82;
	min.s64 	%rd302, %rd301, %rd177;
$L__BB4_183:
	ld.shared.u32 	%r188, [_ZN6thrust24THRUST_300001_SM_1000_NS8cuda_cub4core6detail5shmemE+72];
	ld.shared.u64 	%rd180, [_ZN6thrust24THRUST_300001_SM_1000_NS8cuda_cub4core6detail5shmemE+80];
	setp.lt.s32 	%p83, %r627, %r188;
	mov.u32 	%r628, %r627;
	mov.u64 	%rd303, %rd302;
	@%p83 bra 	$L__BB4_186;
	setp.lt.s32 	%p84, %r188, %r627;
	mov.u32 	%r628, %r188;
	mov.u64 	%rd303, %rd180;
	@%p84 bra 	$L__BB4_186;
	setp.lt.s64 	%p85, %rd302, %rd180;
	selp.b32 	%r628, %r627, %r188, %p85;
	min.s64 	%rd303, %rd302, %rd180;
$L__BB4_186:
	ld.shared.u32 	%r191, [_ZN6thrust24THRUST_300001_SM_1000_NS8cuda_cub4core6detail5shmemE+88];
	ld.shared.u64 	%rd183, [_ZN6thrust24THRUST_300001_SM_1000_NS8cuda_cub4core6detail5shmemE+96];
	setp.lt.s32 	%p86, %r628, %r191;
	mov.u32 	%r629, %r628;
	mov.u64 	%rd304, %rd303;
	@%p86 bra 	$L__BB4_189;
	setp.lt.s32 	%p87, %r191, %r628;
	mov.u32 	%r629, %r191;
	mov.u64 	%rd304, %rd183;
	@%p87 bra 	$L__BB4_189;
	setp.lt.s64 	%p88, %rd303, %rd183;
	selp.b32 	%r629, %r628, %r191, %p88;
	min.s64 	%rd304, %rd303, %rd183;
$L__BB4_189:
	ld.shared.u32 	%r194, [_ZN6thrust24THRUST_300001_SM_1000_NS8cuda_cub4core6detail5shmemE+104];
	ld.shared.u64 	%rd186, [_ZN6thrust24THRUST_300001_SM_1000_NS8cuda_cub4core6detail5shmemE+112];
	setp.lt.s32 	%p89, %r629, %r194;
	mov.u32 	%r630, %r629;
	mov.u64 	%rd305, %rd304;
	@%p89 bra 	$L__BB4_192;
	setp.lt.s32 	%p90, %r194, %r629;
	mov.u32 	%r630, %r194;
	mov.u64 	%rd305, %rd186;
	@%p90 bra 	$L__BB4_192;
	setp.lt.s64 	%p91, %rd304, %rd186;
	selp.b32 	%r630, %r629, %r194, %p91;
	min.s64 	%rd305, %rd304, %rd186;
$L__BB4_192:
	ld.shared.u32 	%r197, [_ZN6thrust24THRUST_300001_SM_1000_NS8cuda_cub4core6detail5shmemE+120];
	ld.shared.u64 	%rd189, [_ZN6thrust24THRUST_300001_SM_1000_NS8cuda_cub4core6detail5shmemE+128];
	setp.lt.s32 	%p92, %r630, %r197;
	mov.u32 	%r631, %r630;
	mov.u64 	%rd306, %rd305;
	@%p92 bra 	$L__BB4_195;
	setp.lt.s32 	%p93, %r197, %r630;
	mov.u32 	%r631, %r197;
	mov.u64 	%rd306, %rd189;
	@%p93 bra 	$L__BB4_195;
	setp.lt.s64 	%p94, %rd305, %rd189;
	selp.b32 	%r631, %r630, %r197, %p94;
	min.s64 	%rd306, %rd305, %rd189;
$L__BB4_195:
	mov.u32 	%r559, %tid.x;
	setp.ne.s32 	%p221, %r559, 0;
	@%p221 bra 	$L__BB4_197;
	ld.param.u64 	%rd237, [_ZN6thrust24THRUST_300001_SM_1000_NS8cuda_cub4core6detail13_kernel_agentINS1_8__reduce11ReduceAgentINS0_12zip_iteratorIN4cuda3std3__45tupleIJNS0_6detail15normal_iteratorINS0_10device_ptrIiEEEENS0_17counting_iteratorIlNS0_11use_defaultESI_SI_EEEEEEEPNSB_IJilEEESM_lNS1_9__extrema9arg_min_fIilNSA_4lessIiEEEEEEJSL_SN_lSS_EEEvDpT0__param_1];
	cvta.to.global.u64 	%rd236, %rd237;
	st.global.u32 	[%rd236], %r631;
	st.global.u64 	[%rd236+8], %rd306;
$L__BB4_197:
	ret;

}
	// .globl	_ZN6thrust24THRUST_300001_SM_1000_NS8cuda_cub4core6detail13_kernel_agentINS1_8__reduce11ReduceAgentINS0_12zip_iteratorIN4cuda3std3__45tupleIJNS0_6detail15normal_iteratorINS0_10device_ptrIiEEEENS0_17counting_iteratorIlNS0_11use_defaultESI_SI_EEEEEEEPNSB_IJilEEESM_lNS1_9__extrema9arg_min_fIilNSA_4lessIiEEEEEEJSL_SN_lN3cub18CUB_300001_SM_100013GridEvenShareIlEENSV_9GridQueueIyEESS_EEEvDpT0_
.visible .entry _ZN6thrust24THRUST_300001_SM_1000_NS8cuda_cub4core6detail13_kernel_agentINS1_8__reduce11ReduceAgentINS0_12zip_iteratorIN4cuda3std3__45tupleIJNS0_6detail15normal_iteratorINS0_10device_ptrIiEEEENS0_17counting_iteratorIlNS0_11use_defaultESI_SI_EEEEEEEPNSB_IJilEEESM_lNS1_9__extrema9arg_min_fIilNSA_4lessIiEEEEEEJSL_SN_lN3cub18CUB_300001_SM_100013GridEvenShareIlEENSV_9GridQueueIyEESS_EEEvDpT0_(
	.param .align 8 .b8 _ZN6thrust24THRUST_300001_SM_1000_NS8cuda_cub4core6detail13_kernel_agentINS1_8__reduce11ReduceAgentINS0_12zip_iteratorIN4cuda3std3__45tupleIJNS0_6detail15normal_iteratorINS0_10device_ptrIiEEEENS0_17counting_iteratorIlNS0_11use_defaultESI_SI_EEEEEEEPNSB_IJilEEESM_lNS1_9__extrema9arg_min_fIilNSA_4lessIiEEEEEEJSL_SN_lN3cub18CUB_300001_SM_100013GridEvenShareIlEENSV_9GridQueueIyEESS_EEEvDpT0__param_0[16],
	.param .u64 .ptr .align 1 _ZN6thrust24THRUST_300001_SM_1000_NS8cuda_cub4core6detail13_kernel_agentINS1_8__reduce11ReduceAgentINS0_12zip_iteratorIN4cuda3std3__45tupleIJNS0_6detail15normal_iteratorINS0_10device_ptrIiEEEENS0_17counting_iteratorIlNS0_11use_defaultESI_SI_EEEEEEEPNSB_IJilEEESM_lNS1_9__extrema9arg_min_fIilNSA_4lessIiEEEEEEJSL_SN_lN3cub18CUB_300001_SM_100013GridEvenShareIlEENSV_9GridQueueIyEESS_EEEvDpT0__param_1,
	.param .u64 _ZN6thrust24THRUST_300001_SM_1000_NS8cuda_cub4core6detail13_kernel_agentINS1_8__reduce11ReduceAgentINS0_12zip_iteratorIN4cuda3std3__45tupleIJNS0_6detail15normal_iteratorINS0_10device_ptrIiEEEENS0_17counting_iteratorIlNS0_11use_defaultESI_SI_EEEEEEEPNSB_IJilEEESM_lNS1_9__extrema9arg_min_fIilNSA_4lessIiEEEEEEJSL_SN_lN3cub18CUB_300001_SM_100013GridEvenShareIlEENSV_9GridQueueIyEESS_EEEvDpT0__param_2,
	.param .align 8 .b8 _ZN6thrust24THRUST_300001_SM_1000_NS8cuda_cub4core6detail13_kernel_agentINS1_8__reduce11ReduceAgentINS0_12zip_iteratorIN4cuda3std3__45tupleIJNS0_6detail15normal_iteratorINS0_10device_ptrIiEEEENS0_17counting_iteratorIlNS0_11use_defaultESI_SI_EEEEEEEPNSB_IJilEEESM_lNS1_9__extrema9arg_min_fIilNSA_4lessIiEEEEEEJSL_SN_lN3cub18CUB_300001_SM_100013GridEvenShareIlEENSV_9GridQueueIyEESS_EEEvDpT0__param_3[72],
	.param .align 8 .b8 _ZN6thrust24THRUST_300001_SM_1000_NS8cuda_cub4core6detail13_kernel_agentINS1_8__reduce11ReduceAgentINS0_12zip_iteratorIN4cuda3std3__45tupleIJNS0_6detail15normal_iteratorINS0_10device_ptrIiEEEENS0_17counting_iteratorIlNS0_11use_defaultESI_SI_EEEEEEEPNSB_IJilEEESM_lNS1_9__extrema9arg_min_fIilNSA_4lessIiEEEEEEJSL_SN_lN3cub18CUB_300001_SM_100013GridEvenShareIlEENSV_9GridQueueIyEESS_EEEvDpT0__param_4[8],
	.param .align 1 .b8 _ZN6thrust24THRUST_300001_SM_1000_NS8cuda_cub4core6detail13_kernel_agentINS1_8__reduce11ReduceAgentINS0_12zip_iteratorIN4cuda3std3__45tupleIJNS0_6detail15normal_iteratorINS0_10device_ptrIiEEEENS0_17counting_iteratorIlNS0_11use_defaultESI_SI_EEEEEEEPNSB_IJilEEESM_lNS1_9__extrema9arg_min_fIilNSA_4lessIiEEEEEEJSL_SN_lN3cub18CUB_300001_SM_100013GridEvenShareIlEENSV_9GridQueueIyEESS_EEEvDpT0__param_5[1]
)
.maxntid 256
{
	.reg .pred 	%p<224>;
	.reg .b32 	%r<640>;
	.reg .b64 	%rd<324>;

	ld.param.u64 	%rd196, [_ZN6thrust24THRUST_300001_SM_1000_NS8cuda_cub4core6detail13_kernel_agentINS1_8__reduce11ReduceAgentINS0_12zip_iteratorIN4cuda3std3__45tupleIJNS0_6detail15normal_iteratorINS0_10device_ptrIiEEEENS0_17counting_iteratorIlNS0_11use_defaultESI_SI_EEEEEEEPNSB_IJilEEESM_lNS1_9__extrema9arg_min_fIilNSA_4lessIiEEEEEEJSL_SN_lN3cub18CUB_300001_SM_100013GridEvenShareIlEENSV_9GridQueueIyEESS_EEEvDpT0__param_0+8];
	ld.param.u64 	%rd195, [_ZN6thrust24THRUST_300001_SM_1000_NS8cuda_cub4core6detail13_kernel_agentINS1_8__reduce11ReduceAgentINS0_12zip_iteratorIN4cuda3std3__45tupleIJNS0_6detail15normal_iteratorINS0_10device_ptrIiEEEENS0_17counting_iteratorIlNS0_11use_defaultESI_SI_EEEEEEEPNSB_IJilEEESM_lNS1_9__extrema9arg_min_fIilNSA_4lessIiEEEEEEJSL_SN_lN3cub18CUB_300001_SM_100013GridEvenShareIlEENSV_9GridQueueIyEESS_EEEvDpT0__param_0];
	ld.param.u64 	%rd199, [_ZN6thrust24THRUST_300001_SM_1000_NS8cuda_cub4core6detail13_kernel_agentINS1_8__reduce11ReduceAgentINS0_12zip_iteratorIN4cuda3std3__45tupleIJNS0_6detail15normal_iteratorINS0_10device_ptrIiEEEENS0_17counting_iteratorIlNS0_11use_defaultESI_SI_EEEEEEEPNSB_IJilEEESM_lNS1_9__extrema9arg_min_fIilNSA_4lessIiEEEEEEJSL_SN_lN3cub18CUB_300001_SM_100013GridEvenShareIlEENSV_9GridQueueIyEESS_EEEvDpT0__param_4];
	ld.param.u64 	%rd198, [_ZN6thrust24THRUST_300001_SM_1000_NS8cuda_cub4core6detail13_kernel_agentINS1_8__reduce11ReduceAgentINS0_12zip_iteratorIN4cuda3std3__45tupleIJNS0_6detail15normal_iteratorINS0_10device_ptrIiEEEENS0_17counting_iteratorIlNS0_11use_defaultESI_SI_EEEEEEEPNSB_IJilEEESM_lNS1_9__extrema9arg_min_fIilNSA_4lessIiEEEEEEJSL_SN_lN3cub18CUB_300001_SM_100013GridEvenShareIlEENSV_9GridQueueIyEESS_EEEvDpT0__param_2];
	cvta.to.global.u64 	%rd1, %rd199;
	cvta.to.global.u64 	%rd2, %rd195;
	mov.u32 	%r1, %ctaid.x;
	mul.lo.s32 	%r202, %r1, 1280;
	cvt.u64.u32 	%rd4, %r202;
	mov.u32 	%r203, %nctaid.x;
	mul.lo.s32 	%r204, %r203, 1280;
	cvt.u64.u32 	%rd5, %r204;
	add.s64 	%rd200, %rd4, 1280;
	setp.le.s64 	%p1, %rd200, %rd198;
	@%p1 bra 	$L__BB5_111;
	cvt.u32.u64 	%r336, %rd4;
	cvt.u32.u64 	%r2, %rd198;
	sub.s32 	%r3, %r2, %r336;
	mov.u32 	%r4, %tid.x;
	setp.ge.s32 	%p97, %r4, %r3;
	mov.b32 	%r582, 0;
	mov.b64 	%rd266, 0;
	mov.u32 	%r574, %r4;
	@%p97 bra 	$L__BB5_3;
	cvt.u64.u32 	%rd234, %r4;
	add.s64 	%rd235, %rd4, %rd234;
	shl.b64 	%rd236, %rd235, 2;
	add.s64 	%rd237, %rd2, %rd236;
	add.s64 	%rd266, %rd196, %rd235;
	ld.global.u32 	%r582, [%rd237];
	add.s32 	%r574, %r4, 256;
$L__BB5_3:
	setp.ge.s32 	%p98, %r574, %r3;
	@%p98 bra 	$L__BB5_25;
	not.b32 	%r339, %r574;
	add.s32 	%r340, %r339, %r2;
	sub.s32 	%r9, %r340, %r336;
	and.b32  	%r341, %r9, 768;
	setp.eq.s32 	%p99, %r341, 768;
	@%p99 bra 	$L__BB5_10;
	cvt.u64.u32 	%rd239, %r574;
	add.s64 	%rd240, %rd239, %rd4;
	add.s64 	%rd257, %rd240, %rd196;
	shl.b64 	%rd241, %rd240, 2;
	add.s64 	%rd256, %rd2, %rd241;
	shr.u32 	%r342, %r9, 8;
	add.s32 	%r343, %r342, 1;
	and.b32  	%r344, %r343, 3;
	neg.s32 	%r570, %r344;
$L__BB5_6:
	.pragma "nounroll";
	mov.u64 	%rd12, %rd266;
	mov.u32 	%r13, %r582;
	ld.global.u32 	%r14, [%rd256];
	setp.lt.s32 	%p100, %r13, %r14;
	@%p100 bra 	$L__BB5_9;
	setp.lt.s32 	%p101, %r14, %r13;
	mov.u64 	%rd266, %rd257;
	mov.u32 	%r582, %r14;
	@%p101 bra 	$L__BB5_9;
	setp.lt.s64 	%p102, %rd12, %rd257;
	min.s64 	%rd266, %rd12, %rd257;
	selp.b32 	%r582, %r13, %r14, %p102;
$L__BB5_9:
	add.s32 	%r574, %r574, 256;
	add.s64 	%rd257, %rd257, 256;
	add.s64 	%rd256, %rd256, 1024;
	add.s32 	%r570, %r570, 1;
	setp.ne.s32 	%p103, %r570, 0;
	@%p103 bra 	$L__BB5_6;
$L__BB5_10:
	setp.lt.u32 	%p104, %r9, 768;
	@%p104 bra 	$L__BB5_25;
	add.s32 	%r577, %r574, 512;
$L__BB5_12:
	mov.u32 	%r23, %r577;
	add.s32 	%r345, %r23, -512;
	cvt.s64.s32 	%rd242, %r345;
	add.s64 	%rd243, %rd242, %rd4;
	shl.b64 	%rd244, %rd243, 2;
	add.s64 	%rd20, %rd2, %rd244;
	add.s64 	%rd21, %rd243, %rd196;
	ld.global.u32 	%r25, [%rd20];
	setp.lt.s32 	%p105, %r582, %r25;
	mov.u64 	%rd263, %rd266;
	mov.u32 	%r579, %r582;
	@%p105 bra 	$L__BB5_15;
	setp.lt.s32 	%p106, %r25, %r582;
	mov.u64 	%rd263, %rd21;
	mov.u32 	%r579, %r25;
	@%p106 bra 	$L__BB5_15;
	setp.lt.s64 	%p107, %rd266, %rd21;
	min.s64 	%rd263, %rd266, %rd21;
	selp.b32 	%r579, %r582, %r25, %p107;
$L__BB5_15:
	add.s32 	%r346, %r23, -256;
	cvt.s64.s32 	%rd245, %r346;
	add.s64 	%rd246, %rd245, %rd4;
	add.s64 	%rd24, %rd246, %rd196;
	ld.global.u32 	%r28, [%rd20+1024];
	setp.lt.s32 	%p108, %r579, %r28;
	mov.u64 	%rd264, %rd263;
	mov.u32 	%r580, %r579;
	@%p108 bra 	$L__BB5_18;
	setp.lt.s32 	%p109, %r28, %r579;
	mov.u64 	%rd264, %rd24;
	mov.u32 	%r580, %r28;
	@%p109 bra 	$L__BB5_18;
	setp.lt.s64 	%p110, %rd263, %rd24;
	min.s64 	%rd264, %rd263, %rd24;
	selp.b32 	%r580, %r579, %r28, %p110;
$L__BB5_18:
	cvt.s64.s32 	%rd247, %r23;
	add.s64 	%rd248, %rd247, %rd4;
	add.s64 	%rd27, %rd248, %rd196;
	ld.global.u32 	%r31, [%rd20+2048];
	setp.lt.s32 	%p111, %r580, %r31;
	mov.u64 	%rd265, %rd264;
	mov.u32 	%r581, %r580;
	@%p111 bra 	$L__BB5_21;
	setp.lt.s32 	%p112, %r31, %r580;
	mov.u64 	%rd265, %rd27;
	mov.u32 	%r581, %r31;
	@%p112 bra 	$L__BB5_21;
	setp.lt.s64 	%p113, %rd264, %rd27;
	min.s64 	%rd265, %rd264, %rd27;
	selp.b32 	%r581, %r580, %r31, %p113;
$L__BB5_21:
	add.s32 	%r347, %r23, 256;
	cvt.s64.s32 	%rd249, %r347;
	add.s64 	%rd250, %rd249, %rd4;
	add.s64 	%rd30, %rd250, %rd196;
	ld.global.u32 	%r34, [%rd20+3072];
	setp.lt.s32 	%p114, %r581, %r34;
	mov.u64 	%rd266, %rd265;
	mov.u32 	%r582, %r581;
	@%p114 bra 	$L__BB5_24;
	setp.lt.s32 	%p115, %r34, %r581;
	mov.u64 	%rd266, %rd30;
	mov.u32 	%r582, %r34;
	@%p115 bra 	$L__BB5_24;
	setp.lt.s64 	%p116, %rd265, %rd30;
	min.s64 	%rd266, %rd265, %rd30;
	selp.b32 	%r582, %r581, %r34, %p116;
$L__BB5_24:
	add.s32 	%r577, %r23, 1024;
	add.s32 	%r348, %r23, 512;
	setp.lt.s32 	%p117, %r348, %r3;
	@%p117 bra 	$L__BB5_12;
$L__BB5_25:
	setp.lt.s32 	%p118, %r3, 256;
	@%p118 bra 	$L__BB5_65;
	// begin inline asm
	mov.u32 %r462, %laneid;
	// end inline asm
	mov.b32 	%r480, 1;
	mov.b32 	%r481, 31;
	mov.b32 	%r482, -1;
	// begin inline asm
	shfl.sync.down.b32 %r463, %r582, %r480, %r481, %r482;
	// end inline asm
	// begin inline asm
	shfl.sync.down.b32 %r468, %r469, %r480, %r481, %r482;
	// end inline asm
	mov.b64 	{%r474, %r479}, %rd266;
	// begin inline asm
	shfl.sync.down.b32 %r473, %r474, %r480, %r481, %r482;
	// end inline asm
	// begin inline asm
	shfl.sync.down.b32 %r478, %r479, %r480, %r481, %r482;
	// end inline asm
	mov.b64 	%rd34, {%r473, %r478};
	setp.gt.s32 	%p175, %r462, 30;
	setp.lt.s32 	%p176, %r582, %r463;
	or.pred  	%p177, %p175, %p176;
	mov.u64 	%rd268, %rd266;
	mov.u32 	%r584, %r582;
	@%p177 bra 	$L__BB5_29;
	setp.lt.s32 	%p178, %r463, %r582;
	mov.u64 	%rd268, %rd34;
	mov.u32 	%r584, %r463;
	@%p178 bra 	$L__BB5_29;
	setp.lt.s64 	%p179, %rd266, %rd34;
	min.s64 	%rd268, %rd266, %rd34;
	selp.b32 	%r584, %r582, %r463, %p179;
$L__BB5_29:
	mov.b32 	%r500, 2;
	mov.b32 	%r501, 31;
	mov.b32 	%r502, -1;
	// begin inline asm
	shfl.sync.down.b32 %r483, %r584, %r500, %r501, %r502;
	// end inline asm
	// begin inline asm
	shfl.sync.down.b32 %r488, %r489, %r500, %r501, %r502;
	// end inline asm
	mov.b64 	{%r494, %r499}, %rd268;
	// begin inline asm
	shfl.sync.down.b32 %r493, %r494, %r500, %r501, %r502;
	// end inline asm
	// begin inline asm
	shfl.sync.down.b32 %r498, %r499, %r500, %r501, %r502;
	// end inline asm
	mov.b64 	%rd37, {%r493, %r498};
	setp.gt.s32 	%p180, %r462, 29;
	setp.lt.s32 	%p181, %r584, %r483;
	or.pred  	%p182, %p180, %p181;
	mov.u64 	%rd269, %rd268;
	mov.u32 	%r585, %r584;
	@%p182 bra 	$L__BB5_32;
	setp.lt.s32 	%p183, %r483, %r584;
	mov.u64 	%rd269, %rd37;
	mov.u32 	%r585, %r483;
	@%p183 bra 	$L__BB5_32;
	setp.lt.s64 	%p184, %rd268, %rd37;
	min.s64 	%rd269, %rd268, %rd37;
	selp.b32 	%r585, %r584, %r483, %p184;
$L__BB5_32:
	mov.b32 	%r520, 4;
	mov.b32 	%r521, 31;
	mov.b32 	%r522, -1;
	// begin inline asm
	shfl.sync.down.b32 %r503, %r585, %r520, %r521, %r522;
	// end inline asm
	// begin inline asm
	shfl.sync.down.b32 %r508, %r509, %r520, %r521, %r522;
	// end inline asm
	mov.b64 	{%r514, %r519}, %rd269;
	// begin inline asm
	shfl.sync.down.b32 %r513, %r514, %r520, %r521, %r522;
	// end inline asm
	// begin inline asm
	shfl.sync.down.b32 %r518, %r519, %r520, %r521, %r522;
	// end inline asm
	mov.b64 	%rd40, {%r513, %r518};
	setp.gt.s32 	%p185, %r462, 27;
	setp.lt.s32 	%p186, %r585, %r503;
	or.pred  	%p187, %p185, %p186;
	mov.u64 	%rd270, %rd269;
	mov.u32 	%r586, %r585;
	@%p187 bra 	$L__BB5_35;
	setp.lt.s32 	%p188, %r503, %r585;
	mov.u64 	%rd270, %rd40;
	mov.u32 	%r586, %r503;
	@%p188 bra 	$L__BB5_35;
	setp.lt.s64 	%p189, %rd269, %rd40;
	min.s64 	%rd270, %rd269, %rd40;
	selp.b32 	%r586, %r585, %r503, %p189;
$L__BB5_35:
	mov.b32 	%r540, 8;
	mov.b32 	%r541, 31;
	mov.b32 	%r542, -1;
	// begin inline asm
	shfl.sync.down.b32 %r523, %r586, %r540, %r541, %r542;
	// end inline asm
	// begin inline asm
	shfl.sync.down.b32 %r528, %r529, %r540, %r541, %r542;
	// end inline asm
	mov.b64 	{%r534, %r539}, %rd270;
	// begin inline asm
	shfl.sync.down.b32 %r533, %r534, %r540, %r541, %r542;
	// end inline asm
	// begin inline asm
	shfl.sync.down.b32 %r538, %r539, %r540, %r541, %r542;
	// end inline asm
	mov.b64 	%rd43, {%r533, %r538};
	setp.gt.s32 	%p190, %r462, 23;
	setp.lt.s32 	%p191, %r586, %r523;
	or.pred  	%p192, %p190, %p191;
	mov.u64 	%rd271, %rd270;
	mov.u32 	%r587, %r586;
	@%p192 bra 	$L__BB5_38;
	setp.lt.s32 	%p193, %r523, %r586;
	mov.u64 	%rd271, %rd43;
	mov.u32 	%r587, %r523;
	@%p193 bra 	$L__BB5_38;
	setp.lt.s64 	%p194, %rd270, %rd43;
	min.s64 	%rd271, %rd270, %rd43;
	selp.b32 	%r587, %r586, %r523, %p194;
$L__BB5_38:
	mov.b32 	%r560, 16;
	mov.b32 	%r561, 31;
	mov.b32 	%r562, -1;
	// begin inline asm
	shfl.sync.down.b32 %r543, %r587, %r560, %r561, %r562;
	// end inline asm
	// begin inline asm
	shfl.sync.down.b32 %r548, %r549, %r560, %r561, %r562;
	// end inline asm
	mov.b64 	{%r554, %r559}, %rd271;
	// begin inline asm
	shfl.sync.down.b32 %r553, %r554, %r560, %r561, %r562;
	// end inline asm
	// begin inline asm
	shfl.sync.down.b32 %r558, %r559, %r560, %r561, %r562;
	// end inline asm
	mov.b64 	%rd46, {%r553, %r558};
	setp.gt.s32 	%p195, %r462, 15;
	setp.lt.s32 	%p196, %r587, %r543;
	or.pred  	%p197, %p195, %p196;
	mov.u64 	%rd323, %rd271;
	mov.u32 	%r639, %r587;
	@%p197 bra 	$L__BB5_41;
	setp.lt.s32 	%p198, %r543, %r587;
	mov.u64 	%rd323, %rd46;
	mov.u32 	%r639, %r543;
	@%p198 bra 	$L__BB5_41;
	setp.lt.s64 	%p199, %rd271, %rd46;
	min.s64 	%rd323, %rd271, %rd46;
	selp.b32 	%r639, %r587, %r543, %p199;
$L__BB5_41:
	setp.ne.s32 	%p200, %r462, 0;
	@%p200 bra 	$L__BB5_43;
	shr.u32 	%r563, %r4, 1;
	and.b32  	%r564, %r563, 496;
	mov.u32 	%r565, _ZN6thrust24THRUST_300001_SM_1000_NS8cuda_cub4core6detail5shmemE;
	add.s32 	%r566, %r565, %r564;
	st.shared.u32 	[%r566+8], %r639;
	st.shared.u64 	[%r566+16], %rd323;
$L__BB5_43:
	bar.sync 	0;
	setp.ne.s32 	%p201, %r4, 0;
	@%p201 bra 	$L__BB5_198;
	ld.shared.u32 	%r55, [_ZN6thrust24THRUST_300001_SM_1000_NS8cuda_cub4core6detail5shmemE+24];
	ld.shared.u64 	%rd49, [_ZN6thrust24THRUST_300001_SM_1000_NS8cuda_cub4core6detail5shmemE+32];
	setp.lt.s32 	%p202, %r639, %r55;
	mov.u64 	%rd273, %rd323;
	mov.u32 	%r589, %r639;
	@%p202 bra 	$L__BB5_47;
	setp.lt.s32 	%p203, %r55, %r639;
	mov.u64 	%rd273, %rd49;
	mov.u32 	%r589, %r55;
	@%p203 bra 	$L__BB5_47;
	setp.lt.s64 	%p204, %rd323, %rd49;
	min.s64 	%rd273, %rd323, %rd49;
	selp.b32 	%r589, %r639, %r55, %p204;
$L__BB5_47:
	ld.shared.u32 	%r58, [_ZN6thrust24THRUST_300001_SM_1000_NS8cuda_cub4core6detail5shmemE+40];
	ld.shared.u64 	%rd52, [_ZN6thrust24THRUST_300001_SM_1000_NS8cuda_cub4core6detail5shmemE+48];
	setp.lt.s32 	%p205, %r589, %r58;
	mov.u64 	%rd274, %rd273;
	mov.u32 	%r590, %r589;
	@%p205 bra 	$L__BB5_50;
	setp.lt.s32 	%p206, %r58, %r589;
	mov.u64 	%rd274, %rd52;
	mov.u32 	%r590, %r58;
	@%p206 bra 	$L__BB5_50;
	setp.lt.s64 	%p207, %rd273, %rd52;
	min.s64 	%rd274, %rd273, %rd52;
	selp.b32 	%r590, %r589, %r58, %p207;
$L__BB5_50:
	ld.shared.u32 	%r61, [_ZN6thrust24THRUST_300001_SM_1000_NS8cuda_cub4core6detail5shmemE+56];
	ld.shared.u64 	%rd55, [_ZN6thrust24THRUST_300001_SM_1000_NS8cuda_cub4core6detail5shmemE+64];
	setp.lt.s32 	%p208, %r590, %r61;
	mov.u64 	%rd275, %rd274;
	mov.u32 	%r591, %r590;
	@%p208 bra 	$L__BB5_53;
	setp.lt.s32 	%p209, %r61, %r590;
	mov.u64 	%rd275, %rd55;
	mov.u32 	%r591, %r61;
	@%p209 bra 	$L__BB5_53;
	setp.lt.s64 	%p210, %rd274, %rd55;
	min.s64 	%rd275, %rd274, %rd55;
	selp.b32 	%r591, %r590, %r61, %p210;
$L__BB5_53:
	ld.shared.u32 	%r64, [_ZN6thrust24THRUST_300001_SM_1000_NS8cuda_cub4core6detail5shmemE+72];
	ld.shared.u64 	%rd58, [_ZN6thrust24THRUST_300001_SM_1000_NS8cuda_cub4core6detail5shmemE+80];
	setp.lt.s32 	%p211, %r591, %r64;
	mov.u64 	%rd276, %rd275;
	mov.u32 	%r592, %r591;
	@%p211 bra 	$L__BB5_56;
	setp.lt.s32 	%p212, %r64, %r591;
	mov.u64 	%rd276, %rd58;
	mov.u32 	%r592, %r64;
	@%p212 bra 	$L__BB5_56;
	setp.lt.s64 	%p213, %rd275, %rd58;
	min.s64 	%rd276, %rd275, %rd58;
	selp.b32 	%r592, %r591, %r64, %p213;
$L__BB5_56:
	ld.shared.u32 	%r67, [_ZN6thrust24THRUST_300001_SM_1000_NS8cuda_cub4core6detail5shmemE+88];
	ld.shared.u64 	%rd61, [_ZN6thrust24THRUST_300001_SM_1000_NS8cuda_cub4core6detail5shmemE+96];
	setp.lt.s32 	%p214, %r592, %r67;
	mov.u32 	%r593, %r592;
	mov.u64 	%rd277, %rd276;
	@%p214 bra 	$L__BB5_59;
	setp.lt.s32 	%p215, %r67, %r592;
	mov.u32 	%r593, %r67;
	mov.u64 	%rd277, %rd61;
	@%p215 bra 	$L__BB5_59;
	setp.lt.s64 	%p216, %rd276, %rd61;
	selp.b32 	%r593, %r592, %r67, %p216;
	min.s64 	%rd277, %rd276, %rd61;
$L__BB5_59:
	ld.shared.u32 	%r70, [_ZN6thrust24THRUST_300001_SM_1000_NS8cuda_cub4core6detail5shmemE+104];
	ld.shared.u64 	%rd64, [_ZN6thrust24THRUST_300001_SM_1000_NS8cuda_cub4core6detail5shmemE+112];
	setp.lt.s32 	%p217, %r593, %r70;
	mov.u32 	%r594, %r593;
	mov.u64 	%rd278, %rd277;
	@%p217 bra 	$L__BB5_62;
	setp.lt.s32 	%p218, %r70, %r593;
	mov.u32 	%r594, %r70;
	mov.u64 	%rd278, %rd64;
	@%p218 bra 	$L__BB5_62;
	setp.lt.s64 	%p219, %rd277, %rd64;
	selp.b32 	%r594, %r593, %r70, %p219;
	min.s64 	%rd278, %rd277, %rd64;
$L__BB5_62:
	ld.shared.u32 	%r73, [_ZN6thrust24THRUST_300001_SM_1000_NS8cuda_cub4core6detail5shmemE+120];
	ld.shared.u64 	%rd67, [_ZN6thrust24THRUST_300001_SM_1000_NS8cuda_cub4core6detail5shmemE+128];
	setp.lt.s32 	%p220, %r594, %r73;
	mov.u32 	%r639, %r594;
	mov.u64 	%rd323, %rd278;
	@%p220 bra 	$L__BB5_198;
	setp.lt.s32 	%p221, %r73, %r594;
	mov.u32 	%r639, %r73;
	mov.u64 	%rd323, %rd67;
	@%p221 bra 	$L__BB5_198;
	setp.lt.s64 	%p222, %rd278, %rd67;
	selp.b32 	%r639, %r594, %r73, %p222;
	min.s64 	%rd323, %rd278, %rd67;
	bra.uni 	$L__BB5_198;
$L__BB5_65:
	// begin inline asm
	mov.u32 %r349, %laneid;
	// end inline asm
	and.b32  	%r370, %r4, 992;
	add.s32 	%r371, %r370, 32;
	setp.gt.s32 	%p119, %r371, %r3;
	not.b32 	%r372, %r370;
	add.s32 	%r373, %r3, %r372;
	selp.b32 	%r368, %r373, 31, %p119;
	mov.b32 	%r367, 1;
	mov.b32 	%r369, -1;
	// begin inline asm
	shfl.sync.down.b32 %r350, %r582, %r367, %r368, %r369;
	// end inline asm
	// begin inline asm
	shfl.sync.down.b32 %r355, %r356, %r367, %r368, %r369;
	// end inline asm
	mov.b64 	{%r361, %r366}, %rd266;
	// begin inline asm
	shfl.sync.down.b32 %r360, %r361, %r367, %r368, %r369;
	// end inline asm
	// begin inline asm
	shfl.sync.down.b32 %r365, %r366, %r367, %r368, %r369;
	// end inline asm
	mov.b64 	%rd69, {%r360, %r365};
	setp.ge.s32 	%p120, %r349, %r368;
	setp.lt.s32 	%p121, %r582, %r350;
	or.pred  	%p122, %p120, %p121;
	mov.u32 	%r595, %r582;
	mov.u64 	%rd279, %rd266;
	@%p122 bra 	$L__BB5_68;
	setp.lt.s32 	%p123, %r350, %r582;
	mov.u32 	%r595, %r350;
	mov.u64 	%rd279, %rd69;
	@%p123 bra 	$L__BB5_68;
	setp.lt.s64 	%p124, %rd266, %rd69;
	selp.b32 	%r595, %r582, %r350, %p124;
	min.s64 	%rd279, %rd266, %rd69;
$L__BB5_68:
	mov.b32 	%r391, 2;
	mov.b32 	%r393, -1;
	// begin inline asm
	shfl.sync.down.b32 %r374, %r595, %r391, %r368, %r393;
	// end inline asm
	// begin inline asm
	shfl.sync.down.b32 %r379, %r380, %r391, %r368, %r393;
	// end inline asm
	mov.b64 	{%r385, %r390}, %rd279;
	// begin inline asm
	shfl.sync.down.b32 %r384, %r385, %r391, %r368, %r393;
	// end inline asm
	// begin inline asm
	shfl.sync.down.b32 %r389, %r390, %r391, %r368, %r393;
	// end inline asm
	mov.b64 	%rd72, {%r384, %r389};
	add.s32 	%r394, %r349, 2;
	setp.gt.s32 	%p125, %r394, %r368;
	setp.lt.s32 	%p126, %r595, %r374;
	or.pred  	%p127, %p125, %p126;
	mov.u32 	%r596, %r595;
	mov.u64 	%rd280, %rd279;
	@%p127 bra 	$L__BB5_71;
	setp.lt.s32 	%p128, %r374, %r595;
	mov.u32 	%r596, %r374;
	mov.u64 	%rd280, %rd72;
	@%p128 bra 	$L__BB5_71;
	setp.lt.s64 	%p129, %rd279, %rd72;
	selp.b32 	%r596, %r595, %r374, %p129;
	min.s64 	%rd280, %rd279, %rd72;
$L__BB5_71:
	mov.b32 	%r412, 4;
	mov.b32 	%r414, -1;
	// begin inline asm
	shfl.sync.down.b32 %r395, %r596, %r412, %r368, %r414;
	// end inline asm
	// begin inline asm
	shfl.sync.down.b32 %r400, %r401, %r412, %r368, %r414;
	// end inline asm
	mov.b64 	{%r406, %r411}, %rd280;
	// begin inline asm
	shfl.sync.down.b32 %r405, %r406, %r412, %r368, %r414;
	// end inline asm
	// begin inline asm
	shfl.sync.down.b32 %r410, %r411, %r412, %r368, %r414;
	// end inline asm
	mov.b64 	%rd75, {%r405, %r410};
	add.s32 	%r415, %r349, 4;
	setp.gt.s32 	%p130, %r415, %r368;
	setp.lt.s32 	%p131, %r596, %r395;
	or.pred  	%p132, %p130, %p131;
	mov.u32 	%r597, %r596;
	mov.u64 	%rd281, %rd280;
	@%p132 bra 	$L__BB5_74;
	setp.lt.s32 	%p133, %r395, %r596;
	mov.u32 	%r597, %r395;
	mov.u64 	%rd281, %rd75;
	@%p133 bra 	$L__BB5_74;
	setp.lt.s64 	%p134, %rd280, %rd75;
	selp.b32 	%r597, %r596, %r395, %p134;
	min.s64 	%rd281, %rd280, %rd75;
$L__BB5_74:
	mov.b32 	%r433, 8;
	mov.b32 	%r435, -1;
	// begin inline asm
	shfl.sync.down.b32 %r416, %r597, %r433, %r368, %r435;
	// end inline asm
	// begin inline asm
	shfl.sync.down.b32 %r421, %r422, %r433, %r368, %r435;
	// end inline asm
	mov.b64 	{%r427, %r432}, %rd281;
	// begin inline asm
	shfl.sync.down.b32 %r426, %r427, %r433, %r368, %r435;
	// end inline asm
	// begin inline asm
	shfl.sync.down.b32 %r431, %r432, %r433, %r368, %r435;
	// end inline asm
	mov.b64 	%rd78, {%r426, %r431};
	add.s32 	%r436, %r349, 8;
	setp.gt.s32 	%p135, %r436, %r368;
	setp.lt.s32 	%p136, %r597, %r416;
	or.pred  	%p137, %p135, %p136;
	mov.u32 	%r598, %r597;
	mov.u64 	%rd282, %rd281;
	@%p137 bra 	$L__BB5_77;
	setp.lt.s32 	%p138, %r416, %r597;
	mov.u32 	%r598, %r416;
	mov.u64 	%rd282, %rd78;
	@%p138 bra 	$L__BB5_77;
	setp.lt.s64 	%p139, %rd281, %rd78;
	selp.b32 	%r598, %r597, %r416, %p139;
	min.s64 	%rd282, %rd281, %rd78;
$L__BB5_77:
	mov.b32 	%r454, 16;
	mov.b32 	%r456, -1;
	// begin inline asm
	shfl.sync.down.b32 %r437, %r598, %r454, %r368, %r456;
	// end inline asm
	// begin inline asm
	shfl.sync.down.b32 %r442, %r443, %r454, %r368, %r456;
	// end inline asm
	mov.b64 	{%r448, %r453}, %rd282;
	// begin inline asm
	shfl.sync.down.b32 %r447, %r448, %r454, %r368, %r456;
	// end inline asm
	// begin inline asm
	shfl.sync.down.b32 %r452, %r453, %r454, %r368, %r456;
	// end inline asm
	mov.b64 	%rd81, {%r447, %r452};
	add.s32 	%r457, %r349, 16;
	setp.gt.s32 	%p140, %r457, %r368;
	setp.lt.s32 	%p141, %r598, %r437;
	or.pred  	%p142, %p140, %p141;
	mov.u32 	%r639, %r598;
	mov.u64 	%rd323, %rd282;
	@%p142 bra 	$L__BB5_80;
	setp.lt.s32 	%p143, %r437, %r598;
	mov.u32 	%r639, %r437;
	mov.u64 	%rd323, %rd81;
	@%p143 bra 	$L__BB5_80;
	setp.lt.s64 	%p144, %rd282, %rd81;
	selp.b32 	%r639, %r598, %r437, %p144;
	min.s64 	%rd323, %rd282, %rd81;
$L__BB5_80:
	setp.ne.s32 	%p145, %r349, 0;
	@%p145 bra 	$L__BB5_82;
	shr.u32 	%r458, %r4, 1;
	and.b32  	%r459, %r458, 496;
	mov.u32 	%r460, _ZN6thrust24THRUST_300001_SM_1000_NS8cuda_cub4core6detail5shmemE;
	add.s32 	%r461, %r460, %r459;
	st.shared.u32 	[%r461+8], %r639;
	st.shared.u64 	[%r461+16], %rd323;
$L__BB5_82:
	bar.sync 	0;
	setp.ne.s32 	%p146, %r4, 0;
	@%p146 bra 	$L__BB5_198;
	setp.lt.s32 	%p147, %r3, 33;
	mov.u32 	%r600, %r639;
	mov.u64 	%rd284, %rd323;
	@%p147 bra 	$L__BB5_87;
	ld.shared.u32 	%r92, [_ZN6thrust24THRUST_300001_SM_1000_NS8cuda_cub4core6detail5shmemE+24];
	ld.shared.u64 	%rd84, [_ZN6thrust24THRUST_300001_SM_1000_NS8cuda_cub4core6detail5shmemE+32];
	setp.lt.s32 	%p148, %r639, %r92;
	mov.u32 	%r600, %r639;
	mov.u64 	%rd284, %rd323;
	@%p148 bra 	$L__BB5_87;
	setp.lt.s32 	%p149, %r92, %r639;
	mov.u32 	%r600, %r92;
	mov.u64 	%rd284, %rd84;
	@%p149 bra 	$L__BB5_87;
	setp.lt.s64 	%p150, %rd323, %rd84;
	selp.b32 	%r600, %r639, %r92, %p150;
	min.s64 	%rd284, %rd323, %rd84;
$L__BB5_87:
	setp.lt.s32 	%p151, %r3, 65;
	mov.u32 	%r601, %r600;
	mov.u64 	%rd285, %rd284;
	@%p151 bra 	$L__BB5_91;
	ld.shared.u32 	%r95, [_ZN6thrust24THRUST_300001_SM_1000_NS8cuda_cub4core6detail5shmemE+40];
	ld.shared.u64 	%rd87, [_ZN6thrust24THRUST_300001_SM_1000_NS8cuda_cub4core6detail5shmemE+48];
	setp.lt.s32 	%p152, %r600, %r95;
	mov.u32 	%r601, %r600;
	mov.u64 	%rd285, %rd284;
	@%p152 bra 	$L__BB5_91;
	setp.lt.s32 	%p153, %r95, %r600;
	mov.u32 	%r601, %r95;
	mov.u64 	%rd285, %rd87;
	@%p153 bra 	$L__BB5_91;
	setp.lt.s64 	%p154, %rd284, %rd87;
	selp.b32 	%r601, %r600, %r95, %p154;
	min.s64 	%rd285, %rd284, %rd87;
$L__BB5_91:
	setp.lt.s32 	%p155, %r3, 97;
	mov.u32 	%r602, %r601;
	mov.u64 	%rd286, %rd285;
	@%p155 bra 	$L__BB5_95;
	ld.shared.u32 	%r98, [_ZN6thrust24THRUST_300001_SM_1000_NS8cuda_cub4core6detail5shmemE+56];
	ld.shared.u64 	%rd90, [_ZN6thrust24THRUST_300001_SM_1000_NS8cuda_cub4core6detail5shmemE+64];
	setp.lt.s32 	%p156, %r601, %r98;
	mov.u32 	%r602, %r601;
	mov.u64 	%rd286, %rd285;
	@%p156 bra 	$L__BB5_95;
	setp.lt.s32 	%p157, %r98, %r601;
	mov.u32 	%r602, %r98;
	mov.u64 	%rd286, %rd90;
	@%p157 bra 	$L__BB5_95;
	setp.lt.s64 	%p158, %rd285, %rd90;
	selp.b32 	%r602, %r601, %r98, %p158;
	min.s64 	%rd286, %rd285, %rd90;
$L__BB5_95:
	setp.lt.s32 	%p159, %r3, 129;
	mov.u32 	%r603, %r602;
	mov.u64 	%rd287, %rd286;
	@%p159 bra 	$L__BB5_99;
	ld.shared.u32 	%r101, [_ZN6thrust24THRUST_300001_SM_1000_NS8cuda_cub4core6detail5shmemE+72];
	ld.shared.u64 	%rd93, [_ZN6thrust24THRUST_300001_SM_1000_NS8cuda_cub4core6detail5shmemE+80];
	setp.lt.s32 	%p160, %r602, %r101;
	mov.u32 	%r603, %r602;
	mov.u64 	%rd287, %rd286;
	@%p160 bra 	$L__BB5_99;
	setp.lt.s32 	%p161, %r101, %r602;
	mov.u32 	%r603, %r101;
	mov.u64 	%rd287, %rd93;
	@%p161 bra 	$L__BB5_99;
	setp.lt.s64 	%p162, %rd286, %rd93;
	selp.b32 	%r603, %r602, %r101, %p162;
	min.s64 	%rd287, %rd286, %rd93;
$L__BB5_99:
	setp.lt.s32 	%p163, %r3, 161;
	mov.u32 	%r604, %r603;
	mov.u64 	%rd288, %rd287;
	@%p163 bra 	$L__BB5_103;
	ld.shared.u32 	%r104, [_ZN6thrust24THRUST_300001_SM_1000_NS8cuda_cub4core6detail5shmemE+88];
	ld.shared.u64 	%rd96, [_ZN6thrust24THRUST_300001_SM_1000_NS8cuda_cub4core6detail5shmemE+96];
	setp.lt.s32 	%p164, %r603, %r104;
	mov.u32 	%r604, %r603;
	mov.u64 	%rd288, %rd287;
	@%p164 bra 	$L__BB5_103;
	setp.lt.s32 	%p165, %r104, %r603;
	mov.u32 	%r604, %r104;
	mov.u64 	%rd288, %rd96;
	@%p165 bra 	$L__BB5_103;
	setp.lt.s64 	%p166, %rd287, %rd96;
	selp.b32 	%r604, %r603, %r104, %p166;
	min.s64 	%rd288, %rd287, %rd96;
$L__BB5_103:
	setp.lt.s32 	%p167, %r3, 193;
	mov.u32 	%r605, %r604;
	mov.u64 	%rd289, %rd288;
	@%p167 bra 	$L__BB5_107;
	ld.shared.u32 	%r107, [_ZN6thrust24THRUST_300001_SM_1000_NS8cuda_cub4core6detail5shmemE+104];
	ld.shared.u64 	%rd99, [_ZN6thrust24THRUST_300001_SM_1000_NS8cuda_cub4core6detail5shmemE+112];
	setp.lt.s32 	%p168, %r604, %r107;
	mov.u32 	%r605, %r604;
	mov.u64 	%rd289, %rd288;
	@%p168 bra 	$L__BB5_107;
	setp.lt.s32 	%p169, %r107, %r604;
	mov.u32 	%r605, %r107;
	mov.u64 	%rd289, %rd99;
	@%p169 bra 	$L__BB5_107;
	setp.lt.s64 	%p170, %rd288, %rd99;
	selp.b32 	%r605, %r604, %r107, %p170;
	min.s64 	%rd289, %rd288, %rd99;
$L__BB5_107:
	setp.lt.s32 	%p171, %r3, 225;
	mov.u32 	%r639, %r605;
	mov.u64 	%rd323, %rd289;
	@%p171 bra 	$L__BB5_198;
	ld.shared.u32 	%r110, [_ZN6thrust24THRUST_300001_SM_1000_NS8cuda_cub4core6detail5shmemE+120];
	ld.shared.u64 	%rd102, [_ZN6thrust24THRUST_300001_SM_1000_NS8cuda_cub4core6detail5shmemE+128];
	setp.lt.s32 	%p172, %r605, %r110;
	mov.u32 	%r639, %r605;
	mov.u64 	%rd323, %rd289;
	@%p172 bra 	$L__BB5_198;
	setp.lt.s32 	%p173, %r110, %r605;
	mov.u32 	%r639, %r110;
	mov.u64 	%rd323, %rd102;
	@%p173 bra 	$L__BB5_198;
	setp.lt.s64 	%p174, %rd289, %rd102;
	selp.b32 	%r639, %r605, %r110, %p174;
	min.s64 	%rd323, %rd289, %rd102;
	bra.uni 	$L__BB5_198;
$L__BB5_111:
	mov.u32 	%r112, %tid.x;
	add.s64 	%rd201, %rd196, %rd4;
	cvt.u64.u32 	%rd104, %r112;
	add.s64 	%rd202, %rd104, %rd4;
	cvta.to.global.u64 	%rd203, %rd195;
	shl.b64 	%rd204, %rd202, 2;
	add.s64 	%rd205, %rd203, %rd204;
	ld.global.u32 	%r205, [%rd205];
	add.s32 	%r206, %r112, 256;
	cvt.u64.u32 	%rd206, %r206;
	ld.global.u32 	%r207, [%rd205+1024];
	add.s32 	%r208, %r112, 512;
	cvt.u64.u32 	%rd207, %r208;
	ld.global.u32 	%r209, [%rd205+2048];
	add.s32 	%r210, %r112, 768;
	cvt.u64.u32 	%rd208, %r210;
	ld.global.u32 	%r211, [%rd205+3072];
	or.b32  	%r212, %r112, 1024;
	cvt.u64.u32 	%rd105, %r212;
	add.s64 	%rd106, %rd201, %rd105;
	ld.global.u32 	%r113, [%rd205+4096];
	setp.lt.s32 	%p2, %r207, %r205;
	min.s32 	%r213, %r207, %r205;
	selp.b64 	%rd209, %rd206, %rd104, %p2;
	setp.lt.s32 	%p3, %r209, %r213;
	min.s32 	%r214, %r209, %r213;
	selp.b64 	%rd210, %rd207, %rd209, %p3;
	setp.lt.s32 	%p4, %r211, %r214;
	min.s32 	%r114, %r211, %r214;
	selp.b64 	%rd107, %rd208, %rd210, %p4;
	add.s64 	%rd108, %rd201, %rd107;
	setp.lt.s32 	%p5, %r114, %r113;
	mov.u32 	%r627, %r114;
	mov.u64 	%rd311, %rd108;
	@%p5 bra 	$L__BB5_114;
	setp.lt.s32 	%p6, %r113, %r114;
	mov.u32 	%r627, %r113;
	mov.u64 	%rd311, %rd106;
	@%p6 bra 	$L__BB5_114;
	setp.lt.u64 	%p7, %rd107, %rd105;
	selp.b32 	%r627, %r114, %r113, %p7;
	selp.b64 	%rd311, %rd108, %rd106, %p7;
$L__BB5_114:
	setp.le.u64 	%p8, %rd198, %rd5;
	@%p8 bra 	$L__BB5_159;
	setp.ne.s32 	%p9, %r112, 0;
	@%p9 bra 	$L__BB5_117;
	atom.global.add.u64 	%rd211, [%rd1+8], 1280;
	add.s64 	%rd212, %rd211, %rd5;
	st.shared.u64 	[_ZN6thrust24THRUST_300001_SM_1000_NS8cuda_cub4core6detail5shmemE+152], %rd212;
$L__BB5_117:
	bar.sync 	0;
	ld.shared.u64 	%rd299, [_ZN6thrust24THRUST_300001_SM_1000_NS8cuda_cub4core6detail5shmemE+152];
	add.s64 	%rd213, %rd299, 1280;
	setp.gt.s64 	%p10, %rd213, %rd198;
	@%p10 bra 	$L__BB5_136;
$L__BB5_118:
	add.s64 	%rd214, %rd299, %rd104;
	cvta.to.global.u64 	%rd215, %rd195;
	shl.b64 	%rd216, %rd214, 2;
	add.s64 	%rd217, %rd215, %rd216;
	add.s64 	%rd114, %rd214, %rd196;
	ld.global.u32 	%r118, [%rd217];
	add.s64 	%rd115, %rd114, 256;
	ld.global.u32 	%r119, [%rd217+1024];
	add.s64 	%rd116, %rd114, 512;
	ld.global.u32 	%r120, [%rd217+2048];
	add.s64 	%rd117, %rd114, 768;
	ld.global.u32 	%r121, [%rd217+3072];
	add.s64 	%rd118, %rd114, 1024;
	ld.global.u32 	%r122, [%rd217+4096];
	setp.lt.s32 	%p11, %r627, %r118;
	mov.u32 	%r608, %r627;
	mov.u64 	%rd293, %rd311;
	@%p11 bra 	$L__BB5_121;
	setp.lt.s32 	%p12, %r118, %r627;
	mov.u32 	%r608, %r118;
	mov.u64 	%rd293, %rd114;
	@%p12 bra 	$L__BB5_121;
	setp.lt.s64 	%p13, %rd311, %rd114;
	selp.b32 	%r608, %r627, %r118, %p13;
	min.s64 	%rd293, %rd311, %rd114;
$L__BB5_121:
	setp.lt.s32 	%p14, %r608, %r119;
	mov.u32 	%r609, %r608;
	mov.u64 	%rd294, %rd293;
	@%p14 bra 	$L__BB5_124;
	setp.lt.s32 	%p15, %r119, %r608;
	mov.u32 	%r609, %r119;
	mov.u64 	%rd294, %rd115;
	@%p15 bra 	$L__BB5_124;
	setp.lt.s64 	%p16, %rd293, %rd115;
	selp.b32 	%r609, %r608, %r119, %p16;
	min.s64 	%rd294, %rd293, %rd115;
$L__BB5_124:
	setp.lt.s32 	%p17, %r609, %r120;
	mov.u32 	%r610, %r609;
	mov.u64 	%rd295, %rd294;
	@%p17 bra 	$L__BB5_127;
	setp.lt.s32 	%p18, %r120, %r609;
	mov.u32 	%r610, %r120;
	mov.u64 	%rd295, %rd116;
	@%p18 bra 	$L__BB5_127;
	setp.lt.s64 	%p19, %rd294, %rd116;
	selp.b32 	%r610, %r609, %r120, %p19;
	min.s64 	%rd295, %rd294, %rd116;
$L__BB5_127:
	setp.lt.s32 	%p20, %r610, %r121;
	mov.u32 	%r611, %r610;
	mov.u64 	%rd296, %rd295;
	@%p20 bra 	$L__BB5_130;
	setp.lt.s32 	%p21, %r121, %r610;
	mov.u32 	%r611, %r121;
	mov.u64 	%rd296, %rd117;
	@%p21 bra 	$L__BB5_130;
	setp.lt.s64 	%p22, %rd295, %rd117;
	selp.b32 	%r611, %r610, %r121, %p22;
	min.s64 	%rd296, %rd295, %rd117;
$L__BB5_130:
	setp.lt.s32 	%p23, %r611, %r122;
	mov.u32 	%r627, %r611;
	mov.u64 	%rd311, %rd296;
	@%p23 bra 	$L__BB5_133;
	setp.lt.s32 	%p24, %r122, %r611;
	mov.u32 	%r627, %r122;
	mov.u64 	%rd311, %rd118;
	@%p24 bra 	$L__BB5_133;
	setp.lt.s64 	%p25, %rd296, %rd118;
	selp.b32 	%r627, %r611, %r122, %p25;
	min.s64 	%rd311, %rd296, %rd118;
$L__BB5_133:
	setp.ne.s32 	%p26, %r112, 0;
	bar.sync 	0;
	@%p26 bra 	$L__BB5_135;
	atom.global.add.u64 	%rd218, [%rd1+8], 1280;
	add.s64 	%rd219, %rd218, %rd5;
	st.shared.u64 	[_ZN6thrust24THRUST_300001_SM_1000_NS8cuda_cub4core6detail5shmemE+152], %rd219;
$L__BB5_135:
	bar.sync 	0;
	ld.shared.u64 	%rd299, [_ZN6thrust24THRUST_300001_SM_1000_NS8cuda_cub4core6detail5shmemE+152];
	add.s64 	%rd220, %rd299, 1280;
	setp.le.s64 	%p27, %rd220, %rd198;
	@%p27 bra 	$L__BB5_118;
$L__BB5_136:
	setp.le.s64 	%p28, %rd198, %rd299;
	@%p28 bra 	$L__BB5_159;
	cvt.u32.u64 	%r215, %rd299;
	cvt.u32.u64 	%r216, %rd198;
	sub.s32 	%r134, %r216, %r215;
	setp.ge.s32 	%p29, %r112, %r134;
	@%p29 bra 	$L__BB5_159;
	cvta.to.global.u64 	%rd132, %rd195;
	not.b32 	%r219, %r112;
	add.s32 	%r220, %r219, %r216;
	sub.s32 	%r135, %r220, %r215;
	and.b32  	%r222, %r135, 768;
	setp.eq.s32 	%p30, %r222, 768;
	mov.u32 	%r618, %r112;
	@%p30 bra 	$L__BB5_144;
	add.s64 	%rd222, %rd299, %rd104;
	add.s64 	%rd301, %rd222, %rd196;
	shl.b64 	%rd223, %rd222, 2;
	add.s64 	%rd300, %rd132, %rd223;
	shr.u32 	%r223, %r135, 8;
	add.s32 	%r224, %r223, 1;
	and.b32  	%r225, %r224, 3;
	neg.s32 	%r614, %r225;
	mov.u32 	%r618, %r112;
$L__BB5_140:
	.pragma "nounroll";
	mov.u64 	%rd137, %rd311;
	mov.u32 	%r139, %r627;
	ld.global.u32 	%r140, [%rd300];
	setp.lt.s32 	%p31, %r139, %r140;
	@%p31 bra 	$L__BB5_143;
	setp.lt.s32 	%p32, %r140, %r139;
	mov.u32 	%r627, %r140;
	mov.u64 	%rd311, %rd301;
	@%p32 bra 	$L__BB5_143;
	setp.lt.s64 	%p33, %rd137, %rd301;
	selp.b32 	%r627, %r139, %r140, %p33;
	min.s64 	%rd311, %rd137, %rd301;
$L__BB5_143:
	add.s32 	%r618, %r618, 256;
	add.s64 	%rd301, %rd301, 256;
	add.s64 	%rd300, %rd300, 1024;
	add.s32 	%r614, %r614, 1;
	setp.ne.s32 	%p34, %r614, 0;
	@%p34 bra 	$L__BB5_140;
$L__BB5_144:
	setp.lt.u32 	%p35, %r135, 768;
	@%p35 bra 	$L__BB5_159;
	add.s32 	%r621, %r618, 512;
$L__BB5_146:
	mov.u32 	%r149, %r621;
	add.s32 	%r226, %r149, -512;
	cvt.u64.u32 	%rd224, %r226;
	add.s64 	%rd225, %rd299, %rd224;
	shl.b64 	%rd226, %rd225, 2;
	add.s64 	%rd145, %rd132, %rd226;
	add.s64 	%rd146, %rd225, %rd196;
	ld.global.u32 	%r151, [%rd145];
	setp.lt.s32 	%p36, %r627, %r151;
	mov.u32 	%r623, %r627;
	mov.u64 	%rd307, %rd311;
	@%p36 bra 	$L__BB5_149;
	setp.lt.s32 	%p37, %r151, %r627;
	mov.u32 	%r623, %r151;
	mov.u64 	%rd307, %rd146;
	@%p37 bra 	$L__BB5_149;
	setp.lt.s64 	%p38, %rd311, %rd146;
	selp.b32 	%r623, %r627, %r151, %p38;
	min.s64 	%rd307, %rd311, %rd146;
$L__BB5_149:
	add.s32 	%r227, %r149, -256;
	cvt.u64.u32 	%rd227, %r227;
	add.s64 	%rd228, %rd299, %rd227;
	add.s64 	%rd149, %rd228, %rd196;
	ld.global.u32 	%r154, [%rd145+1024];
	setp.lt.s32 	%p39, %r623, %r154;
	mov.u32 	%r624, %r623;
	mov.u64 	%rd308, %rd307;
	@%p39 bra 	$L__BB5_152;
	setp.lt.s32 	%p40, %r154, %r623;
	mov.u32 	%r624, %r154;
	mov.u64 	%rd308, %rd149;
	@%p40 bra 	$L__BB5_152;
	setp.lt.s64 	%p41, %rd307, %rd149;
	selp.b32 	%r624, %r623, %r154, %p41;
	min.s64 	%rd308, %rd307, %rd149;
$L__BB5_152:
	cvt.u64.u32 	%rd229, %r149;
	add.s64 	%rd230, %rd299, %rd229;
	add.s64 	%rd152, %rd230, %rd196;
	ld.global.u32 	%r157, [%rd145+2048];
	setp.lt.s32 	%p42, %r624, %r157;
	mov.u32 	%r625, %r624;
	mov.u64 	%rd309, %rd308;
	@%p42 bra 	$L__BB5_155;
	setp.lt.s32 	%p43, %r157, %r624;
	mov.u32 	%r625, %r157;
	mov.u64 	%rd309, %rd152;
	@%p43 bra 	$L__BB5_155;
	setp.lt.s64 	%p44, %rd308, %rd152;
	selp.b32 	%r625, %r624, %r157, %p44;
	min.s64 	%rd309, %rd308, %rd152;
$L__BB5_155:
	add.s32 	%r228, %r149, 256;
	cvt.u64.u32 	%rd231, %r228;
	add.s64 	%rd232, %rd299, %rd231;
	add.s64 	%rd155, %rd232, %rd196;
	ld.global.u32 	%r160, [%rd145+3072];
	setp.lt.s32 	%p45, %r625, %r160;
	mov.u32 	%r627, %r625;
	mov.u64 	%rd311, %rd309;
	@%p45 bra 	$L__BB5_158;
	setp.lt.s32 	%p46, %r160, %r625;
	mov.u32 	%r627, %r160;
	mov.u64 	%rd311, %rd155;
	@%p46 bra 	$L__BB5_158;
	setp.lt.s64 	%p47, %rd309, %rd155;
	selp.b32 	%r627, %r625, %r160, %p47;
	min.s64 	%rd311, %rd309, %rd155;
$L__BB5_158:
	add.s32 	%r621, %r149, 1024;
	add.s32 	%r229, %r149, 512;
	setp.lt.s32 	%p48, %r229, %r134;
	@%p48 bra 	$L__BB5_146;
$L__BB5_159:
	// begin inline asm
	mov.u32 %r230, %laneid;
	// end inline asm
	mov.b32 	%r248, 1;
	mov.b32 	%r249, 31;
	mov.b32 	%r250, -1;
	// begin inline asm
	shfl.sync.down.b32 %r231, %r627, %r248, %r249, %r250;
	// end inline asm
	// begin inline asm
	shfl.sync.down.b32 %r236, %r237, %r248, %r249, %r250;
	// end inline asm
	mov.b64 	{%r242, %r247}, %rd311;
	// begin inline asm
	shfl.sync.down.b32 %r241, %r242, %r248, %r249, %r250;
	// end inline asm
	// begin inline asm
	shfl.sync.down.b32 %r246, %r247, %r248, %r249, %r250;
	// end inline asm
	mov.b64 	%rd159, {%r241, %r246};
	setp.gt.s32 	%p49, %r230, 30;
	setp.lt.s32 	%p50, %r627, %r231;
	or.pred  	%p51, %p49, %p50;
	mov.u32 	%r628, %r627;
	mov.u64 	%rd312, %rd311;
	@%p51 bra 	$L__BB5_162;
	setp.lt.s32 	%p52, %r231, %r627;
	mov.u32 	%r628, %r231;
	mov.u64 	%rd312, %rd159;
	@%p52 bra 	$L__BB5_162;
	setp.lt.s64 	%p53, %rd311, %rd159;
	selp.b32 	%r628, %r627, %r231, %p53;
	min.s64 	%rd312, %rd311, %rd159;
$L__BB5_162:
	mov.b32 	%r268, 2;
	mov.b32 	%r269, 31;
	mov.b32 	%r270, -1;
	// begin inline asm
	shfl.sync.down.b32 %r251, %r628, %r268, %r269, %r270;
	// end inline asm
	// begin inline asm
	shfl.sync.down.b32 %r256, %r257, %r268, %r269, %r270;
	// end inline asm
	mov.b64 	{%r262, %r267}, %rd312;
	// begin inline asm
	shfl.sync.down.b32 %r261, %r262, %r268, %r269, %r270;
	// end inline asm
	// begin inline asm
	shfl.sync.down.b32 %r266, %r267, %r268, %r269, %r270;
	// end inline asm
	mov.b64 	%rd162, {%r261, %r266};
	setp.gt.s32 	%p54, %r230, 29;
	setp.lt.s32 	%p55, %r628, %r251;
	or.pred  	%p56, %p54, %p55;
	mov.u32 	%r629, %r628;
	mov.u64 	%rd313, %rd312;
	@%p56 bra 	$L__BB5_165;
	setp.lt.s32 	%p57, %r251, %r628;
	mov.u32 	%r629, %r251;
	mov.u64 	%rd313, %rd162;
	@%p57 bra 	$L__BB5_165;
	setp.lt.s64 	%p58, %rd312, %rd162;
	selp.b32 	%r629, %r628, %r251, %p58;
	min.s64 	%rd313, %rd312, %rd162;
$L__BB5_165:
	mov.b32 	%r288, 4;
	mov.b32 	%r289, 31;
	mov.b32 	%r290, -1;
	// begin inline asm
	shfl.sync.down.b32 %r271, %r629, %r288, %r289, %r290;
	// end inline asm
	// begin inline asm
	shfl.sync.down.b32 %r276, %r277, %r288, %r289, %r290;
	// end inline asm
	mov.b64 	{%r282, %r287}, %rd313;
	// begin inline asm
	shfl.sync.down.b32 %r281, %r282, %r288, %r289, %r290;
	// end inline asm
	// begin inline asm
	shfl.sync.down.b32 %r286, %r287, %r288, %r289, %r290;
	// end inline asm
	mov.b64 	%rd165, {%r281, %r286};
	setp.gt.s32 	%p59, %r230, 27;
	setp.lt.s32 	%p60, %r629, %r271;
	or.pred  	%p61, %p59, %p60;
	mov.u32 	%r630, %r629;
	mov.u64 	%rd314, %rd313;
	@%p61 bra 	$L__BB5_168;
	setp.lt.s32 	%p62, %r271, %r629;
	mov.u32 	%r630, %r271;
	mov.u64 	%rd314, %rd165;
	@%p62 bra 	$L__BB5_168;
	setp.lt.s64 	%p63, %rd313, %rd165;
	selp.b32 	%r630, %r629, %r271, %p63;
	min.s64 	%rd314, %rd313, %rd165;
$L__BB5_168:
	mov.b32 	%r308, 8;
	mov.b32 	%r309, 31;
	mov.b32 	%r310, -1;
	// begin inline asm
	shfl.sync.down.b32 %r291, %r630, %r308, %r309, %r310;
	// end inline asm
	// begin inline asm
	shfl.sync.down.b32 %r296, %r297, %r308, %r309, %r310;
	// end inline asm
	mov.b64 	{%r302, %r307}, %rd314;
	// begin inline asm
	shfl.sync.down.b32 %r301, %r302, %r308, %r309, %r310;
	// end inline asm
	// begin inline asm
	shfl.sync.down.b32 %r306, %r307, %r308, %r309, %r310;
	// end inline asm
	mov.b64 	%rd168, {%r301, %r306};
	setp.gt.s32 	%p64, %r230, 23;
	setp.lt.s32 	%p65, %r630, %r291;
	or.pred  	%p66, %p64, %p65;
	mov.u32 	%r631, %r630;
	mov.u64 	%rd315, %rd314;
	@%p66 bra 	$L__BB5_171;
	setp.lt.s32 	%p67, %r291, %r630;
	mov.u32 	%r631, %r291;
	mov.u64 	%rd315, %rd168;
	@%p67 bra 	$L__BB5_171;
	setp.lt.s64 	%p68, %rd314, %rd168;
	selp.b32 	%r631, %r630, %r291, %p68;
	min.s64 	%rd315, %rd314, %rd168;
$L__BB5_171:
	mov.b32 	%r328, 16;
	mov.b32 	%r329, 31;
	mov.b32 	%r330, -1;
	// begin inline asm
	shfl.sync.down.b32 %r311, %r631, %r328, %r329, %r330;
	// end inline asm
	// begin inline asm
	shfl.sync.down.b32 %r316, %r317, %r328, %r329, %r330;
	// end inline asm
	mov.b64 	{%r322, %r327}, %rd315;
	// begin inline asm
	shfl.sync.down.b32 %r321, %r322, %r328, %r329, %r330;
	// end inline asm
	// begin inline asm
	shfl.sync.down.b32 %r326, %r327, %r328, %r329, %r330;
	// end inline asm
	mov.b64 	%rd171, {%r321, %r326};
	setp.gt.s32 	%p69, %r230, 15;
	setp.lt.s32 	%p70, %r631, %r311;
	or.pred  	%p71, %p69, %p70;
	mov.u32 	%r639, %r631;
	mov.u64 	%rd323, %rd315;
	@%p71 bra 	$L__BB5_174;
	setp.lt.s32 	%p72, %r311, %r631;
	mov.u32 	%r639, %r311;
	mov.u64 	%rd323, %rd171;
	@%p72 bra 	$L__BB5_174;
	setp.lt.s64 	%p73, %rd315, %rd171;
	selp.b32 	%r639, %r631, %r311, %p73;
	min.s64 	%rd323, %rd315, %rd171;
$L__BB5_174:
	setp.ne.s32 	%p74, %r230, 0;
	@%p74 bra 	$L__BB5_176;
	shr.u32 	%r331, %r112, 1;
	and.b32  	%r332, %r331, 496;
	mov.u32 	%r333, _ZN6thrust24THRUST_300001_SM_1000_NS8cuda_cub4core6detail5shmemE;
	add.s32 	%r334, %r333, %r332;
	st.shared.u32 	[%r334+8], %r639;
	st.shared.u64 	[%r334+16], %rd323;
$L__BB5_176:
	bar.sync 	0;
	setp.ne.s32 	%p75, %r112, 0;
	@%p75 bra 	$L__BB5_198;
	ld.shared.u32 	%r181, [_ZN6thrust24THRUST_300001_SM_1000_NS8cuda_cub4core6detail5shmemE+24];
	ld.shared.u64 	%rd174, [_ZN6thrust24THRUST_300001_SM_1000_NS8cuda_cub4core6detail5shmemE+32];
	setp.lt.s32 	%p76, %r639, %r181;
	mov.u32 	%r633, %r639;
	mov.u64 	%rd317, %rd323;
	@%p76 bra 	$L__BB5_180;
	setp.lt.s32 	%p77, %r181, %r639;
	mov.u32 	%r633, %r181;
	mov.u64 	%rd317, %rd174;
	@%p77 bra 	$L__BB5_180;
	setp.lt.s64 	%p78, %rd323, %rd174;
	selp.b32 	%r633, %r639, %r181, %p78;
	min.s64 	%rd317, %rd323, %rd174;
$L__BB5_180:
	ld.shared.u32 	%r184, [_ZN6thrust24THRUST_300001_SM_1000_NS8cuda_cub4core6detail5shmemE+40];
	ld.shared.u64 	%rd177, [_ZN6thrust24THRUST_300001_SM_1000_NS8cuda_cub4core6detail5shmemE+48];
	setp.lt.s32 	%p79, %r633, %r184;
	mov.u32 	%r634, %r633;
	mov.u64 	%rd318, %rd317;
	@%p79 bra 	$L__BB5_183;
	setp.lt.s32 	%p80, %r184, %r633;
	mov.u32 	%r634, %r184;
	mov.u64 	%rd318, %rd177;
	@%p80 bra 	$L__BB5_183;
	setp.lt.s64 	%p81, %rd317, %rd177;
	selp.b32 	%r634, %r633, %r184, %p81;
	min.s64 	%rd318, %rd317, %rd177;
$L__BB5_183:
	ld.shared.u32 	%r187, [_ZN6thrust24THRUST_300001_SM_1000_NS8cuda_cub4core6detail5shmemE+56];
	ld.shared.u64 	%rd180, [_ZN6thrust24THRUST_300001_SM_1000_NS8cuda_cub4core6detail5shmemE+64];
	setp.lt.s32 	%p82, %r634, %r187;
	mov.u32 	%r635, %r634;
	mov.u64 	%rd319, %rd318;
	@%p82 bra 	$L__BB5_186;
	setp.lt.s32 	%p83, %r187, %r634;
	mov.u32 	%r635, %r187;
	mov.u64 	%rd319, %rd180;
	@%p83 bra 	$L__BB5_186;
	setp.lt.s64 	%p84, %rd318, %rd180;
	selp.b32 	%r635, %r634, %r187, %p84;
	min.s64 	%rd319, %rd318, %rd180;
$L__BB5_186:
	ld.shared.u32 	%r190, [_ZN6thrust24THRUST_300001_SM_1000_NS8cuda_cub4core6detail5shmemE+72];
	ld.shared.u64 	%rd183, [_ZN6thrust24THRUST_300001_SM_1000_NS8cuda_cub4core6detail5shmemE+80];
	setp.lt.s32 	%p85, %r635, %r190;
	mov.u32 	%r636, %r635;
	mov.u64 	%rd320, %rd319;
	@%p85 bra 	$L__BB5_189;
	setp.lt.s32 	%p86, %r190, %r635;
	mov.u32 	%r636, %r190;
	mov.u64 	%rd320, %rd183;
	@%p86 bra 	$L__BB5_189;
	setp.lt.s64 	%p87, %rd319, %rd183;
	selp.b32 	%r636, %r635, %r190, %p87;
	min.s64 	%rd320, %rd319, %rd183;
$L__BB5_189:
	ld.shared.u32 	%r193, [_ZN6thrust24THRUST_300001_SM_1000_NS8cuda_cub4core6detail5shmemE+88];
	ld.shared.u64 	%rd186, [_ZN6thrust24THRUST_300001_SM_1000_NS8cuda_cub4core6detail5shmemE+96];
	setp.lt.s32 	%p88, %r636, %r193;
	mov.u32 	%r637, %r636;
	mov.u64 	%rd321, %rd320;
	@%p88 bra 	$L__BB5_192;
	setp.lt.s32 	%p89, %r193, %r636;
	mov.u32 	%r637, %r193;
	mov.u64 	%rd321, %rd186;
	@%p89 bra 	$L__BB5_192;
	setp.lt.s64 	%p90, %rd320, %rd186;
	selp.b32 	%r637, %r636, %r193, %p90;
	min.s64 	%rd321, %rd320, %rd186;
$L__BB5_192:
	ld.shared.u32 	%r196, [_ZN6thrust24THRUST_300001_SM_1000_NS8cuda_cub4core6detail5shmemE+104];
	ld.shared.u64 	%rd189, [_ZN6thrust24THRUST_300001_SM_1000_NS8cuda_cub4core6detail5shmemE+112];
	setp.lt.s32 	%p91, %r637, %r196;
	mov.u32 	%r638, %r637;
	mov.u64 	%rd322, %rd321;
	@%p91 bra 	$L__BB5_195;
	setp.lt.s32 	%p92, %r196, %r637;
	mov.u32 	%r638, %r196;
	mov.u64 	%rd322, %rd189;
	@%p92 bra 	$L__BB5_195;
	setp.lt.s64 	%p93, %rd321, %rd189;
	selp.b32 	%r638, %r637, %r196, %p93;
	min.s64 	%rd322, %rd321, %rd189;
$L__BB5_195:
	ld.shared.u32 	%r199, [_ZN6thrust24THRUST_300001_SM_1000_NS8cuda_cub4core6detail5shmemE+120];
	ld.shared.u64 	%rd192, [_ZN6thrust24THRUST_300001_SM_1000_NS8cuda_cub4core6detail5shmemE+128];
	setp.lt.s32 	%p94, %r638, %r199;
	mov.u32 	%r639, %r638;
	mov.u64 	%rd323, %rd322;
	@%p94 bra 	$L__BB5_198;
	setp.lt.s32 	%p95, %r199, %r638;
	mov.u32 	%r639, %r199;
	mov.u64 	%rd323, %rd192;
	@%p95 bra 	$L__BB5_198;
	setp.lt.s64 	%p96, %rd322, %rd192;
	selp.b32 	%r639, %r638, %r199, %p96;
	min.s64 	%rd323, %rd322, %rd192;
$L__BB5_198:
	mov.u32 	%r567, %tid.x;
	setp.ne.s32 	%p223, %r567, 0;
	@%p223 bra 	$L__BB5_200;
	ld.param.u64 	%rd254, [_ZN6thrust24THRUST_300001_SM_1000_NS8cuda_cub4core6detail13_kernel_agentINS1_8__reduce11ReduceAgentINS0_12zip_iteratorIN4cuda3std3__45tupleIJNS0_6detail15normal_iteratorINS0_10device_ptrIiEEEENS0_17counting_iteratorIlNS0_11use_defaultESI_SI_EEEEEEEPNSB_IJilEEESM_lNS1_9__extrema9arg_min_fIilNSA_4lessIiEEEEEEJSL_SN_lN3cub18CUB_300001_SM_100013GridEvenShareIlEENSV_9GridQueueIyEESS_EEEvDpT0__param_1];
	cvta.to.global.u64 	%rd251, %rd254;
	mul.wide.u32 	%rd252, %r1, 16;
	add.s64 	%rd253, %rd251, %rd252;
	st.global.u32 	[%rd253], %r639;
	st.global.u64 	[%rd253+8], %rd323;
$L__BB5_200:
	ret;

}
	// .globl	_ZN6thrust24THRUST_300001_SM_1000_NS8cuda_cub4core6detail13_kernel_agentINS1_8__reduce10DrainAgentIlEEJN3cub18CUB_300001_SM_10009GridQueueIyEElEEEvDpT0_
.visible .entry _ZN6thrust24THRUST_300001_SM_1000_NS8cuda_cub4core6detail13_kernel_agentINS1_8__reduce10DrainAgentIlEEJN3cub18CUB_300001_SM_10009GridQueueIyEElEEEvDpT0_(
	.param .align 8 .b8 _ZN6thrust24THRUST_300001_SM_1000_NS8cuda_cub4core6detail13_kernel_agentINS1_8__reduce10DrainAgentIlEEJN3cub18CUB_300001_SM_10009GridQueueIyEElEEEvDpT0__param_0[8],
	.param .u64 _ZN6thrust24THRUST_300001_SM_1000_NS8cuda_cub4core6detail13_kernel_agentINS1_8__reduce10DrainAgentIlEEJN3cub18CUB_300001_SM_10009GridQueueIyEElEEEvDpT0__param_1
)
.maxntid 1
{
	.reg .b64 	%rd<5>;

	ld.param.u64 	%rd1, [_ZN6thrust24THRUST_300001_SM_1000_NS8cuda_cub4core6detail13_kernel_agentINS1_8__reduce10DrainAgentIlEEJN3cub18CUB_300001_SM_10009GridQueueIyEElEEEvDpT0__param_0];
	ld.param.u64 	%rd2, [_ZN6thrust24THRUST_300001_SM_1000_NS8cuda_cub4core6detail13_kernel_agentINS1_8__reduce10DrainAgentIlEEJN3cub18CUB_300001_SM_10009GridQueueIyEElEEEvDpT0__param_1];
	cvta.to.global.u64 	%rd3, %rd1;
	st.global.u64 	[%rd3], %rd2;
	mov.b64 	%rd4, 0;
	st.global.u64 	[%rd3+8], %rd4;
	ret;

}
	// .globl	_ZN6thrust24THRUST_300001_SM_1000_NS8cuda_cub4core6detail13_kernel_agentINS1_8__reduce11ReduceAgentIPN4cuda3std3__45tupleIJilEEESC_SB_lNS1_9__extrema9arg_min_fIilNS9_4lessIiEEEEEEJSC_SC_iSH_EEEvDpT0_
.visible .entry _ZN6thrust24THRUST_300001_SM_1000_NS8cuda_cub4core6detail13_kernel_agentINS1_8__reduce11ReduceAgentIPN4cuda3std3__45tupleIJilEEESC_SB_lNS1_9__extrema9arg_min_fIilNS9_4lessIiEEEEEEJSC_SC_iSH_EEEvDpT0_(
	.param .u64 .ptr .align 1 _ZN6thrust24THRUST_300001_SM_1000_NS8cuda_cub4core6detail13_kernel_agentINS1_8__reduce11ReduceAgentIPN4cuda3std3__45tupleIJilEEESC_SB_lNS1_9__extrema9arg_min_fIilNS9_4lessIiEEEEEEJSC_SC_iSH_EEEvDpT0__param_0,
	.param .u64 .ptr .align 1 _ZN6thrust24THRUST_300001_SM_1000_NS8cuda_cub4core6detail13_kernel_agentINS1_8__reduce11ReduceAgentIPN4cuda3std3__45tupleIJilEEESC_SB_lNS1_9__extrema9arg_min_fIilNS9_4lessIiEEEEEEJSC_SC_iSH_EEEvDpT0__param_1,
	.param .u32 _ZN6thrust24THRUST_300001_SM_1000_NS8cuda_cub4core6detail13_kernel_agentINS1_8__reduce11ReduceAgentIPN4cuda3std3__45tupleIJilEEESC_SB_lNS1_9__extrema9arg_min_fIilNS9_4lessIiEEEEEEJSC_SC_iSH_EEEvDpT0__param_2,
	.param .align 1 .b8 _ZN6thrust24THRUST_300001_SM_1000_NS8cuda_cub4core6detail13_kernel_agentINS1_8__reduce11ReduceAgentIPN4cuda3std3__45tupleIJilEEESC_SB_lNS1_9__extrema9arg_min_fIilNS9_4lessIiEEEEEEJSC_SC_iSH_EEEvDpT0__param_3[1]
)
.maxntid 256
{
	.reg .pred 	%p<260>;
	.reg .b32 	%r<666>;
	.reg .b64 	%rd<487>;

	ld.param.u32 	%r239, [_ZN6thrust24THRUST_300001_SM_1000_NS8cuda_cub4core6detail13_kernel_agentINS1_8__reduce11ReduceAgentIPN4cuda3std3__45tupleIJilEEESC_SB_lNS1_9__extrema9arg_min_fIilNS9_4lessIiEEEEEEJSC_SC_iSH_EEEvDpT0__param_2];
	cvt.s64.s32 	%rd1, %r239;
	setp.eq.s32 	%p1, %r239, 0;
	@%p1 bra 	$L__BB7_238;
	setp.gt.s32 	%p2, %r239, 1279;
	@%p2 bra 	$L__BB7_111;
	mov.u32 	%r1, %tid.x;
	setp.ge.s32 	%p133, %r1, %r239;
	mov.b32 	%r593, 0;
	mov.b64 	%rd410, 0;
	mov.u32 	%r585, %r1;
	@%p133 bra 	$L__BB7_4;
	ld.param.u64 	%rd396, [_ZN6thrust24THRUST_300001_SM_1000_NS8cuda_cub4core6detail13_kernel_agentINS1_8__reduce11ReduceAgentIPN4cuda3std3__45tupleIJilEEESC_SB_lNS1_9__extrema9arg_min_fIilNS9_4lessIiEEEEEEJSC_SC_iSH_EEEvDpT0__param_0];
	mul.wide.u32 	%rd366, %r1, 16;
	add.s64 	%rd363, %rd396, %rd366;
	// begin inline asm
	ld.global.nc.u64 %rd362, [%rd363];
	// end inline asm
	add.s64 	%rd365, %rd363, 8;
	// begin inline asm
	ld.global.nc.u64 %rd410, [%rd365];
	// end inline asm
	cvt.u32.u64 	%r593, %rd362;
	add.s32 	%r585, %r1, 256;
$L__BB7_4:
	setp.ge.s32 	%p134, %r585, %r239;
	@%p134 bra 	$L__BB7_25;
	not.b32 	%r355, %r585;
	add.s32 	%r6, %r239, %r355;
	and.b32  	%r356, %r6, 768;
	setp.eq.s32 	%p135, %r356, 768;
	@%p135 bra 	$L__BB7_11;
	ld.param.u64 	%rd397, [_ZN6thrust24THRUST_300001_SM_1000_NS8cuda_cub4core6detail13_kernel_agentINS1_8__reduce11ReduceAgentIPN4cuda3std3__45tupleIJilEEESC_SB_lNS1_9__extrema9arg_min_fIilNS9_4lessIiEEEEEEJSC_SC_iSH_EEEvDpT0__param_0];
	mul.wide.u32 	%rd368, %r585, 16;
	add.s64 	%rd401, %rd397, %rd368;
	shr.u32 	%r357, %r6, 8;
	add.s32 	%r358, %r357, 1;
	and.b32  	%r359, %r358, 3;
	neg.s32 	%r581, %r359;
$L__BB7_7:
	.pragma "nounroll";
	mov.u64 	%rd6, %rd410;
	mov.u32 	%r10, %r593;
	// begin inline asm
	ld.global.nc.u64 %rd369, [%rd401];
	// end inline asm
	add.s64 	%rd372, %rd401, 8;
	// begin inline asm
	ld.global.nc.u64 %rd371, [%rd372];
	// end inline asm
	cvt.u32.u64 	%r11, %rd369;
	setp.lt.s32 	%p136, %r10, %r11;
	@%p136 bra 	$L__BB7_10;
	setp.lt.s32 	%p137, %r11, %r10;
	mov.u64 	%rd410, %rd371;
	mov.u32 	%r593, %r11;
	@%p137 bra 	$L__BB7_10;
	setp.lt.s64 	%p138, %rd6, %rd371;
	min.s64 	%rd410, %rd6, %rd371;
	selp.b32 	%r593, %r10, %r11, %p138;
$L__BB7_10:
	add.s32 	%r585, %r585, 256;
	add.s64 	%rd401, %rd401, 4096;
	add.s32 	%r581, %r581, 1;
	setp.ne.s32 	%p139, %r581, 0;
	@%p139 bra 	$L__BB7_7;
$L__BB7_11:
	setp.lt.u32 	%p140, %r6, 768;
	@%p140 bra 	$L__BB7_25;
$L__BB7_12:
	ld.param.u64 	%rd398, [_ZN6thrust24THRUST_300001_SM_1000_NS8cuda_cub4core6detail13_kernel_agentINS1_8__reduce11ReduceAgentIPN4cuda3std3__45tupleIJilEEESC_SB_lNS1_9__extrema9arg_min_fIilNS9_4lessIiEEEEEEJSC_SC_iSH_EEEvDpT0__param_0];
	mul.wide.s32 	%rd377, %r585, 16;
	add.s64 	%rd374, %rd398, %rd377;
	// begin inline asm
	ld.global.nc.u64 %rd373, [%rd374];
	// end inline asm
	add.s64 	%rd376, %rd374, 8;
	// begin inline asm
	ld.global.nc.u64 %rd375, [%rd376];
	// end inline asm
	cvt.u32.u64 	%r21, %rd373;
	setp.lt.s32 	%p141, %r593, %r21;
	mov.u64 	%rd407, %rd410;
	mov.u32 	%r590, %r593;
	@%p141 bra 	$L__BB7_15;
	setp.lt.s32 	%p142, %r21, %r593;
	mov.u64 	%rd407, %rd375;
	mov.u32 	%r590, %r21;
	@%p142 bra 	$L__BB7_15;
	setp.lt.s64 	%p143, %rd410, %rd375;
	min.s64 	%rd407, %rd410, %rd375;
	selp.b32 	%r590, %r593, %r21, %p143;
$L__BB7_15:
	add.s64 	%rd379, %rd374, 4096;
	// begin inline asm
	ld.global.nc.u64 %rd378, [%rd379];
	// end inline asm
	add.s64 	%rd381, %rd374, 4104;
	// begin inline asm
	ld.global.nc.u64 %rd380, [%rd381];
	// end inline asm
	cvt.u32.u64 	%r24, %rd378;
	setp.lt.s32 	%p144, %r590, %r24;
	mov.u64 	%rd408, %rd407;
	mov.u32 	%r591, %r590;
	@%p144 bra 	$L__BB7_18;
	setp.lt.s32 	%p145, %r24, %r590;
	mov.u64 	%rd408, %rd380;
	mov.u32 	%r591, %r24;
	@%p145 bra 	$L__BB7_18;
	setp.lt.s64 	%p146, %rd407, %rd380;
	min.s64 	%rd408, %rd407, %rd380;
	selp.b32 	%r591, %r590, %r24, %p146;
$L__BB7_18:
	add.s64 	%rd383, %rd374, 8192;
	// begin inline asm
	ld.global.nc.u64 %rd382, [%rd383];
	// end inline asm
	add.s64 	%rd385, %rd374, 8200;
	// begin inline asm
	ld.global.nc.u64 %rd384, [%rd385];
	// end inline asm
	cvt.u32.u64 	%r27, %rd382;
	setp.lt.s32 	%p147, %r591, %r27;
	mov.u64 	%rd409, %rd408;
	mov.u32 	%r592, %r591;
	@%p147 bra 	$L__BB7_21;
	setp.lt.s32 	%p148, %r27, %r591;
	mov.u64 	%rd409, %rd384;
	mov.u32 	%r592, %r27;
	@%p148 bra 	$L__BB7_21;
	setp.lt.s64 	%p149, %rd408, %rd384;
	min.s64 	%rd409, %rd408, %rd384;
	selp.b32 	%r592, %r591, %r27, %p149;
$L__BB7_21:
	add.s64 	%rd387, %rd374, 12288;
	// begin inline asm
	ld.global.nc.u64 %rd386, [%rd387];
	// end inline asm
	add.s64 	%rd389, %rd374, 12296;
	// begin inline asm
	ld.global.nc.u64 %rd388, [%rd389];
	// end inline asm
	cvt.u32.u64 	%r30, %rd386;
	setp.lt.s32 	%p150, %r592, %r30;
	mov.u64 	%rd410, %rd409;
	mov.u32 	%r593, %r592;
	@%p150 bra 	$L__BB7_24;
	setp.lt.s32 	%p151, %r30, %r592;
	mov.u64 	%rd410, %rd388;
	mov.u32 	%r593, %r30;
	@%p151 bra 	$L__BB7_24;
	setp.lt.s64 	%p152, %rd409, %rd388;
	min.s64 	%rd410, %rd409, %rd388;
	selp.b32 	%r593, %r592, %r30, %p152;
$L__BB7_24:
	add.s32 	%r585, %r585, 1024;
	setp.lt.s32 	%p153, %r585, %r239;
	@%p153 bra 	$L__BB7_12;
$L__BB7_25:
	setp.lt.s32 	%p154, %r239, 256;
	@%p154 bra 	$L__BB7_65;
	// begin inline asm
	mov.u32 %r473, %laneid;
	// end inline asm
	mov.b32 	%r491, 1;
	mov.b32 	%r492, 31;
	mov.b32 	%r493, -1;
	// begin inline asm
	shfl.sync.down.b32 %r474, %r593, %r491, %r492, %r493;
	// end inline asm
	// begin inline asm
	shfl.sync.down.b32 %r479, %r480, %r491, %r492, %r493;
	// end inline asm
	mov.b64 	{%r485, %r490}, %rd410;
	// begin inline asm
	shfl.sync.down.b32 %r484, %r485, %r491, %r492, %r493;
	// end inline asm
	// begin inline asm
	shfl.sync.down.b32 %r489, %r490, %r491, %r492, %r493;
	// end inline asm
	mov.b64 	%rd28, {%r484, %r489};
	setp.gt.s32 	%p211, %r473, 30;
	setp.lt.s32 	%p212, %r593, %r474;
	or.pred  	%p213, %p211, %p212;
	mov.u64 	%rd412, %rd410;
	mov.u32 	%r595, %r593;
	@%p213 bra 	$L__BB7_29;
	setp.lt.s32 	%p214, %r474, %r593;
	mov.u64 	%rd412, %rd28;
	mov.u32 	%r595, %r474;
	@%p214 bra 	$L__BB7_29;
	setp.lt.s64 	%p215, %rd410, %rd28;
	min.s64 	%rd412, %rd410, %rd28;
	selp.b32 	%r595, %r593, %r474, %p215;
$L__BB7_29:
	mov.b32 	%r511, 2;
	mov.b32 	%r512, 31;
	mov.b32 	%r513, -1;
	// begin inline asm
	shfl.sync.down.b32 %r494, %r595, %r511, %r512, %r513;
	// end inline asm
	// begin inline asm
	shfl.sync.down.b32 %r499, %r500, %r511, %r512, %r513;
	// end inline asm
	mov.b64 	{%r505, %r510}, %rd412;
	// begin inline asm
	shfl.sync.down.b32 %r504, %r505, %r511, %r512, %r513;
	// end inline asm
	// begin inline asm
	shfl.sync.down.b32 %r509, %r510, %r511, %r512, %r513;
	// end inline asm
	mov.b64 	%rd31, {%r504, %r509};
	setp.gt.s32 	%p216, %r473, 29;
	setp.lt.s32 	%p217, %r595, %r494;
	or.pred  	%p218, %p216, %p217;
	mov.u64 	%rd413, %rd412;
	mov.u32 	%r596, %r595;
	@%p218 bra 	$L__BB7_32;
	setp.lt.s32 	%p219, %r494, %r595;
	mov.u64 	%rd413, %rd31;
	mov.u32 	%r596, %r494;
	@%p219 bra 	$L__BB7_32;
	setp.lt.s64 	%p220, %rd412, %rd31;
	min.s64 	%rd413, %rd412, %rd31;
	selp.b32 	%r596, %r595, %r494, %p220;
$L__BB7_32:
	mov.b32 	%r531, 4;
	mov.b32 	%r532, 31;
	mov.b32 	%r533, -1;
	// begin inline asm
	shfl.sync.down.b32 %r514, %r596, %r531, %r532, %r533;
	// end inline asm
	// begin inline asm
	shfl.sync.down.b32 %r519, %r520, %r531, %r532, %r533;
	// end inline asm
	mov.b64 	{%r525, %r530}, %rd413;
	// begin inline asm
	shfl.sync.down.b32 %r524, %r525, %r531, %r532, %r533;
	// end inline asm
	// begin inline asm
	shfl.sync.down.b32 %r529, %r530, %r531, %r532, %r533;
	// end inline asm
	mov.b64 	%rd34, {%r524, %r529};
	setp.gt.s32 	%p221, %r473, 27;
	setp.lt.s32 	%p222, %r596, %r514;
	or.pred  	%p223, %p221, %p222;
	mov.u64 	%rd414, %rd413;
	mov.u32 	%r597, %r596;
	@%p223 bra 	$L__BB7_35;
	setp.lt.s32 	%p224, %r514, %r596;
	mov.u64 	%rd414, %rd34;
	mov.u32 	%r597, %r514;
	@%p224 bra 	$L__BB7_35;
	setp.lt.s64 	%p225, %rd413, %rd34;
	min.s64 	%rd414, %rd413, %rd34;
	selp.b32 	%r597, %r596, %r514, %p225;
$L__BB7_35:
	mov.b32 	%r551, 8;
	mov.b32 	%r552, 31;
	mov.b32 	%r553, -1;
	// begin inline asm
	shfl.sync.down.b32 %r534, %r597, %r551, %r552, %r553;
	// end inline asm
	// begin inline asm
	shfl.sync.down.b32 %r539, %r540, %r551, %r552, %r553;
	// end inline asm
	mov.b64 	{%r545, %r550}, %rd414;
	// begin inline asm
	shfl.sync.down.b32 %r544, %r545, %r551, %r552, %r553;
	// end inline asm
	// begin inline asm
	shfl.sync.down.b32 %r549, %r550, %r551, %r552, %r553;
	// end inline asm
	mov.b64 	%rd37, {%r544, %r549};
	setp.gt.s32 	%p226, %r473, 23;
	setp.lt.s32 	%p227, %r597, %r534;
	or.pred  	%p228, %p226, %p227;
	mov.u64 	%rd415, %rd414;
	mov.u32 	%r598, %r597;
	@%p228 bra 	$L__BB7_38;
	setp.lt.s32 	%p229, %r534, %r597;
	mov.u64 	%rd415, %rd37;
	mov.u32 	%r598, %r534;
	@%p229 bra 	$L__BB7_38;
	setp.lt.s64 	%p230, %rd414, %rd37;
	min.s64 	%rd415, %rd414, %rd37;
	selp.b32 	%r598, %r597, %r534, %p230;
$L__BB7_38:
	mov.b32 	%r571, 16;
	mov.b32 	%r572, 31;
	mov.b32 	%r573, -1;
	// begin inline asm
	shfl.sync.down.b32 %r554, %r598, %r571, %r572, %r573;
	// end inline asm
	// begin inline asm
	shfl.sync.down.b32 %r559, %r560, %r571, %r572, %r573;
	// end inline asm
	mov.b64 	{%r565, %r570}, %rd415;
	// begin inline asm
	shfl.sync.down.b32 %r564, %r565, %r571, %r572, %r573;
	// end inline asm
	// begin inline asm
	shfl.sync.down.b32 %r569, %r570, %r571, %r572, %r573;
	// end inline asm
	mov.b64 	%rd40, {%r564, %r569};
	setp.gt.s32 	%p231, %r473, 15;
	setp.lt.s32 	%p232, %r598, %r554;
	or.pred  	%p233, %p231, %p232;
	mov.u64 	%rd486, %rd415;
	mov.u32 	%r665, %r598;
	@%p233 bra 	$L__BB7_41;
	setp.lt.s32 	%p234, %r554, %r598;
	mov.u64 	%rd486, %rd40;
	mov.u32 	%r665, %r554;
	@%p234 bra 	$L__BB7_41;
	setp.lt.s64 	%p235, %rd415, %rd40;
	min.s64 	%rd486, %rd415, %rd40;
	selp.b32 	%r665, %r598, %r554, %p235;
$L__BB7_41:
	setp.ne.s32 	%p236, %r473, 0;
	@%p236 bra 	$L__BB7_43;
	shr.u32 	%r574, %r1, 1;
	and.b32  	%r575, %r574, 496;
	mov.u32 	%r576, _ZN6thrust24THRUST_300001_SM_1000_NS8cuda_cub4core6detail5shmemE;
	add.s32 	%r577, %r576, %r575;
	st.shared.u32 	[%r577+8], %r665;
	st.shared.u64 	[%r577+16], %rd486;
$L__BB7_43:
	bar.sync 	0;
	setp.ne.s32 	%p237, %r1, 0;
	@%p237 bra 	$L__BB7_236;
	ld.shared.u32 	%r51, [_ZN6thrust24THRUST_300001_SM_1000_NS8cuda_cub4core6detail5shmemE+24];
	ld.shared.u64 	%rd43, [_ZN6thrust24THRUST_300001_SM_1000_NS8cuda_cub4core6detail5shmemE+32];
	setp.lt.s32 	%p238, %r665, %r51;
	mov.u64 	%rd417, %rd486;
	mov.u32 	%r600, %r665;
	@%p238 bra 	$L__BB7_47;
	setp.lt.s32 	%p239, %r51, %r665;
	mov.u64 	%rd417, %rd43;
	mov.u32 	%r600, %r51;
	@%p239 bra 	$L__BB7_47;
	setp.lt.s64 	%p240, %rd486, %rd43;
	min.s64 	%rd417, %rd486, %rd43;
	selp.b32 	%r600, %r665, %r51, %p240;
$L__BB7_47:
	ld.shared.u32 	%r54, [_ZN6thrust24THRUST_300001_SM_1000_NS8cuda_cub4core6detail5shmemE+40];
	ld.shared.u64 	%rd46, [_ZN6thrust24THRUST_300001_SM_1000_NS8cuda_cub4core6detail5shmemE+48];
	setp.lt.s32 	%p241, %r600, %r54;
	mov.u64 	%rd418, %rd417;
	mov.u32 	%r601, %r600;
	@%p241 bra 	$L__BB7_50;
	setp.lt.s32 	%p242, %r54, %r600;
	mov.u64 	%rd418, %rd46;
	mov.u32 	%r601, %r54;
	@%p242 bra 	$L__BB7_50;
	setp.lt.s64 	%p243, %rd417, %rd46;
	min.s64 	%rd418, %rd417, %rd46;
	selp.b32 	%r601, %r600, %r54, %p243;
$L__BB7_50:
	ld.shared.u32 	%r57, [_ZN6thrust24THRUST_300001_SM_1000_NS8cuda_cub4core6detail5shmemE+56];
	ld.shared.u64 	%rd49, [_ZN6thrust24THRUST_300001_SM_1000_NS8cuda_cub4core6detail5shmemE+64];
	setp.lt.s32 	%p244, %r601, %r57;
	mov.u64 	%rd419, %rd418;
	mov.u32 	%r602, %r601;
	@%p244 bra 	$L__BB7_53;
	setp.lt.s32 	%p245, %r57, %r601;
	mov.u64 	%rd419, %rd49;
	mov.u32 	%r602, %r57;
	@%p245 bra 	$L__BB7_53;
	setp.lt.s64 	%p246, %rd418, %rd49;
	min.s64 	%rd419, %rd418, %rd49;
	selp.b32 	%r602, %r601, %r57, %p246;
$L__BB7_53:
	ld.shared.u32 	%r60, [_ZN6thrust24THRUST_300001_SM_1000_NS8cuda_cub4core6detail5shmemE+72];
	ld.shared.u64 	%rd52, [_ZN6thrust24THRUST_300001_SM_1000_NS8cuda_cub4core6detail5shmemE+80];
	setp.lt.s32 	%p247, %r602, %r60;
	mov.u64 	%rd420, %rd419;
	mov.u32 	%r603, %r602;
	@%p247 bra 	$L__BB7_56;
	setp.lt.s32 	%p248, %r60, %r602;
	mov.u64 	%rd420, %rd52;
	mov.u32 	%r603, %r60;
	@%p248 bra 	$L__BB7_56;
	setp.lt.s64 	%p249, %rd419, %rd52;
	min.s64 	%rd420, %rd419, %rd52;
	selp.b32 	%r603, %r602, %r60, %p249;
$L__BB7_56:
	ld.shared.u32 	%r63, [_ZN6thrust24THRUST_300001_SM_1000_NS8cuda_cub4core6detail5shmemE+88];
	ld.shared.u64 	%rd55, [_ZN6thrust24THRUST_300001_SM_1000_NS8cuda_cub4core6detail5shmemE+96];
	setp.lt.s32 	%p250, %r603, %r63;
	mov.u64 	%rd421, %rd420;
	mov.u32 	%r604, %r603;
	@%p250 bra 	$L__BB7_59;
	setp.lt.s32 	%p251, %r63, %r603;
	mov.u64 	%rd421, %rd55;
	mov.u32 	%r604, %r63;
	@%p251 bra 	$L__BB7_59;
	setp.lt.s64 	%p252, %rd420, %rd55;
	min.s64 	%rd421, %rd420, %rd55;
	selp.b32 	%r604, %r603, %r63, %p252;
$L__BB7_59:
	ld.shared.u32 	%r66, [_ZN6thrust24THRUST_300001_SM_1000_NS8cuda_cub4core6detail5shmemE+104];
	ld.shared.u64 	%rd58, [_ZN6thrust24THRUST_300001_SM_1000_NS8cuda_cub4core6detail5shmemE+112];
	setp.lt.s32 	%p253, %r604, %r66;
	mov.u64 	%rd422, %rd421;
	mov.u32 	%r605, %r604;
	@%p253 bra 	$L__BB7_62;
	setp.lt.s32 	%p254, %r66, %r604;
	mov.u64 	%rd422, %rd58;
	mov.u32 	%r605, %r66;
	@%p254 bra 	$L__BB7_62;
	setp.lt.s64 	%p255, %rd421, %rd58;
	min.s64 	%rd422, %rd421, %rd58;
	selp.b32 	%r605, %r604, %r66, %p255;
$L__BB7_62:
	ld.shared.u32 	%r69, [_ZN6thrust24THRUST_300001_SM_1000_NS8cuda_cub4core6detail5shmemE+120];
	ld.shared.u64 	%rd61, [_ZN6thrust24THRUST_300001_SM_1000_NS8cuda_cub4core6detail5shmemE+128];
	setp.lt.s32 	%p256, %r605, %r69;
	mov.u32 	%r665, %r605;
	mov.u64 	%rd486, %rd422;
	@%p256 bra 	$L__BB7_236;
	setp.lt.s32 	%p257, %r69, %r605;
	mov.u32 	%r665, %r69;
	mov.u64 	%rd486, %rd61;
	@%p257 bra 	$L__BB7_236;
	setp.lt.s64 	%p258, %rd422, %rd61;
	min.s64 	%rd486, %rd422, %rd61;
	selp.b32 	%r665, %r605, %r69, %p258;
	bra.uni 	$L__BB7_236;
$L__BB7_65:
	// begin inline asm
	mov.u32 %r360, %laneid;
	// end inline asm
	and.b32  	%r381, %r1, 992;
	add.s32 	%r382, %r381, 32;
	setp.gt.s32 	%p155, %r382, %r239;
	not.b32 	%r383, %r381;
	add.s32 	%r384, %r239, %r383;
	selp.b32 	%r379, %r384, 31, %p155;
	mov.b32 	%r378, 1;
	mov.b32 	%r380, -1;
	// begin inline asm
	shfl.sync.down.b32 %r361, %r593, %r378, %r379, %r380;
	// end inline asm
	// begin inline asm
	shfl.sync.down.b32 %r366, %r367, %r378, %r379, %r380;
	// end inline asm
	mov.b64 	{%r372, %r377}, %rd410;
	// begin inline asm
	shfl.sync.down.b32 %r371, %r372, %r378, %r379, %r380;
	// end inline asm
	// begin inline asm
	shfl.sync.down.b32 %r376, %r377, %r378, %r379, %r380;
	// end inline asm
	mov.b64 	%rd63, {%r371, %r376};
	setp.ge.s32 	%p156, %r360, %r379;
	setp.lt.s32 	%p157, %r593, %r361;
	or.pred  	%p158, %p156, %p157;
	mov.u64 	%rd423, %rd410;
	mov.u32 	%r606, %r593;
	@%p158 bra 	$L__BB7_68;
	setp.lt.s32 	%p159, %r361, %r593;
	mov.u64 	%rd423, %rd63;
	mov.u32 	%r606, %r361;
	@%p159 bra 	$L__BB7_68;
	setp.lt.s64 	%p160, %rd410, %rd63;
	min.s64 	%rd423, %rd410, %rd63;
	selp.b32 	%r606, %r593, %r361, %p160;
$L__BB7_68:
	mov.b32 	%r402, 2;
	mov.b32 	%r404, -1;
	// begin inline asm
	shfl.sync.down.b32 %r385, %r606, %r402, %r379, %r404;
	// end inline asm
	// begin inline asm
	shfl.sync.down.b32 %r390, %r391, %r402, %r379, %r404;
	// end inline asm
	mov.b64 	{%r396, %r401}, %rd423;
	// begin inline asm
	shfl.sync.down.b32 %r395, %r396, %r402, %r379, %r404;
	// end inline asm
	// begin inline asm
	shfl.sync.down.b32 %r400, %r401, %r402, %r379, %r404;
	// end inline asm
	mov.b64 	%rd66, {%r395, %r400};
	add.s32 	%r405, %r360, 2;
	setp.gt.s32 	%p161, %r405, %r379;
	setp.lt.s32 	%p162, %r606, %r385;
	or.pred  	%p163, %p161, %p162;
	mov.u64 	%rd424, %rd423;
	mov.u32 	%r607, %r606;
	@%p163 bra 	$L__BB7_71;
	setp.lt.s32 	%p164, %r385, %r606;
	mov.u64 	%rd424, %rd66;
	mov.u32 	%r607, %r385;
	@%p164 bra 	$L__BB7_71;
	setp.lt.s64 	%p165, %rd423, %rd66;
	min.s64 	%rd424, %rd423, %rd66;
	selp.b32 	%r607, %r606, %r385, %p165;
$L__BB7_71:
	mov.b32 	%r423, 4;
	mov.b32 	%r425, -1;
	// begin inline asm
	shfl.sync.down.b32 %r406, %r607, %r423, %r379, %r425;
	// end inline asm
	// begin inline asm
	shfl.sync.down.b32 %r411, %r412, %r423, %r379, %r425;
	// end inline asm
	mov.b64 	{%r417, %r422}, %rd424;
	// begin inline asm
	shfl.sync.down.b32 %r416, %r417, %r423, %r379, %r425;
	// end inline asm
	// begin inline asm
	shfl.sync.down.b32 %r421, %r422, %r423, %r379, %r425;
	// end inline asm
	mov.b64 	%rd69, {%r416, %r421};
	add.s32 	%r426, %r360, 4;
	setp.gt.s32 	%p166, %r426, %r379;
	setp.lt.s32 	%p167, %r607, %r406;
	or.pred  	%p168, %p166, %p167;
	mov.u32 	%r608, %r607;
	mov.u64 	%rd425, %rd424;
	@%p168 bra 	$L__BB7_74;
	setp.lt.s32 	%p169, %r406, %r607;
	mov.u32 	%r608, %r406;
	mov.u64 	%rd425, %rd69;
	@%p169 bra 	$L__BB7_74;
	setp.lt.s64 	%p170, %rd424, %rd69;
	selp.b32 	%r608, %r607, %r406, %p170;
	min.s64 	%rd425, %rd424, %rd69;
$L__BB7_74:
	mov.b32 	%r444, 8;
	mov.b32 	%r446, -1;
	// begin inline asm
	shfl.sync.down.b32 %r427, %r608, %r444, %r379, %r446;
	// end inline asm
	// begin inline asm
	shfl.sync.down.b32 %r432, %r433, %r444, %r379, %r446;
	// end inline asm
	mov.b64 	{%r438, %r443}, %rd425;
	// begin inline asm
	shfl.sync.down.b32 %r437, %r438, %r444, %r379, %r446;
	// end inline asm
	// begin inline asm
	shfl.sync.down.b32 %r442, %r443, %r444, %r379, %r446;
	// end inline asm
	mov.b64 	%rd72, {%r437, %r442};
	add.s32 	%r447, %r360, 8;
	setp.gt.s32 	%p171, %r447, %r379;
	setp.lt.s32 	%p172, %r608, %r427;
	or.pred  	%p173, %p171, %p172;
	mov.u32 	%r609, %r608;
	mov.u64 	%rd426, %rd425;
	@%p173 bra 	$L__BB7_77;
	setp.lt.s32 	%p174, %r427, %r608;
	mov.u32 	%r609, %r427;
	mov.u64 	%rd426, %rd72;
	@%p174 bra 	$L__BB7_77;
	setp.lt.s64 	%p175, %rd425, %rd72;
	selp.b32 	%r609, %r608, %r427, %p175;
	min.s64 	%rd426, %rd425, %rd72;
$L__BB7_77:
	mov.b32 	%r465, 16;
	mov.b32 	%r467, -1;
	// begin inline asm
	shfl.sync.down.b32 %r448, %r609, %r465, %r379, %r467;
	// end inline asm
	// begin inline asm
	shfl.sync.down.b32 %r453, %r454, %r465, %r379, %r467;
	// end inline asm
	mov.b64 	{%r459, %r464}, %rd426;
	// begin inline asm
	shfl.sync.down.b32 %r458, %r459, %r465, %r379, %r467;
	// end inline asm
	// begin inline asm
	shfl.sync.down.b32 %r463, %r464, %r465, %r379, %r467;
	// end inline asm
	mov.b64 	%rd75, {%r458, %r463};
	add.s32 	%r468, %r360, 16;
	setp.gt.s32 	%p176, %r468, %r379;
	setp.lt.s32 	%p177, %r609, %r448;
	or.pred  	%p178, %p176, %p177;
	mov.u32 	%r665, %r609;
	mov.u64 	%rd486, %rd426;
	@%p178 bra 	$L__BB7_80;
	setp.lt.s32 	%p179, %r448, %r609;
	mov.u32 	%r665, %r448;
	mov.u64 	%rd486, %rd75;
	@%p179 bra 	$L__BB7_80;
	setp.lt.s64 	%p180, %rd426, %rd75;
	selp.b32 	%r665, %r609, %r448, %p180;
	min.s64 	%rd486, %rd426, %rd75;
$L__BB7_80:
	setp.ne.s32 	%p181, %r360, 0;
	@%p181 bra 	$L__BB7_82;
	shr.u32 	%r469, %r1, 1;
	and.b32  	%r470, %r469, 496;
	mov.u32 	%r471, _ZN6thrust24THRUST_300001_SM_1000_NS8cuda_cub4core6detail5shmemE;
	add.s32 	%r472, %r471, %r470;
	st.shared.u32 	[%r472+8], %r665;
	st.shared.u64 	[%r472+16], %rd486;
$L__BB7_82:
	bar.sync 	0;
	setp.ne.s32 	%p182, %r1, 0;
	@%p182 bra 	$L__BB7_236;
	setp.lt.s32 	%p183, %r239, 33;
	mov.u32 	%r611, %r665;
	mov.u64 	%rd428, %rd486;
	@%p183 bra 	$L__BB7_87;
	ld.shared.u32 	%r88, [_ZN6thrust24THRUST_300001_SM_1000_NS8cuda_cub4core6detail5shmemE+24];
	ld.shared.u64 	%rd78, [_ZN6thrust24THRUST_300001_SM_1000_NS8cuda_cub4core6detail5shmemE+32];
	setp.lt.s32 	%p184, %r665, %r88;
	mov.u32 	%r611, %r665;
	mov.u64 	%rd428, %rd486;
	@%p184 bra 	$L__BB7_87;
	setp.lt.s32 	%p185, %r88, %r665;
	mov.u32 	%r611, %r88;
	mov.u64 	%rd428, %rd78;
	@%p185 bra 	$L__BB7_87;
	setp.lt.s64 	%p186, %rd486, %rd78;
	selp.b32 	%r611, %r665, %r88, %p186;
	min.s64 	%rd428, %rd486, %rd78;
$L__BB7_87:
	setp.lt.s32 	%p187, %r239, 65;
	mov.u32 	%r612, %r611;
	mov.u64 	%rd429, %rd428;
	@%p187 bra 	$L__BB7_91;
	ld.shared.u32 	%r91, [_ZN6thrust24THRUST_300001_SM_1000_NS8cuda_cub4core6detail5shmemE+40];
	ld.shared.u64 	%rd81, [_ZN6thrust24THRUST_300001_SM_1000_NS8cuda_cub4core6detail5shmemE+48];
	setp.lt.s32 	%p188, %r611, %r91;
	mov.u32 	%r612, %r611;
	mov.u64 	%rd429, %rd428;
	@%p188 bra 	$L__BB7_91;
	setp.lt.s32 	%p189, %r91, %r611;
	mov.u32 	%r612, %r91;
	mov.u64 	%rd429, %rd81;
	@%p189 bra 	$L__BB7_91;
	setp.lt.s64 	%p190, %rd428, %rd81;
	selp.b32 	%r612, %r611, %r91, %p190;
	min.s64 	%rd429, %rd428, %rd81;
$L__BB7_91:
	setp.lt.s32 	%p191, %r239, 97;
	mov.u32 	%r613, %r612;
	mov.u64 	%rd430, %rd429;
	@%p191 bra 	$L__BB7_95;
	ld.shared.u32 	%r94, [_ZN6thrust24THRUST_300001_SM_1000_NS8cuda_cub4core6detail5shmemE+56];
	ld.shared.u64 	%rd84, [_ZN6thrust24THRUST_300001_SM_1000_NS8cuda_cub4core6detail5shmemE+64];
	setp.lt.s32 	%p192, %r612, %r94;
	mov.u32 	%r613, %r612;
	mov.u64 	%rd430, %rd429;
	@%p192 bra 	$L__BB7_95;
	setp.lt.s32 	%p193, %r94, %r612;
	mov.u32 	%r613, %r94;
	mov.u64 	%rd430, %rd84;
	@%p193 bra 	$L__BB7_95;
	setp.lt.s64 	%p194, %rd429, %rd84;
	selp.b32 	%r613, %r612, %r94, %p194;
	min.s64 	%rd430, %rd429, %rd84;
$L__BB7_95:
	setp.lt.s32 	%p195, %r239, 129;
	mov.u32 	%r614, %r613;
	mov.u64 	%rd431, %rd430;
	@%p195 bra 	$L__BB7_99;
	ld.shared.u32 	%r97, [_ZN6thrust24THRUST_300001_SM_1000_NS8cuda_cub4core6detail5shmemE+72];
	ld.shared.u64 	%rd87, [_ZN6thrust24THRUST_300001_SM_1000_NS8cuda_cub4core6detail5shmemE+80];
	setp.lt.s32 	%p196, %r613, %r97;
	mov.u32 	%r614, %r613;
	mov.u64 	%rd431, %rd430;
	@%p196 bra 	$L__BB7_99;
	setp.lt.s32 	%p197, %r97, %r613;
	mov.u32 	%r614, %r97;
	mov.u64 	%rd431, %rd87;
	@%p197 bra 	$L__BB7_99;
	setp.lt.s64 	%p198, %rd430, %rd87;
	selp.b32 	%r614, %r613, %r97, %p198;
	min.s64 	%rd431, %rd430, %rd87;
$L__BB7_99:
	setp.lt.s32 	%p199, %r239, 161;
	mov.u32 	%r615, %r614;
	mov.u64 	%rd432, %rd431;
	@%p199 bra 	$L__BB7_103;
	ld.shared.u32 	%r100, [_ZN6thrust24THRUST_300001_SM_1000_NS8cuda_cub4core6detail5shmemE+88];
	ld.shared.u64 	%rd90, [_ZN6thrust24THRUST_300001_SM_1000_NS8cuda_cub4core6detail5shmemE+96];
	setp.lt.s32 	%p200, %r614, %r100;
	mov.u32 	%r615, %r614;
	mov.u64 	%rd432, %rd431;
	@%p200 bra 	$L__BB7_103;
	setp.lt.s32 	%p201, %r100, %r614;
	mov.u32 	%r615, %r100;
	mov.u64 	%rd432, %rd90;
	@%p201 bra 	$L__BB7_103;
	setp.lt.s64 	%p202, %rd431, %rd90;
	selp.b32 	%r615, %r614, %r100, %p202;
	min.s64 	%rd432, %rd431, %rd90;
$L__BB7_103:
	setp.lt.s32 	%p203, %r239, 193;
	mov.u32 	%r616, %r615;
	mov.u64 	%rd433, %rd432;
	@%p203 bra 	$L__BB7_107;
	ld.shared.u32 	%r103, [_ZN6thrust24THRUST_300001_SM_1000_NS8cuda_cub4core6detail5shmemE+104];
	ld.shared.u64 	%rd93, [_ZN6thrust24THRUST_300001_SM_1000_NS8cuda_cub4core6detail5shmemE+112];
	setp.lt.s32 	%p204, %r615, %r103;
	mov.u32 	%r616, %r615;
	mov.u64 	%rd433, %rd432;
	@%p204 bra 	$L__BB7_107;
	setp.lt.s32 	%p205, %r103, %r615;
	mov.u32 	%r616, %r103;
	mov.u64 	%rd433, %rd93;
	@%p205 bra 	$L__BB7_107;
	setp.lt.s64 	%p206, %rd432, %rd93;
	selp.b32 	%r616, %r615, %r103, %p206;
	min.s64 	%rd433, %rd432, %rd93;
$L__BB7_107:
	setp.lt.s32 	%p207, %r239, 225;
	mov.u32 	%r665, %r616;
	mov.u64 	%rd486, %rd433;
	@%p207 bra 	$L__BB7_236;
	ld.shared.u32 	%r106, [_ZN6thrust24THRUST_300001_SM_1000_NS8cuda_cub4core6detail5shmemE+120];
	ld.shared.u64 	%rd96, [_ZN6thrust24THRUST_300001_SM_1000_NS8cuda_cub4core6detail5shmemE+128];
	setp.lt.s32 	%p208, %r616, %r106;
	mov.u32 	%r665, %r616;
	mov.u64 	%rd486, %rd433;
	@%p208 bra 	$L__BB7_236;
	setp.lt.s32 	%p209, %r106, %r616;
	mov.u32 	%r665, %r106;
	mov.u64 	%rd486, %rd96;
	@%p209 bra 	$L__BB7_236;
	setp.lt.s64 	%p210, %rd433, %rd96;
	selp.b32 	%r665, %r616, %r106, %p210;
	min.s64 	%rd486, %rd433, %rd96;
	bra.uni 	$L__BB7_236;
$L__BB7_111:
	ld.param.u64 	%rd391, [_ZN6thrust24THRUST_300001_SM_1000_NS8cuda_cub4core6detail13_kernel_agentINS1_8__reduce11ReduceAgentIPN4cuda3std3__45tupleIJilEEESC_SB_lNS1_9__extrema9arg_min_fIilNS9_4lessIiEEEEEEJSC_SC_iSH_EEEvDpT0__param_0];
	mov.u32 	%r108, %tid.x;
	cvt.u64.u32 	%rd98, %r108;
	mul.wide.u32 	%rd258, %r108, 16;
	add.s64 	%rd239, %rd391, %rd258;
	// begin inline asm
	ld.global.nc.u64 %rd238, [%rd239];
	// end inline asm
	add.s64 	%rd241, %rd239, 8;
	// begin inline asm
	ld.global.nc.u64 %rd240, [%rd241];
	// end inline asm
	cvt.u32.u64 	%r109, %rd238;
	add.s64 	%rd243, %rd239, 4096;
	// begin inline asm
	ld.global.nc.u64 %rd242, [%rd243];
	// end inline asm
	add.s64 	%rd245, %rd239, 4104;
	// begin inline asm
	ld.global.nc.u64 %rd244, [%rd245];
	// end inline asm
	cvt.u32.u64 	%r110, %rd242;
	add.s64 	%rd247, %rd239, 8192;
	// begin inline asm
	ld.global.nc.u64 %rd246, [%rd247];
	// end inline asm
	add.s64 	%rd249, %rd239, 8200;
	// begin inline asm
	ld.global.nc.u64 %rd248, [%rd249];
	// end inline asm
	cvt.u32.u64 	%r111, %rd246;
	add.s64 	%rd251, %rd239, 12288;
	// begin inline asm
	ld.global.nc.u64 %rd250, [%rd251];
	// end inline asm
	add.s64 	%rd253, %rd239, 12296;
	// begin inline asm
	ld.global.nc.u64 %rd252, [%rd253];
	// end inline asm
	cvt.u32.u64 	%r112, %rd250;
	add.s64 	%rd255, %rd239, 16384;
	// begin inline asm
	ld.global.nc.u64 %rd254, [%rd255];
	// end inline asm
	add.s64 	%rd257, %rd239, 16392;
	// begin inline asm
	ld.global.nc.u64 %rd256, [%rd257];
	// end inline asm
	cvt.u32.u64 	%r113, %rd254;
	setp.lt.s32 	%p3, %r109, %r110;
	mov.u32 	%r617, %r109;
	mov.u64 	%rd434, %rd240;
	@%p3 bra 	$L__BB7_114;
	setp.lt.s32 	%p4, %r110, %r109;
	mov.u32 	%r617, %r110;
	mov.u64 	%rd434, %rd244;
	@%p4 bra 	$L__BB7_114;
	setp.lt.s64 	%p5, %rd240, %rd244;
	selp.b32 	%r617, %r109, %r110, %p5;
	min.s64 	%rd434, %rd240, %rd244;
$L__BB7_114:
	setp.lt.s32 	%p6, %r617, %r111;
	mov.u32 	%r618, %r617;
	mov.u64 	%rd435, %rd434;
	@%p6 bra 	$L__BB7_117;
	setp.lt.s32 	%p7, %r111, %r617;
	mov.u32 	%r618, %r111;
	mov.u64 	%rd435, %rd248;
	@%p7 bra 	$L__BB7_117;
	setp.lt.s64 	%p8, %rd434, %rd248;
	selp.b32 	%r618, %r617, %r111, %p8;
	min.s64 	%rd435, %rd434, %rd248;
$L__BB7_117:
	setp.lt.s32 	%p9, %r618, %r112;
	mov.u32 	%r619, %r618;
	mov.u64 	%rd436, %rd435;
	@%p9 bra 	$L__BB7_120;
	setp.lt.s32 	%p10, %r112, %r618;
	mov.u32 	%r619, %r112;
	mov.u64 	%rd436, %rd252;
	@%p10 bra 	$L__BB7_120;
	setp.lt.s64 	%p11, %rd435, %rd252;
	selp.b32 	%r619, %r618, %r112, %p11;
	min.s64 	%rd436, %rd435, %rd252;
$L__BB7_120:
	setp.lt.s32 	%p12, %r619, %r113;
	mov.u32 	%r652, %r619;
	mov.u64 	%rd473, %rd436;
	@%p12 bra 	$L__BB7_123;
	setp.lt.s32 	%p13, %r113, %r619;
	mov.u32 	%r652, %r113;
	mov.u64 	%rd473, %rd256;
	@%p13 bra 	$L__BB7_123;
	setp.lt.s64 	%p14, %rd436, %rd256;
	selp.b32 	%r652, %r619, %r113, %p14;
	min.s64 	%rd473, %rd436, %rd256;
$L__BB7_123:
	setp.lt.u32 	%p15, %r239, 2560;
	mov.b64 	%rd452, 1280;
	@%p15 bra 	$L__BB7_174;
	add.s64 	%rd262, %rd1, -2560;
	mul.hi.u64 	%rd263, %rd262, -3689348814741910323;
	shr.u64 	%rd112, %rd263, 10;
	setp.lt.u64 	%p16, %rd262, 1280;
	mov.b64 	%rd452, 1280;
	@%p16 bra 	$L__BB7_157;
	ld.param.u64 	%rd392, [_ZN6thrust24THRUST_300001_SM_1000_NS8cuda_cub4core6detail13_kernel_agentINS1_8__reduce11ReduceAgentIPN4cuda3std3__45tupleIJilEEESC_SB_lNS1_9__extrema9arg_min_fIilNS9_4lessIiEEEEEEJSC_SC_iSH_EEEvDpT0__param_0];
	add.s64 	%rd265, %rd112, 1;
	and.b64  	%rd438, %rd265, 36028797018963966;
	shl.b64 	%rd266, %rd98, 4;
	add.s64 	%rd267, %rd266, %rd392;
	add.s64 	%rd439, %rd267, 57352;
	mov.b64 	%rd452, 1280;
$L__BB7_126:
	add.s64 	%rd269, %rd439, -36872;
	// begin inline asm
	ld.global.nc.u64 %rd268, [%rd269];
	// end inline asm
	add.s64 	%rd271, %rd439, -36864;
	// begin inline asm
	ld.global.nc.u64 %rd270, [%rd271];
	// end inline asm
	cvt.u32.u64 	%r123, %rd268;
	add.s64 	%rd273, %rd439, -32776;
	// begin inline asm
	ld.global.nc.u64 %rd272, [%rd273];
	// end inline asm
	add.s64 	%rd275, %rd439, -32768;
	// begin inline asm
	ld.global.nc.u64 %rd274, [%rd275];
	// end inline asm
	cvt.u32.u64 	%r124, %rd272;
	add.s64 	%rd277, %rd439, -28680;
	// begin inline asm
	ld.global.nc.u64 %rd276, [%rd277];
	// end inline asm
	add.s64 	%rd279, %rd439, -28672;
	// begin inline asm
	ld.global.nc.u64 %rd278, [%rd279];
	// end inline asm
	cvt.u32.u64 	%r125, %rd276;
	add.s64 	%rd281, %rd439, -24584;
	// begin inline asm
	ld.global.nc.u64 %rd280, [%rd281];
	// end inline asm
	add.s64 	%rd283, %rd439, -24576;
	// begin inline asm
	ld.global.nc.u64 %rd282, [%rd283];
	// end inline asm
	cvt.u32.u64 	%r126, %rd280;
	add.s64 	%rd285, %rd439, -20488;
	// begin inline asm
	ld.global.nc.u64 %rd284, [%rd285];
	// end inline asm
	add.s64 	%rd287, %rd439, -20480;
	// begin inline asm
	ld.global.nc.u64 %rd286, [%rd287];
	// end inline asm
	cvt.u32.u64 	%r127, %rd284;
	setp.lt.s32 	%p17, %r652, %r123;
	mov.u32 	%r622, %r652;
	mov.u64 	%rd442, %rd473;
	@%p17 bra 	$L__BB7_129;
	setp.lt.s32 	%p18, %r123, %r652;
	mov.u32 	%r622, %r123;
	mov.u64 	%rd442, %rd270;
	@%p18 bra 	$L__BB7_129;
	setp.lt.s64 	%p19, %rd473, %rd270;
	selp.b32 	%r622, %r652, %r123, %p19;
	min.s64 	%rd442, %rd473, %rd270;
$L__BB7_129:
	setp.lt.s32 	%p20, %r622, %r124;
	mov.u32 	%r623, %r622;
	mov.u64 	%rd443, %rd442;
	@%p20 bra 	$L__BB7_132;
	setp.lt.s32 	%p21, %r124, %r622;
	mov.u32 	%r623, %r124;
	mov.u64 	%rd443, %rd274;
	@%p21 bra 	$L__BB7_132;
	setp.lt.s64 	%p22, %rd442, %rd274;
	selp.b32 	%r623, %r622, %r124, %p22;
	min.s64 	%rd443, %rd442, %rd274;
$L__BB7_132:
	setp.lt.s32 	%p23, %r623, %r125;
	mov.u32 	%r624, %r623;
	mov.u64 	%rd444, %rd443;
	@%p23 bra 	$L__BB7_135;
	setp.lt.s32 	%p24, %r125, %r623;
	mov.u32 	%r624, %r125;
	mov.u64 	%rd444, %rd278;
	@%p24 bra 	$L__BB7_135;
	setp.lt.s64 	%p25, %rd443, %rd278;
	selp.b32 	%r624, %r623, %r125, %p25;
	min.s64 	%rd444, %rd443, %rd278;
$L__BB7_135:
	setp.lt.s32 	%p26, %r624, %r126;
	mov.u32 	%r625, %r624;
	mov.u64 	%rd445, %rd444;
	@%p26 bra 	$L__BB7_138;
	setp.lt.s32 	%p27, %r126, %r624;
	mov.u32 	%r625, %r126;
	mov.u64 	%rd445, %rd282;
	@%p27 bra 	$L__BB7_138;
	setp.lt.s64 	%p28, %rd444, %rd282;
	selp.b32 	%r625, %r624, %r126, %p28;
	min.s64 	%rd445, %rd444, %rd282;
$L__BB7_138:
	setp.lt.s32 	%p29, %r625, %r127;
	mov.u32 	%r626, %r625;
	mov.u64 	%rd446, %rd445;
	@%p29 bra 	$L__BB7_141;
	setp.lt.s32 	%p30, %r127, %r625;
	mov.u32 	%r626, %r127;
	mov.u64 	%rd446, %rd286;
	@%p30 bra 	$L__BB7_141;
	setp.lt.s64 	%p31, %rd445, %rd286;
	selp.b32 	%r626, %r625, %r127, %p31;
	min.s64 	%rd446, %rd445, %rd286;
$L__BB7_141:
	add.s64 	%rd289, %rd439, -16392;
	// begin inline asm
	ld.global.nc.u64 %rd288, [%rd289];
	// end inline asm
	add.s64 	%rd291, %rd439, -16384;
	// begin inline asm
	ld.global.nc.u64 %rd290, [%rd291];
	// end inline asm
	cvt.u32.u64 	%r138, %rd288;
	add.s64 	%rd293, %rd439, -12296;
	// begin inline asm
	ld.global.nc.u64 %rd292, [%rd293];
	// end inline asm
	add.s64 	%rd295, %rd439, -12288;
	// begin inline asm
	ld.global.nc.u64 %rd294, [%rd295];
	// end inline asm
	cvt.u32.u64 	%r139, %rd292;
	add.s64 	%rd297, %rd439, -8200;
	// begin inline asm
	ld.global.nc.u64 %rd296, [%rd297];
	// end inline asm
	add.s64 	%rd299, %rd439, -8192;
	// begin inline asm
	ld.global.nc.u64 %rd298, [%rd299];
	// end inline asm
	cvt.u32.u64 	%r140, %rd296;
	add.s64 	%rd301, %rd439, -4104;
	// begin inline asm
	ld.global.nc.u64 %rd300, [%rd301];
	// end inline asm
	add.s64 	%rd303, %rd439, -4096;
	// begin inline asm
	ld.global.nc.u64 %rd302, [%rd303];
	// end inline asm
	cvt.u32.u64 	%r141, %rd300;
	add.s64 	%rd305, %rd439, -8;
	// begin inline asm
	ld.global.nc.u64 %rd304, [%rd305];
	// end inline asm
	// begin inline asm
	ld.global.nc.u64 %rd306, [%rd439];
	// end inline asm
	cvt.u32.u64 	%r142, %rd304;
	setp.lt.s32 	%p32, %r626, %r138;
	mov.u32 	%r627, %r626;
	mov.u64 	%rd447, %rd446;
	@%p32 bra 	$L__BB7_144;
	setp.lt.s32 	%p33, %r138, %r626;
	mov.u32 	%r627, %r138;
	mov.u64 	%rd447, %rd290;
	@%p33 bra 	$L__BB7_144;
	setp.lt.s64 	%p34, %rd446, %rd290;
	selp.b32 	%r627, %r626, %r138, %p34;
	min.s64 	%rd447, %rd446, %rd290;
$L__BB7_144:
	setp.lt.s32 	%p35, %r627, %r139;
	mov.u32 	%r628, %r627;
	mov.u64 	%rd448, %rd447;
	@%p35 bra 	$L__BB7_147;
	setp.lt.s32 	%p36, %r139, %r627;
	mov.u32 	%r628, %r139;
	mov.u64 	%rd448, %rd294;
	@%p36 bra 	$L__BB7_147;
	setp.lt.s64 	%p37, %rd447, %rd294;
	selp.b32 	%r628, %r627, %r139, %p37;
	min.s64 	%rd448, %rd447, %rd294;
$L__BB7_147:
	setp.lt.s32 	%p38, %r628, %r140;
	mov.u32 	%r629, %r628;
	mov.u64 	%rd449, %rd448;
	@%p38 bra 	$L__BB7_150;
	setp.lt.s32 	%p39, %r140, %r628;
	mov.u32 	%r629, %r140;
	mov.u64 	%rd449, %rd298;
	@%p39 bra 	$L__BB7_150;
	setp.lt.s64 	%p40, %rd448, %rd298;
	selp.b32 	%r629, %r628, %r140, %p40;
	min.s64 	%rd449, %rd448, %rd298;
$L__BB7_150:
	setp.lt.s32 	%p41, %r629, %r141;
	mov.u32 	%r630, %r629;
	mov.u64 	%rd450, %rd449;
	@%p41 bra 	$L__BB7_153;
	setp.lt.s32 	%p42, %r141, %r629;
	mov.u32 	%r630, %r141;
	mov.u64 	%rd450, %rd302;
	@%p42 bra 	$L__BB7_153;
	setp.lt.s64 	%p43, %rd449, %rd302;
	selp.b32 	%r630, %r629, %r141, %p43;
	min.s64 	%rd450, %rd449, %rd302;
$L__BB7_153:
	setp.lt.s32 	%p44, %r630, %r142;
	mov.u32 	%r652, %r630;
	mov.u64 	%rd473, %rd450;
	@%p44 bra 	$L__BB7_156;
	setp.lt.s32 	%p45, %r142, %r630;
	mov.u32 	%r652, %r142;
	mov.u64 	%rd473, %rd306;
	@%p45 bra 	$L__BB7_156;
	setp.lt.s64 	%p46, %rd450, %rd306;
	selp.b32 	%r652, %r630, %r142, %p46;
	min.s64 	%rd473, %rd450, %rd306;
$L__BB7_156:
	add.s64 	%rd452, %rd452, 2560;
	add.s64 	%rd439, %rd439, 40960;
	add.s64 	%rd438, %rd438, -2;
	setp.ne.s64 	%p47, %rd438, 0;
	@%p47 bra 	$L__BB7_126;
$L__BB7_157:
	and.b64  	%rd308, %rd112, 1;
	setp.eq.b64 	%p48, %rd308, 1;
	@%p48 bra 	$L__BB7_174;
	ld.param.u64 	%rd393, [_ZN6thrust24THRUST_300001_SM_1000_NS8cuda_cub4core6detail13_kernel_agentINS1_8__reduce11ReduceAgentIPN4cuda3std3__45tupleIJilEEESC_SB_lNS1_9__extrema9arg_min_fIilNS9_4lessIiEEEEEEJSC_SC_iSH_EEEvDpT0__param_0];
	shl.b64 	%rd329, %rd452, 4;
	add.s64 	%rd331, %rd393, %rd258;
	add.s64 	%rd310, %rd331, %rd329;
	// begin inline asm
	ld.global.nc.u64 %rd309, [%rd310];
	// end inline asm
	add.s64 	%rd312, %rd310, 8;
	// begin inline asm
	ld.global.nc.u64 %rd311, [%rd312];
	// end inline asm
	cvt.u32.u64 	%r155, %rd309;
	add.s64 	%rd314, %rd310, 4096;
	// begin inline asm
	ld.global.nc.u64 %rd313, [%rd314];
	// end inline asm
	add.s64 	%rd316, %rd310, 4104;
	// begin inline asm
	ld.global.nc.u64 %rd315, [%rd316];
	// end inline asm
	cvt.u32.u64 	%r156, %rd313;
	add.s64 	%rd318, %rd310, 8192;
	// begin inline asm
	ld.global.nc.u64 %rd317, [%rd318];
	// end inline asm
	add.s64 	%rd320, %rd310, 8200;
	// begin inline asm
	ld.global.nc.u64 %rd319, [%rd320];
	// end inline asm
	cvt.u32.u64 	%r157, %rd317;
	add.s64 	%rd322, %rd310, 12288;
	// begin inline asm
	ld.global.nc.u64 %rd321, [%rd322];
	// end inline asm
	add.s64 	%rd324, %rd310, 12296;
	// begin inline asm
	ld.global.nc.u64 %rd323, [%rd324];
	// end inline asm
	cvt.u32.u64 	%r158, %rd321;
	add.s64 	%rd326, %rd310, 16384;
	// begin inline asm
	ld.global.nc.u64 %rd325, [%rd326];
	// end inline asm
	add.s64 	%rd328, %rd310, 16392;
	// begin inline asm
	ld.global.nc.u64 %rd327, [%rd328];
	// end inline asm
	cvt.u32.u64 	%r159, %rd325;
	setp.lt.s32 	%p49, %r652, %r155;
	mov.u32 	%r634, %r652;
	mov.u64 	%rd456, %rd473;
	@%p49 bra 	$L__BB7_161;
	setp.lt.s32 	%p50, %r155, %r652;
	mov.u32 	%r634, %r155;
	mov.u64 	%rd456, %rd311;
	@%p50 bra 	$L__BB7_161;
	setp.lt.s64 	%p51, %rd473, %rd311;
	selp.b32 	%r634, %r652, %r155, %p51;
	min.s64 	%rd456, %rd473, %rd311;
$L__BB7_161:
	setp.lt.s32 	%p52, %r634, %r156;
	mov.u32 	%r635, %r634;
	mov.u64 	%rd457, %rd456;
	@%p52 bra 	$L__BB7_164;
	setp.lt.s32 	%p53, %r156, %r634;
	mov.u32 	%r635, %r156;
	mov.u64 	%rd457, %rd315;
	@%p53 bra 	$L__BB7_164;
	setp.lt.s64 	%p54, %rd456, %rd315;
	selp.b32 	%r635, %r634, %r156, %p54;
	min.s64 	%rd457, %rd456, %rd315;
$L__BB7_164:
	setp.lt.s32 	%p55, %r635, %r157;
	mov.u32 	%r636, %r635;
	mov.u64 	%rd458, %rd457;
	@%p55 bra 	$L__BB7_167;
	setp.lt.s32 	%p56, %r157, %r635;
	mov.u32 	%r636, %r157;
	mov.u64 	%rd458, %rd319;
	@%p56 bra 	$L__BB7_167;
	setp.lt.s64 	%p57, %rd457, %rd319;
	selp.b32 	%r636, %r635, %r157, %p57;
	min.s64 	%rd458, %rd457, %rd319;
$L__BB7_167:
	setp.lt.s32 	%p58, %r636, %r158;
	mov.u32 	%r637, %r636;
	mov.u64 	%rd459, %rd458;
	@%p58 bra 	$L__BB7_170;
	setp.lt.s32 	%p59, %r158, %r636;
	mov.u32 	%r637, %r158;
	mov.u64 	%rd459, %rd323;
	@%p59 bra 	$L__BB7_170;
	setp.lt.s64 	%p60, %rd458, %rd323;
	selp.b32 	%r637, %r636, %r158, %p60;
	min.s64 	%rd459, %rd458, %rd323;
$L__BB7_170:
	setp.lt.s32 	%p61, %r637, %r159;
	mov.u32 	%r652, %r637;
	mov.u64 	%rd473, %rd459;
	@%p61 bra 	$L__BB7_173;
	setp.lt.s32 	%p62, %r159, %r637;
	mov.u32 	%r652, %r159;
	mov.u64 	%rd473, %rd327;
	@%p62 bra 	$L__BB7_173;
	setp.lt.s64 	%p63, %rd459, %rd327;
	selp.b32 	%r652, %r637, %r159, %p63;
	min.s64 	%rd473, %rd459, %rd327;
$L__BB7_173:
	add.s64 	%rd452, %rd452, 1280;
$L__BB7_174:
	cvt.s64.s32 	%rd332, %r239;
	setp.ge.s64 	%p64, %rd452, %rd332;
	@%p64 bra 	$L__BB7_197;
	cvt.u32.u64 	%r171, %rd452;
	sub.s32 	%r172, %r239, %r171;
	setp.ge.s32 	%p65, %r108, %r172;
	@%p65 bra 	$L__BB7_197;
	not.b32 	%r242, %r108;
	add.s32 	%r243, %r239, %r242;
	sub.s32 	%r173, %r243, %r171;
	and.b32  	%r244, %r173, 768;
	setp.eq.s32 	%p66, %r244, 768;
	mov.u32 	%r644, %r108;
	@%p66 bra 	$L__BB7_182;
	ld.param.u64 	%rd394, [_ZN6thrust24THRUST_300001_SM_1000_NS8cuda_cub4core6detail13_kernel_agentINS1_8__reduce11ReduceAgentIPN4cuda3std3__45tupleIJilEEESC_SB_lNS1_9__extrema9arg_min_fIilNS9_4lessIiEEEEEEJSC_SC_iSH_EEEvDpT0__param_0];
	cvt.u64.u32 	%rd334, %r108;
	add.s64 	%rd335, %rd452, %rd334;
	shl.b64 	%rd336, %rd335, 4;
	add.s64 	%rd463, %rd394, %rd336;
	shr.u32 	%r245, %r173, 8;
	add.s32 	%r246, %r245, 1;
	and.b32  	%r247, %r246, 3;
	neg.s32 	%r640, %r247;
	mov.u32 	%r644, %r108;
$L__BB7_178:
	.pragma "nounroll";
	mov.u64 	%rd176, %rd473;
	mov.u32 	%r177, %r652;
	// begin inline asm
	ld.global.nc.u64 %rd337, [%rd463];
	// end inline asm
	add.s64 	%rd340, %rd463, 8;
	// begin inline asm
	ld.global.nc.u64 %rd339, [%rd340];
	// end inline asm
	cvt.u32.u64 	%r178, %rd337;
	setp.lt.s32 	%p67, %r177, %r178;
	@%p67 bra 	$L__BB7_181;
	setp.lt.s32 	%p68, %r178, %r177;
	mov.u32 	%r652, %r178;
	mov.u64 	%rd473, %rd339;
	@%p68 bra 	$L__BB7_181;
	setp.lt.s64 	%p69, %rd176, %rd339;
	selp.b32 	%r652, %r177, %r178, %p69;
	min.s64 	%rd473, %rd176, %rd339;
$L__BB7_181:
	add.s32 	%r644, %r644, 256;
	add.s64 	%rd463, %rd463, 4096;
	add.s32 	%r640, %r640, 1;
	setp.ne.s32 	%p70, %r640, 0;
	@%p70 bra 	$L__BB7_178;
$L__BB7_182:
	setp.lt.u32 	%p71, %r173, 768;
	@%p71 bra 	$L__BB7_197;
	ld.param.u64 	%rd395, [_ZN6thrust24THRUST_300001_SM_1000_NS8cuda_cub4core6detail13_kernel_agentINS1_8__reduce11ReduceAgentIPN4cuda3std3__45tupleIJilEEESC_SB_lNS1_9__extrema9arg_min_fIilNS9_4lessIiEEEEEEJSC_SC_iSH_EEEvDpT0__param_0];
	cvt.u64.u32 	%rd341, %r644;
	add.s64 	%rd342, %rd452, %rd341;
	shl.b64 	%rd343, %rd342, 4;
	add.s64 	%rd344, %rd343, %rd395;
	add.s64 	%rd468, %rd344, 12296;
$L__BB7_184:
	add.s64 	%rd346, %rd468, -12296;
	// begin inline asm
	ld.global.nc.u64 %rd345, [%rd346];
	// end inline asm
	add.s64 	%rd348, %rd468, -12288;
	// begin inline asm
	ld.global.nc.u64 %rd347, [%rd348];
	// end inline asm
	cvt.u32.u64 	%r188, %rd345;
	setp.lt.s32 	%p72, %r652, %r188;
	mov.u32 	%r649, %r652;
	mov.u64 	%rd470, %rd473;
	@%p72 bra 	$L__BB7_187;
	setp.lt.s32 	%p73, %r188, %r652;
	mov.u32 	%r649, %r188;
	mov.u64 	%rd470, %rd347;
	@%p73 bra 	$L__BB7_187;
	setp.lt.s64 	%p74, %rd473, %rd347;
	selp.b32 	%r649, %r652, %r188, %p74;
	min.s64 	%rd470, %rd473, %rd347;
$L__BB7_187:
	add.s64 	%rd350, %rd468, -8200;
	// begin inline asm
	ld.global.nc.u64 %rd349, [%rd350];
	// end inline asm
	add.s64 	%rd352, %rd468, -8192;
	// begin inline asm
	ld.global.nc.u64 %rd351, [%rd352];
	// end inline asm
	cvt.u32.u64 	%r191, %rd349;
	setp.lt.s32 	%p75, %r649, %r191;
	mov.u32 	%r650, %r649;
	mov.u64 	%rd471, %rd470;
	@%p75 bra 	$L__BB7_190;
	setp.lt.s32 	%p76, %r191, %r649;
	mov.u32 	%r650, %r191;
	mov.u64 	%rd471, %rd351;
	@%p76 bra 	$L__BB7_190;
	setp.lt.s64 	%p77, %rd470, %rd351;
	selp.b32 	%r650, %r649, %r191, %p77;
	min.s64 	%rd471, %rd470, %rd351;
$L__BB7_190:
	add.s64 	%rd354, %rd468, -4104;
	// begin inline asm
	ld.global.nc.u64 %rd353, [%rd354];
	// end inline asm
	add.s64 	%rd356, %rd468, -4096;
	// begin inline asm
	ld.global.nc.u64 %rd355, [%rd356];
	// end inline asm
	cvt.u32.u64 	%r194, %rd353;
	setp.lt.s32 	%p78, %r650, %r194;
	mov.u32 	%r651, %r650;
	mov.u64 	%rd472, %rd471;
	@%p78 bra 	$L__BB7_193;
	setp.lt.s32 	%p79, %r194, %r650;
	mov.u32 	%r651, %r194;
	mov.u64 	%rd472, %rd355;
	@%p79 bra 	$L__BB7_193;
	setp.lt.s64 	%p80, %rd471, %rd355;
	selp.b32 	%r651, %r650, %r194, %p80;
	min.s64 	%rd472, %rd471, %rd355;
$L__BB7_193:
	add.s64 	%rd358, %rd468, -8;
	// begin inline asm
	ld.global.nc.u64 %rd357, [%rd358];
	// end inline asm
	// begin inline asm
	ld.global.nc.u64 %rd359, [%rd468];
	// end inline asm
	cvt.u32.u64 	%r197, %rd357;
	setp.lt.s32 	%p81, %r651, %r197;
	mov.u32 	%r652, %r651;
	mov.u64 	%rd473, %rd472;
	@%p81 bra 	$L__BB7_196;
	setp.lt.s32 	%p82, %r197, %r651;
	mov.u32 	%r652, %r197;
	mov.u64 	%rd473, %rd359;
	@%p82 bra 	$L__BB7_196;
	setp.lt.s64 	%p83, %rd472, %rd359;
	selp.b32 	%r652, %r651, %r197, %p83;
	min.s64 	%rd473, %rd472, %rd359;
$L__BB7_196:
	add.s32 	%r644, %r644, 1024;
	add.s64 	%rd468, %rd468, 16384;
	setp.lt.s32 	%p84, %r644, %r172;
	@%p84 bra 	$L__BB7_184;
$L__BB7_197:
	// begin inline asm
	mov.u32 %r248, %laneid;
	// end inline asm
	mov.b32 	%r266, 1;
	mov.b32 	%r267, 31;
	mov.b32 	%r268, -1;
	// begin inline asm
	shfl.sync.down.b32 %r249, %r652, %r266, %r267, %r268;
	// end inline asm
	// begin inline asm
	shfl.sync.down.b32 %r254, %r255, %r266, %r267, %r268;
	// end inline asm
	mov.b64 	{%r260, %r265}, %rd473;
	// begin inline asm
	shfl.sync.down.b32 %r259, %r260, %r266, %r267, %r268;
	// end inline asm
	// begin inline asm
	shfl.sync.down.b32 %r264, %r265, %r266, %r267, %r268;
	// end inline asm
	mov.b64 	%rd200, {%r259, %r264};
	setp.gt.s32 	%p85, %r248, 30;
	setp.lt.s32 	%p86, %r652, %r249;
	or.pred  	%p87, %p85, %p86;
	mov.u32 	%r654, %r652;
	mov.u64 	%rd475, %rd473;
	@%p87 bra 	$L__BB7_200;
	setp.lt.s32 	%p88, %r249, %r652;
	mov.u32 	%r654, %r249;
	mov.u64 	%rd475, %rd200;
	@%p88 bra 	$L__BB7_200;
	setp.lt.s64 	%p89, %rd473, %rd200;
	selp.b32 	%r654, %r652, %r249, %p89;
	min.s64 	%rd475, %rd473, %rd200;
$L__BB7_200:
	mov.b32 	%r286, 2;
	mov.b32 	%r287, 31;
	mov.b32 	%r288, -1;
	// begin inline asm
	shfl.sync.down.b32 %r269, %r654, %r286, %r287, %r288;
	// end inline asm
	// begin inline asm
	shfl.sync.down.b32 %r274, %r275, %r286, %r287, %r288;
	// end inline asm
	mov.b64 	{%r280, %r285}, %rd475;
	// begin inline asm
	shfl.sync.down.b32 %r279, %r280, %r286, %r287, %r288;
	// end inline asm
	// begin inline asm
	shfl.sync.down.b32 %r284, %r285, %r286, %r287, %r288;
	// end inline asm
	mov.b64 	%rd203, {%r279, %r284};
	setp.gt.s32 	%p90, %r248, 29;
	setp.lt.s32 	%p91, %r654, %r269;
	or.pred  	%p92, %p90, %p91;
	mov.u32 	%r655, %r654;
	mov.u64 	%rd476, %rd475;
	@%p92 bra 	$L__BB7_203;
	setp.lt.s32 	%p93, %r269, %r654;
	mov.u32 	%r655, %r269;
	mov.u64 	%rd476, %rd203;
	@%p93 bra 	$L__BB7_203;
	setp.lt.s64 	%p94, %rd475, %rd203;
	selp.b32 	%r655, %r654, %r269, %p94;
	min.s64 	%rd476, %rd475, %rd203;
$L__BB7_203:
	mov.b32 	%r306, 4;
	mov.b32 	%r307, 31;
	mov.b32 	%r308, -1;
	// begin inline asm
	shfl.sync.down.b32 %r289, %r655, %r306, %r307, %r308;
	// end inline asm
	// begin inline asm
	shfl.sync.down.b32 %r294, %r295, %r306, %r307, %r308;
	// end inline asm
	mov.b64 	{%r300, %r305}, %rd476;
	// begin inline asm
	shfl.sync.down.b32 %r299, %r300, %r306, %r307, %r308;
	// end inline asm
	// begin inline asm
	shfl.sync.down.b32 %r304, %r305, %r306, %r307, %r308;
	// end inline asm
	mov.b64 	%rd206, {%r299, %r304};
	setp.gt.s32 	%p95, %r248, 27;
	setp.lt.s32 	%p96, %r655, %r289;
	or.pred  	%p97, %p95, %p96;
	mov.u32 	%r656, %r655;
	mov.u64 	%rd477, %rd476;
	@%p97 bra 	$L__BB7_206;
	setp.lt.s32 	%p98, %r289, %r655;
	mov.u32 	%r656, %r289;
	mov.u64 	%rd477, %rd206;
	@%p98 bra 	$L__BB7_206;
	setp.lt.s64 	%p99, %rd476, %rd206;
	selp.b32 	%r656, %r655, %r289, %p99;
	min.s64 	%rd477, %rd476, %rd206;
$L__BB7_206:
	mov.b32 	%r326, 8;
	mov.b32 	%r327, 31;
	mov.b32 	%r328, -1;
	// begin inline asm
	shfl.sync.down.b32 %r309, %r656, %r326, %r327, %r328;
	// end inline asm
	// begin inline asm
	shfl.sync.down.b32 %r314, %r315, %r326, %r327, %r328;
	// end inline asm
	mov.b64 	{%r320, %r325}, %rd477;
	// begin inline asm
	shfl.sync.down.b32 %r319, %r320, %r326, %r327, %r328;
	// end inline asm
	// begin inline asm
	shfl.sync.down.b32 %r324, %r325, %r326, %r327, %r328;
	// end inline asm
	mov.b64 	%rd209, {%r319, %r324};
	setp.gt.s32 	%p100, %r248, 23;
	setp.lt.s32 	%p101, %r656, %r309;
	or.pred  	%p102, %p100, %p101;
	mov.u32 	%r657, %r656;
	mov.u64 	%rd478, %rd477;
	@%p102 bra 	$L__BB7_209;
	setp.lt.s32 	%p103, %r309, %r656;
	mov.u32 	%r657, %r309;
	mov.u64 	%rd478, %rd209;
	@%p103 bra 	$L__BB7_209;
	setp.lt.s64 	%p104, %rd477, %rd209;
	selp.b32 	%r657, %r656, %r309, %p104;
	min.s64 	%rd478, %rd477, %rd209;
$L__BB7_209:
	mov.b32 	%r346, 16;
	mov.b32 	%r347, 31;
	mov.b32 	%r348, -1;
	// begin inline asm
	shfl.sync.down.b32 %r329, %r657, %r346, %r347, %r348;
	// end inline asm
	// begin inline asm
	shfl.sync.down.b32 %r334, %r335, %r346, %r347, %r348;
	// end inline asm
	mov.b64 	{%r340, %r345}, %rd478;
	// begin inline asm
	shfl.sync.down.b32 %r339, %r340, %r346, %r347, %r348;
	// end inline asm
	// begin inline asm
	shfl.sync.down.b32 %r344, %r345, %r346, %r347, %r348;
	// end inline asm
	mov.b64 	%rd212, {%r339, %r344};
	setp.gt.s32 	%p105, %r248, 15;
	setp.lt.s32 	%p106, %r657, %r329;
	or.pred  	%p107, %p105, %p106;
	mov.u32 	%r665, %r657;
	mov.u64 	%rd486, %rd478;
	@%p107 bra 	$L__BB7_212;
	setp.lt.s32 	%p108, %r329, %r657;
	mov.u32 	%r665, %r329;
	mov.u64 	%rd486, %rd212;
	@%p108 bra 	$L__BB7_212;
	setp.lt.s64 	%p109, %rd478, %rd212;
	selp.b32 	%r665, %r657, %r329, %p109;
	min.s64 	%rd486, %rd478, %rd212;
$L__BB7_212:
	setp.ne.s32 	%p110, %r248, 0;
	@%p110 bra 	$L__BB7_214;
	shr.u32 	%r349, %r108, 1;
	and.b32  	%r350, %r349, 496;
	mov.u32 	%r351, _ZN6thrust24THRUST_300001_SM_1000_NS8cuda_cub4core6detail5shmemE;
	add.s32 	%r352, %r351, %r350;
	st.shared.u32 	[%r352+8], %r665;
	st.shared.u64 	[%r352+16], %rd486;
$L__BB7_214:
	bar.sync 	0;
	setp.ne.s32 	%p111, %r108, 0;
	@%p111 bra 	$L__BB7_236;
	ld.shared.u32 	%r218, [_ZN6thrust24THRUST_300001_SM_1000_NS8cuda_cub4core6detail5shmemE+24];
	ld.shared.u64 	%rd215, [_ZN6thrust24THRUST_300001_SM_1000_NS8cuda_cub4core6detail5shmemE+32];
	setp.lt.s32 	%p112, %r665, %r218;
	mov.u32 	%r659, %r665;
	mov.u64 	%rd480, %rd486;
	@%p112 bra 	$L__BB7_218;
	setp.lt.s32 	%p113, %r218, %r665;
	mov.u32 	%r659, %r218;
	mov.u64 	%rd480, %rd215;
	@%p113 bra 	$L__BB7_218;
	setp.lt.s64 	%p114, %rd486, %rd215;
	selp.b32 	%r659, %r665, %r218, %p114;
	min.s64 	%rd480, %rd486, %rd215;
$L__BB7_218:
	ld.shared.u32 	%r221, [_ZN6thrust24THRUST_300001_SM_1000_NS8cuda_cub4core6detail5shmemE+40];
	ld.shared.u64 	%rd218, [_ZN6thrust24THRUST_300001_SM_1000_NS8cuda_cub4core6detail5shmemE+48];
	setp.lt.s32 	%p115, %r659, %r221;
	mov.u32 	%r660, %r659;
	mov.u64 	%rd481, %rd480;
	@%p115 bra 	$L__BB7_221;
	setp.lt.s32 	%p116, %r221, %r659;
	mov.u32 	%r660, %r221;
	mov.u64 	%rd481, %rd218;
	@%p116 bra 	$L__BB7_221;
	setp.lt.s64 	%p117, %rd480, %rd218;
	selp.b32 	%r660, %r659, %r221, %p117;
	min.s64 	%rd481, %rd480, %rd218;
$L__BB7_221:
	ld.shared.u32 	%r224, [_ZN6thrust24THRUST_300001_SM_1000_NS8cuda_cub4core6detail5shmemE+56];
	ld.shared.u64 	%rd221, [_ZN6thrust24THRUST_300001_SM_1000_NS8cuda_cub4core6detail5shmemE+64];
	setp.lt.s32 	%p118, %r660, %r224;
	mov.u32 	%r661, %r660;
	mov.u64 	%rd482, %rd481;
	@%p118 bra 	$L__BB7_224;
	setp.lt.s32 	%p119, %r224, %r660;
	mov.u32 	%r661, %r224;
	mov.u64 	%rd482, %rd221;
	@%p119 bra 	$L__BB7_224;
	setp.lt.s64 	%p120, %rd481, %rd221;
	selp.b32 	%r661, %r660, %r224, %p120;
	min.s64 	%rd482, %rd481, %rd221;
$L__BB7_224:
	ld.shared.u32 	%r227, [_ZN6thrust24THRUST_300001_SM_1000_NS8cuda_cub4core6detail5shmemE+72];
	ld.shared.u64 	%rd224, [_ZN6thrust24THRUST_300001_SM_1000_NS8cuda_cub4core6detail5shmemE+80];
	setp.lt.s32 	%p121, %r661, %r227;
	mov.u32 	%r662, %r661;
	mov.u64 	%rd483, %rd482;
	@%p121 bra 	$L__BB7_227;
	setp.lt.s32 	%p122, %r227, %r661;
	mov.u32 	%r662, %r227;
	mov.u64 	%rd483, %rd224;
	@%p122 bra 	$L__BB7_227;
	setp.lt.s64 	%p123, %rd482, %rd224;
	selp.b32 	%r662, %r661, %r227, %p123;
	min.s64 	%rd483, %rd482, %rd224;
$L__BB7_227:
	ld.shared.u32 	%r230, [_ZN6thrust24THRUST_300001_SM_1000_NS8cuda_cub4core6detail5shmemE+88];
	ld.shared.u64 	%rd227, [_ZN6thrust24THRUST_300001_SM_1000_NS8cuda_cub4core6detail5shmemE+96];
	setp.lt.s32 	%p124, %r662, %r230;
	mov.u32 	%r663, %r662;
	mov.u64 	%rd484, %rd483;
	@%p124 bra 	$L__BB7_230;
	setp.lt.s32 	%p125, %r230, %r662;
	mov.u32 	%r663, %r230;
	mov.u64 	%rd484, %rd227;
	@%p125 bra 	$L__BB7_230;
	setp.lt.s64 	%p126, %rd483, %rd227;
	selp.b32 	%r663, %r662, %r230, %p126;
	min.s64 	%rd484, %rd483, %rd227;
$L__BB7_230:
	ld.shared.u32 	%r233, [_ZN6thrust24THRUST_300001_SM_1000_NS8cuda_cub4core6detail5shmemE+104];
	ld.shared.u64 	%rd230, [_ZN6thrust24THRUST_300001_SM_1000_NS8cuda_cub4core6detail5shmemE+112];
	setp.lt.s32 	%p127, %r663, %r233;
	mov.u32 	%r664, %r663;
	mov.u64 	%rd485, %rd484;
	@%p127 bra 	$L__BB7_233;
	setp.lt.s32 	%p128, %r233, %r663;
	mov.u32 	%r664, %r233;
	mov.u64 	%rd485, %rd230;
	@%p128 bra 	$L__BB7_233;
	setp.lt.s64 	%p129, %rd484, %rd230;
	selp.b32 	%r664, %r663, %r233, %p129;
	min.s64 	%rd485, %rd484, %rd230;
$L__BB7_233:
	ld.shared.u32 	%r236, [_ZN6thrust24THRUST_300001_SM_1000_NS8cuda_cub4core6detail5shmemE+120];
	ld.shared.u64 	%rd233, [_ZN6thrust24THRUST_300001_SM_1000_NS8cuda_cub4core6detail5shmemE+128];
	setp.lt.s32 	%p130, %r664, %r236;
	mov.u32 	%r665, %r664;
	mov.u64 	%rd486, %rd485;
	@%p130 bra 	$L__BB7_236;
	setp.lt.s32 	%p131, %r236, %r664;
	mov.u32 	%r665, %r236;
	mov.u64 	%rd486, %rd233;
	@%p131 bra 	$L__BB7_236;
	setp.lt.s64 	%p132, %rd485, %rd233;
	selp.b32 	%r665, %r664, %r236, %p132;
	min.s64 	%rd486, %rd485, %rd233;
$L__BB7_236:
	mov.u32 	%r578, %tid.x;
	setp.ne.s32 	%p259, %r578, 0;
	@%p259 bra 	$L__BB7_238;
	ld.param.u64 	%rd399, [_ZN6thrust24THRUST_300001_SM_1000_NS8cuda_cub4core6detail13_kernel_agentINS1_8__reduce11ReduceAgentIPN4cuda3std3__45tupleIJilEEESC_SB_lNS1_9__extrema9arg_min_fIilNS9_4lessIiEEEEEEJSC_SC_iSH_EEEvDpT0__param_1];
	cvta.to.global.u64 	%rd390, %rd399;
	st.global.u32 	[%rd390], %r665;
	st.global.u64 	[%rd390+8], %rd486;
$L__BB7_238:
	ret;

}
	// .globl	_ZN3cub18CUB_300001_SM_10006detail11EmptyKernelIvEEvv
.visible .entry _ZN3cub18CUB_300001_SM_10006detail11EmptyKernelIvEEvv()
{


	ret;

}
	// .globl	_ZN3cub18CUB_300001_SM_10006detail8for_each13static_kernelINS2_12policy_hub_t12policy_500_tEmN6thrust24THRUST_300001_SM_1000_NS8cuda_cub20__uninitialized_fill7functorINS7_10device_ptrIiEEiEEEEvT0_T1_
.visible .entry _ZN3cub18CUB_300001_SM_10006detail8for_each13static_kernelINS2_12policy_hub_t12policy_500_tEmN6thrust24THRUST_300001_SM_1000_NS8cuda_cub20__uninitialized_fill7functorINS7_10device_ptrIiEEiEEEEvT0_T1_(
	.param .u64 _ZN3cub18CUB_300001_SM_10006detail8for_each13static_kernelINS2_12policy_hub_t12policy_500_tEmN6thrust24THRUST_300001_SM_1000_NS8cuda_cub20__uninitialized_fill7functorINS7_10device_ptrIiEEiEEEEvT0_T1__param_0,
	.param .align 8 .b8 _ZN3cub18CUB_300001_SM_10006detail8for_each13static_kernelINS2_12policy_hub_t12policy_500_tEmN6thrust24THRUST_300001_SM_1000_NS8cuda_cub20__uninitialized_fill7functorINS7_10device_ptrIiEEiEEEEvT0_T1__param_1[16]
)
.maxntid 256
{
	.reg .pred 	%p<4>;
	.reg .b16 	%rs<5>;
	.reg .b32 	%r<12>;
	.reg .b64 	%rd<16>;

	ld.param.u32 	%r3, [_ZN3cub18CUB_300001_SM_10006detail8for_each13static_kernelINS2_12policy_hub_t12policy_500_tEmN6thrust24THRUST_300001_SM_1000_NS8cuda_cub20__uninitialized_fill7functorINS7_10device_ptrIiEEiEEEEvT0_T1__param_1+8];
	ld.param.u64 	%rd4, [_ZN3cub18CUB_300001_SM_10006detail8for_each13static_kernelINS2_12policy_hub_t12policy_500_tEmN6thrust24THRUST_300001_SM_1000_NS8cuda_cub20__uninitialized_fill7functorINS7_10device_ptrIiEEiEEEEvT0_T1__param_1];
	ld.param.u64 	%rd5, [_ZN3cub18CUB_300001_SM_10006detail8for_each13static_kernelINS2_12policy_hub_t12policy_500_tEmN6thrust24THRUST_300001_SM_1000_NS8cuda_cub20__uninitialized_fill7functorINS7_10device_ptrIiEEiEEEEvT0_T1__param_0];
	mov.u32 	%r9, %ctaid.x;
	mul.wide.u32 	%rd1, %r9, 512;
	sub.s64 	%rd2, %rd5, %rd1;
	setp.lt.u64 	%p1, %rd2, 512;
	@%p1 bra 	$L__BB9_2;
	mov.u32 	%r11, %tid.x;
	cvta.to.global.u64 	%rd11, %rd4;
	cvt.u64.u32 	%rd12, %r11;
	add.s64 	%rd13, %rd1, %rd12;
	shl.b64 	%rd14, %rd13, 2;
	add.s64 	%rd15, %rd11, %rd14;
	st.global.u32 	[%rd15], %r3;
	st.global.u32 	[%rd15+1024], %r3;
	bra.uni 	$L__BB9_6;
$L__BB9_2:
	cvta.to.global.u64 	%rd6, %rd4;
	mov.u32 	%r2, %tid.x;
	cvt.u64.u32 	%rd7, %r2;
	setp.le.u64 	%p2, %rd2, %rd7;
	add.s64 	%rd8, %rd1, %rd7;
	shl.b64 	%rd9, %rd8, 2;
	add.s64 	%rd3, %rd6, %rd9;
	@%p2 bra 	$L__BB9_4;
	st.global.u32 	[%rd3], %r3;
$L__BB9_4:
	add.s32 	%r10, %r2, 256;
	cvt.u64.u32 	%rd10, %r10;
	setp.le.u64 	%p3, %rd2, %rd10;
	@%p3 bra 	$L__BB9_6;
	st.global.u32 	[%rd3+1024], %r3;
$L__BB9_6:
	ret;

}
	// .globl	_ZN3cub18CUB_300001_SM_10006detail9transform16transform_kernelINS2_10policy_hubILb1EN4cuda3std3__45tupleIJN6thrust24THRUST_300001_SM_1000_NS6detail15normal_iteratorINSA_10device_ptrIiEEEESF_EEEE10policy1000Ei7processSF_JPiSK_EEEvT0_iT1_T2_DpNS2_10kernel_argIT3_EE
.visible .entry _ZN3cub18CUB_300001_SM_10006detail9transform16transform_kernelINS2_10policy_hubILb1EN4cuda3std3__45tupleIJN6thrust24THRUST_300001_SM_1000_NS6detail15normal_iteratorINSA_10device_ptrIiEEEESF_EEEE10policy1000Ei7processSF_JPiSK_EEEvT0_iT1_T2_DpNS2_10kernel_argIT3_EE(
	.param .u32 _ZN3cub18CUB_300001_SM_10006detail9transform16transform_kernelINS2_10policy_hubILb1EN4cuda3std3__45tupleIJN6thrust24THRUST_300001_SM_1000_NS6detail15normal_iteratorINSA_10device_ptrIiEEEESF_EEEE10policy1000Ei7processSF_JPiSK_EEEvT0_iT1_T2_DpNS2_10kernel_argIT3_EE_param_0,
	.param .u32 _ZN3cub18CUB_300001_SM_10006detail9transform16transform_kernelINS2_10policy_hubILb1EN4cuda3std3__45tupleIJN6thrust24THRUST_300001_SM_1000_NS6detail15normal_iteratorINSA_10device_ptrIiEEEESF_EEEE10policy1000Ei7processSF_JPiSK_EEEvT0_iT1_T2_DpNS2_10kernel_argIT3_EE_param_1,
	.param .align 1 .b8 _ZN3cub18CUB_300001_SM_10006detail9transform16transform_kernelINS2_10policy_hubILb1EN4cuda3std3__45tupleIJN6thrust24THRUST_300001_SM_1000_NS6detail15normal_iteratorINSA_10device_ptrIiEEEESF_EEEE10policy1000Ei7processSF_JPiSK_EEEvT0_iT1_T2_DpNS2_10kernel_argIT3_EE_param_2[1],
	.param .align 8 .b8 _ZN3cub18CUB_300001_SM_10006detail9transform16transform_kernelINS2_10policy_hubILb1EN4cuda3std3__45tupleIJN6thrust24THRUST_300001_SM_1000_NS6detail15normal_iteratorINSA_10device_ptrIiEEEESF_EEEE10policy1000Ei7processSF_JPiSK_EEEvT0_iT1_T2_DpNS2_10kernel_argIT3_EE_param_3[8],
	.param .align 8 .b8 _ZN3cub18CUB_300001_SM_10006detail9transform16transform_kernelINS2_10policy_hubILb1EN4cuda3std3__45tupleIJN6thrust24THRUST_300001_SM_1000_NS6detail15normal_iteratorINSA_10device_ptrIiEEEESF_EEEE10policy1000Ei7processSF_JPiSK_EEEvT0_iT1_T2_DpNS2_10kernel_argIT3_EE_param_4[16],
	.param .align 8 .b8 _ZN3cub18CUB_300001_SM_10006detail9transform16transform_kernelINS2_10policy_hubILb1EN4cuda3std3__45tupleIJN6thrust24THRUST_300001_SM_1000_NS6detail15normal_iteratorINSA_10device_ptrIiEEEESF_EEEE10policy1000Ei7processSF_JPiSK_EEEvT0_iT1_T2_DpNS2_10kernel_argIT3_EE_param_5[16]
)
.maxntid 128
{
	.reg .pred 	%p<68>;
	.reg .b32 	%r<170>;
	.reg .b32 	%f<121>;
	.reg .b64 	%rd<97>;

	ld.param.u32 	%r45, [_ZN3cub18CUB_300001_SM_10006detail9transform16transform_kernelINS2_10policy_hubILb1EN4cuda3std3__45tupleIJN6thrust24THRUST_300001_SM_1000_NS6detail15normal_iteratorINSA_10device_ptrIiEEEESF_EEEE10policy1000Ei7processSF_JPiSK_EEEvT0_iT1_T2_DpNS2_10kernel_argIT3_EE_param_0];
	ld.param.u64 	%rd27, [_ZN3cub18CUB_300001_SM_10006detail9transform16transform_kernelINS2_10policy_hubILb1EN4cuda3std3__45tupleIJN6thrust24THRUST_300001_SM_1000_NS6detail15normal_iteratorINSA_10device_ptrIiEEEESF_EEEE10policy1000Ei7processSF_JPiSK_EEEvT0_iT1_T2_DpNS2_10kernel_argIT3_EE_param_5];
	ld.param.u64 	%rd25, [_ZN3cub18CUB_300001_SM_10006detail9transform16transform_kernelINS2_10policy_hubILb1EN4cuda3std3__45tupleIJN6thrust24THRUST_300001_SM_1000_NS6detail15normal_iteratorINSA_10device_ptrIiEEEESF_EEEE10policy1000Ei7processSF_JPiSK_EEEvT0_iT1_T2_DpNS2_10kernel_argIT3_EE_param_4];
	ld.param.u64 	%rd29, [_ZN3cub18CUB_300001_SM_10006detail9transform16transform_kernelINS2_10policy_hubILb1EN4cuda3std3__45tupleIJN6thrust24THRUST_300001_SM_1000_NS6detail15normal_iteratorINSA_10device_ptrIiEEEESF_EEEE10policy1000Ei7processSF_JPiSK_EEEvT0_iT1_T2_DpNS2_10kernel_argIT3_EE_param_3];
	ld.param.u32 	%r44, [_ZN3cub18CUB_300001_SM_10006detail9transform16transform_kernelINS2_10policy_hubILb1EN4cuda3std3__45tupleIJN6thrust24THRUST_300001_SM_1000_NS6detail15normal_iteratorINSA_10device_ptrIiEEEESF_EEEE10policy1000Ei7processSF_JPiSK_EEEvT0_iT1_T2_DpNS2_10kernel_argIT3_EE_param_1];
	cvta.to.global.u64 	%rd1, %rd29;
	cvta.to.global.u64 	%rd2, %rd25;
	cvta.to.global.u64 	%rd3, %rd27;
	shl.b32 	%r1, %r44, 7;
	mov.u32 	%r46, %ctaid.x;
	mul.lo.s32 	%r2, %r1, %r46;
	sub.s32 	%r3, %r45, %r2;
	min.s32 	%r4, %r1, %r3;
	shl.b32 	%r5, %r4, 2;
	mov.u32 	%r6, %tid.x;
	shl.b32 	%r160, %r6, 7;
	setp.ge.s32 	%p1, %r160, %r5;
	@%p1 bra 	$L__BB10_5;
	mul.wide.u32 	%rd4, %r6, 128;
	add.s64 	%rd30, %rd2, %rd4;
	mul.wide.s32 	%rd5, %r2, 4;
	add.s64 	%rd94, %rd30, %rd5;
	mov.u32 	%r159, %r160;
$L__BB10_2:
	.pragma "nounroll";
	// begin inline asm
	prefetch.global.L2 [%rd94];
	// end inline asm
	add.s32 	%r159, %r159, 16384;
	add.s64 	%rd94, %rd94, 16384;
	setp.lt.s32 	%p2, %r159, %r5;
	@%p2 bra 	$L__BB10_2;
	add.s64 	%rd32, %rd3, %rd4;
	add.s64 	%rd95, %rd32, %rd5;
$L__BB10_4:
	.pragma "nounroll";
	// begin inline asm
	prefetch.global.L2 [%rd95];
	// end inline asm
	add.s32 	%r160, %r160, 16384;
	add.s64 	%rd95, %rd95, 16384;
	setp.lt.s32 	%p3, %r160, %r5;
	@%p3 bra 	$L__BB10_4;
$L__BB10_5:
	mul.wide.s32 	%rd96, %r2, 4;
	add.s64 	%rd12, %rd2, %rd96;
	add.s64 	%rd13, %rd3, %rd96;
	add.s64 	%rd14, %rd1, %rd96;
	setp.gt.s32 	%p4, %r1, %r3;
	@%p4 bra 	$L__BB10_18;
	setp.lt.s32 	%p5, %r44, 1;
	@%p5 bra 	$L__BB10_59;
	and.b32  	%r12, %r44, 7;
	setp.lt.u32 	%p6, %r44, 8;
	mov.b32 	%r167, 0;
	@%p6 bra 	$L__BB10_10;
	and.b32  	%r167, %r44, 2147483640;
	neg.s32 	%r162, %r167;
	mul.wide.u32 	%rd35, %r6, 4;
	add.s64 	%rd15, %rd1, %rd35;
	add.s64 	%rd36, %rd96, 1536;
	add.s64 	%rd17, %rd2, %rd36;
	add.s32 	%r161, %r6, 128;
	add.s64 	%rd18, %rd3, %rd36;
	add.s64 	%rd19, %rd1, %rd36;
$L__BB10_9:
	.pragma "nounroll";
	mul.wide.s32 	%rd37, %r161, 4;
	add.s64 	%rd38, %rd17, %rd37;
	add.s64 	%rd39, %rd18, %rd37;
	add.s64 	%rd40, %rd19, %rd37;
	cvta.to.global.u64 	%rd41, %rd25;
	mul.wide.u32 	%rd42, %r6, 4;
	add.s64 	%rd43, %rd41, %rd42;
	add.s64 	%rd44, %rd43, %rd96;
	ld.global.u32 	%r48, [%rd44];
	cvt.rn.f32.s32 	%f1, %r48;
	cvta.to.global.u64 	%rd45, %rd27;
	add.s64 	%rd46, %rd45, %rd42;
	add.s64 	%rd47, %rd46, %rd96;
	ld.global.u32 	%r49, [%rd47];
	cvt.rn.f32.s32 	%f2, %r49;
	setp.ltu.f32 	%p7, %f1, %f2;
	sub.f32 	%f3, %f1, %f2;
	selp.f32 	%f4, 0f00000000, %f3, %p7;
	cvt.rzi.s32.f32 	%r50, %f4;
	add.s64 	%rd48, %rd15, %rd96;
	st.global.u32 	[%rd48], %r50;
	ld.global.u32 	%r51, [%rd38+-1536];
	cvt.rn.f32.s32 	%f5, %r51;
	ld.global.u32 	%r52, [%rd39+-1536];
	cvt.rn.f32.s32 	%f6, %r52;
	setp.ltu.f32 	%p8, %f5, %f6;
	sub.f32 	%f7, %f5, %f6;
	selp.f32 	%f8, 0f00000000, %f7, %p8;
	cvt.rzi.s32.f32 	%r53, %f8;
	st.global.u32 	[%rd40+-1536], %r53;
	ld.global.u32 	%r54, [%rd38+-1024];
	cvt.rn.f32.s32 	%f9, %r54;
	ld.global.u32 	%r55, [%rd39+-1024];
	cvt.rn.f32.s32 	%f10, %r55;
	setp.ltu.f32 	%p9, %f9, %f10;
	sub.f32 	%f11, %f9, %f10;
	selp.f32 	%f12, 0f00000000, %f11, %p9;
	cvt.rzi.s32.f32 	%r56, %f12;
	st.global.u32 	[%rd40+-1024], %r56;
	ld.global.u32 	%r57, [%rd38+-512];
	cvt.rn.f32.s32 	%f13, %r57;
	ld.global.u32 	%r58, [%rd39+-512];
	cvt.rn.f32.s32 	%f14, %r58;
	setp.ltu.f32 	%p10, %f13, %f14;
	sub.f32 	%f15, %f13, %f14;
	selp.f32 	%f16, 0f00000000, %f15, %p10;
	cvt.rzi.s32.f32 	%r59, %f16;
	st.global.u32 	[%rd40+-512], %r59;
	ld.global.u32 	%r60, [%rd38];
	cvt.rn.f32.s32 	%f17, %r60;
	ld.global.u32 	%r61, [%rd39];
	cvt.rn.f32.s32 	%f18, %r61;
	setp.ltu.f32 	%p11, %f17, %f18;
	sub.f32 	%f19, %f17, %f18;
	selp.f32 	%f20, 0f00000000, %f19, %p11;
	cvt.rzi.s32.f32 	%r62, %f20;
	st.global.u32 	[%rd40], %r62;
	ld.global.u32 	%r63, [%rd38+512];
	cvt.rn.f32.s32 	%f21, %r63;
	ld.global.u32 	%r64, [%rd39+512];
	cvt.rn.f32.s32 	%f22, %r64;
	setp.ltu.f32 	%p12, %f21, %f22;
	sub.f32 	%f23, %f21, %f22;
	selp.f32 	%f24, 0f00000000, %f23, %p12;
	cvt.rzi.s32.f32 	%r65, %f24;
	st.global.u32 	[%rd40+512], %r65;
	ld.global.u32 	%r66, [%rd38+1024];
	cvt.rn.f32.s32 	%f25, %r66;
	ld.global.u32 	%r67, [%rd39+1024];
	cvt.rn.f32.s32 	%f26, %r67;
	setp.ltu.f32 	%p13, %f25, %f26;
	sub.f32 	%f27, %f25, %f26;
	selp.f32 	%f28, 0f00000000, %f27, %p13;
	cvt.rzi.s32.f32 	%r68, %f28;
	st.global.u32 	[%rd40+1024], %r68;
	ld.global.u32 	%r69, [%rd38+1536];
	cvt.rn.f32.s32 	%f29, %r69;
	ld.global.u32 	%r70, [%rd39+1536];
	cvt.rn.f32.s32 	%f30, %r70;
	setp.ltu.f32 	%p14, %f29, %f30;
	sub.f32 	%f31, %f29, %f30;
	selp.f32 	%f32, 0f00000000, %f31, %p14;
	cvt.rzi.s32.f32 	%r71, %f32;
	st.global.u32 	[%rd40+1536], %r71;
	add.s32 	%r162, %r162, 8;
	add.s64 	%rd96, %rd96, 4096;
	add.s32 	%r161, %r161, 1024;
	setp.eq.s32 	%p15, %r162, 0;
	@%p15 bra 	$L__BB10_10;
	bra.uni 	$L__BB10_9;
$L__BB10_10:
	setp.eq.s32 	%p16, %r12, 0;
	@%p16 bra 	$L__BB10_59;
	and.b32  	%r39, %r44, 3;
	setp.lt.u32 	%p17, %r12, 4;
	@%p17 bra 	$L__BB10_13;
	shl.b32 	%r72, %r167, 7;
	add.s32 	%r73, %r72, %r6;
	mul.wide.s32 	%rd49, %r73, 4;
	add.s64 	%rd50, %rd12, %rd49;
	ld.global.u32 	%r74, [%rd50];
	cvt.rn.f32.s32 	%f33, %r74;
	add.s64 	%rd51, %rd13, %rd49;
	ld.global.u32 	%r75, [%rd51];
	cvt.rn.f32.s32 	%f34, %r75;
	setp.ltu.f32 	%p18, %f33, %f34;
	sub.f32 	%f35, %f33, %f34;
	selp.f32 	%f36, 0f00000000, %f35, %p18;
	cvt.rzi.s32.f32 	%r76, %f36;
	add.s64 	%rd52, %rd14, %rd49;
	st.global.u32 	[%rd52], %r76;
	ld.global.u32 	%r77, [%rd50+512];
	cvt.rn.f32.s32 	%f37, %r77;
	ld.global.u32 	%r78, [%rd51+512];
	cvt.rn.f32.s32 	%f38, %r78;
	setp.ltu.f32 	%p19, %f37, %f38;
	sub.f32 	%f39, %f37, %f38;
	selp.f32 	%f40, 0f00000000, %f39, %p19;
	cvt.rzi.s32.f32 	%r79, %f40;
	st.global.u32 	[%rd52+512], %r79;
	ld.global.u32 	%r80, [%rd50+1024];
	cvt.rn.f32.s32 	%f41, %r80;
	ld.global.u32 	%r81, [%rd51+1024];
	cvt.rn.f32.s32 	%f42, %r81;
	setp.ltu.f32 	%p20, %f41, %f42;
	sub.f32 	%f43, %f41, %f42;
	selp.f32 	%f44, 0f00000000, %f43, %p20;
	cvt.rzi.s32.f32 	%r82, %f44;
	st.global.u32 	[%rd52+1024], %r82;
	ld.global.u32 	%r83, [%rd50+1536];
	cvt.rn.f32.s32 	%f45, %r83;
	ld.global.u32 	%r84, [%rd51+1536];
	cvt.rn.f32.s32 	%f46, %r84;
	setp.ltu.f32 	%p21, %f45, %f46;
	sub.f32 	%f47, %f45, %f46;
	selp.f32 	%f48, 0f00000000, %f47, %p21;
	cvt.rzi.s32.f32 	%r85, %f48;
	st.global.u32 	[%rd52+1536], %r85;
	add.s32 	%r167, %r167, 4;
$L__BB10_13:
	setp.eq.s32 	%p22, %r39, 0;
	@%p22 bra 	$L__BB10_59;
	setp.eq.s32 	%p23, %r39, 1;
	@%p23 bra 	$L__BB10_16;
	shl.b32 	%r86, %r167, 7;
	add.s32 	%r87, %r86, %r6;
	mul.wide.s32 	%rd53, %r87, 4;
	add.s64 	%rd54, %rd12, %rd53;
	ld.global.u32 	%r88, [%rd54];
	cvt.rn.f32.s32 	%f49, %r88;
	add.s64 	%rd55, %rd13, %rd53;
	ld.global.u32 	%r89, [%rd55];
	cvt.rn.f32.s32 	%f50, %r89;
	setp.ltu.f32 	%p24, %f49, %f50;
	sub.f32 	%f51, %f49, %f50;
	selp.f32 	%f52, 0f00000000, %f51, %p24;
	cvt.rzi.s32.f32 	%r90, %f52;
	add.s64 	%rd56, %rd14, %rd53;
	st.global.u32 	[%rd56], %r90;
	ld.global.u32 	%r91, [%rd54+512];
	cvt.rn.f32.s32 	%f53, %r91;
	ld.global.u32 	%r92, [%rd55+512];
	cvt.rn.f32.s32 	%f54, %r92;
	setp.ltu.f32 	%p25, %f53, %f54;
	sub.f32 	%f55, %f53, %f54;
	selp.f32 	%f56, 0f00000000, %f55, %p25;
	cvt.rzi.s32.f32 	%r93, %f56;
	st.global.u32 	[%rd56+512], %r93;
	add.s32 	%r167, %r167, 2;
$L__BB10_16:
	and.b32  	%r94, %r44, 1;
	setp.eq.b32 	%p26, %r94, 1;
	not.pred 	%p27, %p26;
	@%p27 bra 	$L__BB10_59;
	shl.b32 	%r95, %r167, 7;
	add.s32 	%r96, %r95, %r6;
	mul.wide.s32 	%rd57, %r96, 4;
	add.s64 	%rd58, %rd12, %rd57;
	ld.global.u32 	%r97, [%rd58];
	cvt.rn.f32.s32 	%f57, %r97;
	add.s64 	%rd59, %rd13, %rd57;
	ld.global.u32 	%r98, [%rd59];
	cvt.rn.f32.s32 	%f58, %r98;
	setp.ltu.f32 	%p28, %f57, %f58;
	sub.f32 	%f59, %f57, %f58;
	selp.f32 	%f60, 0f00000000, %f59, %p28;
	cvt.rzi.s32.f32 	%r99, %f60;
	add.s64 	%rd60, %rd14, %rd57;
	st.global.u32 	[%rd60], %r99;
	bra.uni 	$L__BB10_59;
$L__BB10_18:
	setp.lt.s32 	%p29, %r44, 1;
	@%p29 bra 	$L__BB10_59;
	and.b32  	%r16, %r44, 7;
	setp.lt.u32 	%p30, %r44, 8;
	mov.b32 	%r164, 0;
	@%p30 bra 	$L__BB10_38;
	and.b32  	%r164, %r44, 2147483640;
	mov.b32 	%r163, 0;
$L__BB10_21:
	.pragma "nounroll";
	shl.b32 	%r102, %r163, 7;
	add.s32 	%r23, %r102, %r6;
	setp.ge.s32 	%p31, %r23, %r4;
	@%p31 bra 	$L__BB10_23;
	mul.wide.u32 	%rd61, %r23, 4;
	add.s64 	%rd62, %rd12, %rd61;
	ld.global.u32 	%r103, [%rd62];
	cvt.rn.f32.s32 	%f61, %r103;
	add.s64 	%rd63, %rd13, %rd61;
	ld.global.u32 	%r104, [%rd63];
	cvt.rn.f32.s32 	%f62, %r104;
	setp.ltu.f32 	%p32, %f61, %f62;
	sub.f32 	%f63, %f61, %f62;
	selp.f32 	%f64, 0f00000000, %f63, %p32;
	cvt.rzi.s32.f32 	%r105, %f64;
	add.s64 	%rd64, %rd14, %rd61;
	st.global.u32 	[%rd64], %r105;
$L__BB10_23:
	add.s32 	%r106, %r23, 128;
	setp.ge.s32 	%p33, %r106, %r4;
	mul.wide.s32 	%rd65, %r106, 4;
	add.s64 	%rd22, %rd12, %rd65;
	add.s64 	%rd23, %rd13, %rd65;
	add.s64 	%rd24, %rd14, %rd65;
	@%p33 bra 	$L__BB10_25;
	ld.global.u32 	%r107, [%rd22];
	cvt.rn.f32.s32 	%f65, %r107;
	ld.global.u32 	%r108, [%rd23];
	cvt.rn.f32.s32 	%f66, %r108;
	setp.ltu.f32 	%p34, %f65, %f66;
	sub.f32 	%f67, %f65, %f66;
	selp.f32 	%f68, 0f00000000, %f67, %p34;
	cvt.rzi.s32.f32 	%r109, %f68;
	st.global.u32 	[%rd24], %r109;
$L__BB10_25:
	add.s32 	%r110, %r23, 256;
	setp.ge.s32 	%p35, %r110, %r4;
	@%p35 bra 	$L__BB10_27;
	ld.global.u32 	%r111, [%rd22+512];
	cvt.rn.f32.s32 	%f69, %r111;
	ld.global.u32 	%r112, [%rd23+512];
	cvt.rn.f32.s32 	%f70, %r112;
	setp.ltu.f32 	%p36, %f69, %f70;
	sub.f32 	%f71, %f69, %f70;
	selp.f32 	%f72, 0f00000000, %f71, %p36;
	cvt.rzi.s32.f32 	%r113, %f72;
	st.global.u32 	[%rd24+512], %r113;
$L__BB10_27:
	add.s32 	%r114, %r23, 384;
	setp.ge.s32 	%p37, %r114, %r4;
	@%p37 bra 	$L__BB10_29;
	ld.global.u32 	%r115, [%rd22+1024];
	cvt.rn.f32.s32 	%f73, %r115;
	ld.global.u32 	%r116, [%rd23+1024];
	cvt.rn.f32.s32 	%f74, %r116;
	setp.ltu.f32 	%p38, %f73, %f74;
	sub.f32 	%f75, %f73, %f74;
	selp.f32 	%f76, 0f00000000, %f75, %p38;
	cvt.rzi.s32.f32 	%r117, %f76;
	st.global.u32 	[%rd24+1024], %r117;
$L__BB10_29:
	add.s32 	%r118, %r23, 512;
	setp.ge.s32 	%p39, %r118, %r4;
	@%p39 bra 	$L__BB10_31;
	ld.global.u32 	%r119, [%rd22+1536];
	cvt.rn.f32.s32 	%f77, %r119;
	ld.global.u32 	%r120, [%rd23+1536];
	cvt.rn.f32.s32 	%f78, %r120;
	setp.ltu.f32 	%p40, %f77, %f78;
	sub.f32 	%f79, %f77, %f78;
	selp.f32 	%f80, 0f00000000, %f79, %p40;
	cvt.rzi.s32.f32 	%r121, %f80;
	st.global.u32 	[%rd24+1536], %r121;
$L__BB10_31:
	add.s32 	%r122, %r23, 640;
	setp.ge.s32 	%p41, %r122, %r4;
	@%p41 bra 	$L__BB10_33;
	ld.global.u32 	%r123, [%rd22+2048];
	cvt.rn.f32.s32 	%f81, %r123;
	ld.global.u32 	%r124, [%rd23+2048];
	cvt.rn.f32.s32 	%f82, %r124;
	setp.ltu.f32 	%p42, %f81, %f82;
	sub.f32 	%f83, %f81, %f82;
	selp.f32 	%f84, 0f00000000, %f83, %p42;
	cvt.rzi.s32.f32 	%r125, %f84;
	st.global.u32 	[%rd24+2048], %r125;
$L__BB10_33:
	add.s32 	%r126, %r23, 768;
	setp.ge.s32 	%p43, %r126, %r4;
	@%p43 bra 	$L__BB10_35;
	ld.global.u32 	%r127, [%rd22+2560];
	cvt.rn.f32.s32 	%f85, %r127;
	ld.global.u32 	%r128, [%rd23+2560];
	cvt.rn.f32.s32 	%f86, %r128;
	setp.ltu.f32 	%p44, %f85, %f86;
	sub.f32 	%f87, %f85, %f86;
	selp.f32 	%f88, 0f00000000, %f87, %p44;
	cvt.rzi.s32.f32 	%r129, %f88;
	st.global.u32 	[%rd24+2560], %r129;
$L__BB10_35:
	add.s32 	%r130, %r23, 896;
	setp.ge.s32 	%p45, %r130, %r4;
	@%p45 bra 	$L__BB10_37;
	ld.global.u32 	%r131, [%rd22+3072];
	cvt.rn.f32.s32 	%f89, %r131;
	ld.global.u32 	%r132, [%rd23+3072];
	cvt.rn.f32.s32 	%f90, %r132;
	setp.ltu.f32 	%p46, %f89, %f90;
	sub.f32 	%f91, %f89, %f90;
	selp.f32 	%f92, 0f00000000, %f91, %p46;
	cvt.rzi.s32.f32 	%r133, %f92;
	st.global.u32 	[%rd24+3072], %r133;
$L__BB10_37:
	add.s32 	%r163, %r163, 8;
	setp.ne.s32 	%p47, %r163, %r164;
	@%p47 bra 	$L__BB10_21;
$L__BB10_38:
	setp.eq.s32 	%p48, %r16, 0;
	@%p48 bra 	$L__BB10_59;
	and.b32  	%r26, %r44, 3;
	setp.lt.u32 	%p49, %r16, 4;
	@%p49 bra 	$L__BB10_49;
	shl.b32 	%r134, %r164, 7;
	add.s32 	%r27, %r134, %r6;
	setp.ge.s32 	%p50, %r27, %r4;
	@%p50 bra 	$L__BB10_42;
	mul.wide.s32 	%rd66, %r27, 4;
	add.s64 	%rd67, %rd12, %rd66;
	ld.global.u32 	%r135, [%rd67];
	cvt.rn.f32.s32 	%f93, %r135;
	add.s64 	%rd68, %rd13, %rd66;
	ld.global.u32 	%r136, [%rd68];
	cvt.rn.f32.s32 	%f94, %r136;
	setp.ltu.f32 	%p51, %f93, %f94;
	sub.f32 	%f95, %f93, %f94;
	selp.f32 	%f96, 0f00000000, %f95, %p51;
	cvt.rzi.s32.f32 	%r137, %f96;
	add.s64 	%rd69, %rd14, %rd66;
	st.global.u32 	[%rd69], %r137;
$L__BB10_42:
	add.s32 	%r28, %r27, 128;
	setp.ge.s32 	%p52, %r28, %r4;
	@%p52 bra 	$L__BB10_44;
	mul.wide.s32 	%rd70, %r28, 4;
	add.s64 	%rd71, %rd12, %rd70;
	ld.global.u32 	%r138, [%rd71];
	cvt.rn.f32.s32 	%f97, %r138;
	add.s64 	%rd72, %rd13, %rd70;
	ld.global.u32 	%r139, [%rd72];
	cvt.rn.f32.s32 	%f98, %r139;
	setp.ltu.f32 	%p53, %f97, %f98;
	sub.f32 	%f99, %f97, %f98;
	selp.f32 	%f100, 0f00000000, %f99, %p53;
	cvt.rzi.s32.f32 	%r140, %f100;
	add.s64 	%rd73, %rd14, %rd70;
	st.global.u32 	[%rd73], %r140;
$L__BB10_44:
	add.s32 	%r29, %r27, 256;
	setp.ge.s32 	%p54, %r29, %r4;
	@%p54 bra 	$L__BB10_46;
	mul.wide.s32 	%rd74, %r29, 4;
	add.s64 	%rd75, %rd12, %rd74;
	ld.global.u32 	%r141, [%rd75];
	cvt.rn.f32.s32 	%f101, %r141;
	add.s64 	%rd76, %rd13, %rd74;
	ld.global.u32 	%r142, [%rd76];
	cvt.rn.f32.s32 	%f102, %r142;
	setp.ltu.f32 	%p55, %f101, %f102;
	sub.f32 	%f103, %f101, %f102;
	selp.f32 	%f104, 0f00000000, %f103, %p55;
	cvt.rzi.s32.f32 	%r143, %f104;
	add.s64 	%rd77, %rd14, %rd74;
	st.global.u32 	[%rd77], %r143;
$L__BB10_46:
	add.s32 	%r30, %r27, 384;
	setp.ge.s32 	%p56, %r30, %r4;
	@%p56 bra 	$L__BB10_48;
	mul.wide.s32 	%rd78, %r30, 4;
	add.s64 	%rd79, %rd12, %rd78;
	ld.global.u32 	%r144, [%rd79];
	cvt.rn.f32.s32 	%f105, %r144;
	add.s64 	%rd80, %rd13, %rd78;
	ld.global.u32 	%r145, [%rd80];
	cvt.rn.f32.s32 	%f106, %r145;
	setp.ltu.f32 	%p57, %f105, %f106;
	sub.f32 	%f107, %f105, %f106;
	selp.f32 	%f108, 0f00000000, %f107, %p57;
	cvt.rzi.s32.f32 	%r146, %f108;
	add.s64 	%rd81, %rd14, %rd78;
	st.global.u32 	[%rd81], %r146;
$L__BB10_48:
	add.s32 	%r164, %r164, 4;
$L__BB10_49:
	setp.eq.s32 	%p58, %r26, 0;
	@%p58 bra 	$L__BB10_59;
	setp.eq.s32 	%p59, %r26, 1;
	@%p59 bra 	$L__BB10_56;
	shl.b32 	%r147, %r164, 7;
	add.s32 	%r33, %r147, %r6;
	setp.ge.s32 	%p60, %r33, %r4;
	@%p60 bra 	$L__BB10_53;
	mul.wide.s32 	%rd82, %r33, 4;
	add.s64 	%rd83, %rd12, %rd82;
	ld.global.u32 	%r148, [%rd83];
	cvt.rn.f32.s32 	%f109, %r148;
	add.s64 	%rd84, %rd13, %rd82;
	ld.global.u32 	%r149, [%rd84];
	cvt.rn.f32.s32 	%f110, %r149;
	setp.ltu.f32 	%p61, %f109, %f110;
	sub.f32 	%f111, %f109, %f110;
	selp.f32 	%f112, 0f00000000, %f111, %p61;
	cvt.rzi.s32.f32 	%r150, %f112;
	add.s64 	%rd85, %rd14, %rd82;
	st.global.u32 	[%rd85], %r150;
$L__BB10_53:
	add.s32 	%r34, %r33, 128;
	setp.ge.s32 	%p62, %r34, %r4;
	@%p62 bra 	$L__BB10_55;
	mul.wide.s32 	%rd86, %r34, 4;
	add.s64 	%rd87, %rd12, %rd86;
	ld.global.u32 	%r151, [%rd87];
	cvt.rn.f32.s32 	%f113, %r151;
	add.s64 	%rd88, %rd13, %rd86;
	ld.global.u32 	%r152, [%rd88];
	cvt.rn.f32.s32 	%f114, %r152;
	setp.ltu.f32 	%p63, %f113, %f114;
	sub.f32 	%f115, %f113, %f114;
	selp.f32 	%f116, 0f00000000, %f115, %p63;
	cvt.rzi.s32.f32 	%r153, %f116;
	add.s64 	%rd89, %rd14, %rd86;
	st.global.u32 	[%rd89], %r153;
$L__BB10_55:
	add.s32 	%r164, %r164, 2;
$L__BB10_56:
	and.b32  	%r154, %r44, 1;
	setp.eq.b32 	%p64, %r154, 1;
	not.pred 	%p65, %p64;
	@%p65 bra 	$L__BB10_59;
	shl.b32 	%r155, %r164, 7;
	add.s32 	%r37, %r155, %r6;
	setp.ge.s32 	%p66, %r37, %r4;
	@%p66 bra 	$L__BB10_59;
	mul.wide.s32 	%rd90, %r37, 4;
	add.s64 	%rd91, %rd12, %rd90;
	ld.global.u32 	%r156, [%rd91];
	cvt.rn.f32.s32 	%f117, %r156;
	add.s64 	%rd92, %rd13, %rd90;
	ld.global.u32 	%r157, [%rd92];
	cvt.rn.f32.s32 	%f118, %r157;
	setp.ltu.f32 	%p67, %f117, %f118;
	sub.f32 	%f119, %f117, %f118;
	selp.f32 	%f120, 0f00000000, %f119, %p67;
	cvt.rzi.s32.f32 	%r158, %f120;
	add.s64 	%rd93, %rd14, %rd90;
	st.global.u32 	[%rd93], %r158;
$L__BB10_59:
	ret;

}
	// .globl	_ZN3cub18CUB_300001_SM_10006detail9transform16transform_kernelINS2_10policy_hubILb1EN4cuda3std3__45tupleIJN6thrust24THRUST_300001_SM_1000_NS6detail15normal_iteratorINSA_10device_ptrIiEEEESF_EEEE10policy1000El7processSF_JPiSK_EEEvT0_iT1_T2_DpNS2_10kernel_argIT3_EE
.visible .entry _ZN3cub18CUB_300001_SM_10006detail9transform16transform_kernelINS2_10policy_hubILb1EN4cuda3std3__45tupleIJN6thrust24THRUST_300001_SM_1000_NS6detail15normal_iteratorINSA_10device_ptrIiEEEESF_EEEE10policy1000El7processSF_JPiSK_EEEvT0_iT1_T2_DpNS2_10kernel_argIT3_EE(
	.param .u64 _ZN3cub18CUB_300001_SM_10006detail9transform16transform_kernelINS2_10policy_hubILb1EN4cuda3std3__45tupleIJN6thrust24THRUST_300001_SM_1000_NS6detail15normal_iteratorINSA_10device_ptrIiEEEESF_EEEE10policy1000El7processSF_JPiSK_EEEvT0_iT1_T2_DpNS2_10kernel_argIT3_EE_param_0,
	.param .u32 _ZN3cub18CUB_300001_SM_10006detail9transform16transform_kernelINS2_10policy_hubILb1EN4cuda3std3__45tupleIJN6thrust24THRUST_300001_SM_1000_NS6detail15normal_iteratorINSA_10device_ptrIiEEEESF_EEEE10policy1000El7processSF_JPiSK_EEEvT0_iT1_T2_DpNS2_10kernel_argIT3_EE_param_1,
	.param .align 1 .b8 _ZN3cub18CUB_300001_SM_10006detail9transform16transform_kernelINS2_10policy_hubILb1EN4cuda3std3__45tupleIJN6thrust24THRUST_300001_SM_1000_NS6detail15normal_iteratorINSA_10device_ptrIiEEEESF_EEEE10policy1000El7processSF_JPiSK_EEEvT0_iT1_T2_DpNS2_10kernel_argIT3_EE_param_2[1],
	.param .align 8 .b8 _ZN3cub18CUB_300001_SM_10006detail9transform16transform_kernelINS2_10policy_hubILb1EN4cuda3std3__45tupleIJN6thrust24THRUST_300001_SM_1000_NS6detail15normal_iteratorINSA_10device_ptrIiEEEESF_EEEE10policy1000El7processSF_JPiSK_EEEvT0_iT1_T2_DpNS2_10kernel_argIT3_EE_param_3[8],
	.param .align 8 .b8 _ZN3cub18CUB_300001_SM_10006detail9transform16transform_kernelINS2_10policy_hubILb1EN4cuda3std3__45tupleIJN6thrust24THRUST_300001_SM_1000_NS6detail15normal_iteratorINSA_10device_ptrIiEEEESF_EEEE10policy1000El7processSF_JPiSK_EEEvT0_iT1_T2_DpNS2_10kernel_argIT3_EE_param_4[16],
	.param .align 8 .b8 _ZN3cub18CUB_300001_SM_10006detail9transform16transform_kernelINS2_10policy_hubILb1EN4cuda3std3__45tupleIJN6thrust24THRUST_300001_SM_1000_NS6detail15normal_iteratorINSA_10device_ptrIiEEEESF_EEEE10policy1000El7processSF_JPiSK_EEEvT0_iT1_T2_DpNS2_10kernel_argIT3_EE_param_5[16]
)
.maxntid 128
{
	.reg .pred 	%p<68>;
	.reg .b32 	%r<167>;
	.reg .b32 	%f<121>;
	.reg .b64 	%rd<103>;

	ld.param.u64 	%rd30, [_ZN3cub18CUB_300001_SM_10006detail9transform16transform_kernelINS2_10policy_hubILb1EN4cuda3std3__45tupleIJN6thrust24THRUST_300001_SM_1000_NS6detail15normal_iteratorINSA_10device_ptrIiEEEESF_EEEE10policy1000El7processSF_JPiSK_EEEvT0_iT1_T2_DpNS2_10kernel_argIT3_EE_param_0];
	ld.param.u64 	%rd28, [_ZN3cub18CUB_300001_SM_10006detail9transform16transform_kernelINS2_10policy_hubILb1EN4cuda3std3__45tupleIJN6thrust24THRUST_300001_SM_1000_NS6detail15normal_iteratorINSA_10device_ptrIiEEEESF_EEEE10policy1000El7processSF_JPiSK_EEEvT0_iT1_T2_DpNS2_10kernel_argIT3_EE_param_5];
	ld.param.u64 	%rd26, [_ZN3cub18CUB_300001_SM_10006detail9transform16transform_kernelINS2_10policy_hubILb1EN4cuda3std3__45tupleIJN6thrust24THRUST_300001_SM_1000_NS6detail15normal_iteratorINSA_10device_ptrIiEEEESF_EEEE10policy1000El7processSF_JPiSK_EEEvT0_iT1_T2_DpNS2_10kernel_argIT3_EE_param_4];
	ld.param.u64 	%rd31, [_ZN3cub18CUB_300001_SM_10006detail9transform16transform_kernelINS2_10policy_hubILb1EN4cuda3std3__45tupleIJN6thrust24THRUST_300001_SM_1000_NS6detail15normal_iteratorINSA_10device_ptrIiEEEESF_EEEE10policy1000El7processSF_JPiSK_EEEvT0_iT1_T2_DpNS2_10kernel_argIT3_EE_param_3];
	ld.param.u32 	%r42, [_ZN3cub18CUB_300001_SM_10006detail9transform16transform_kernelINS2_10policy_hubILb1EN4cuda3std3__45tupleIJN6thrust24THRUST_300001_SM_1000_NS6detail15normal_iteratorINSA_10device_ptrIiEEEESF_EEEE10policy1000El7processSF_JPiSK_EEEvT0_iT1_T2_DpNS2_10kernel_argIT3_EE_param_1];
	cvta.to.global.u64 	%rd1, %rd31;
	cvta.to.global.u64 	%rd2, %rd26;
	cvta.to.global.u64 	%rd3, %rd28;
	shl.b32 	%r1, %r42, 7;
	mov.u32 	%r43, %ctaid.x;
	cvt.u64.u32 	%rd32, %r43;
	cvt.s64.s32 	%rd33, %r1;
	mul.lo.s64 	%rd4, %rd33, %rd32;
	sub.s64 	%rd34, %rd30, %rd4;
	min.s64 	%rd35, %rd34, %rd33;
	cvt.u32.u64 	%r2, %rd35;
	shl.b32 	%r3, %r2, 2;
	mov.u32 	%r4, %tid.x;
	shl.b32 	%r157, %r4, 7;
	setp.ge.s32 	%p1, %r157, %r3;
	@%p1 bra 	$L__BB11_5;
	shl.b64 	%rd5, %rd4, 2;
	add.s64 	%rd36, %rd2, %rd5;
	mul.wide.u32 	%rd6, %r4, 128;
	add.s64 	%rd100, %rd36, %rd6;
	mov.u32 	%r156, %r157;
$L__BB11_2:
	.pragma "nounroll";
	// begin inline asm
	prefetch.global.L2 [%rd100];
	// end inline asm
	add.s32 	%r156, %r156, 16384;
	add.s64 	%rd100, %rd100, 16384;
	setp.lt.s32 	%p2, %r156, %r3;
	@%p2 bra 	$L__BB11_2;
	add.s64 	%rd38, %rd3, %rd5;
	add.s64 	%rd101, %rd38, %rd6;
$L__BB11_4:
	.pragma "nounroll";
	// begin inline asm
	prefetch.global.L2 [%rd101];
	// end inline asm
	add.s32 	%r157, %r157, 16384;
	add.s64 	%rd101, %rd101, 16384;
	setp.lt.s32 	%p3, %r157, %r3;
	@%p3 bra 	$L__BB11_4;
$L__BB11_5:
	shl.b64 	%rd102, %rd4, 2;
	add.s64 	%rd13, %rd2, %rd102;
	add.s64 	%rd14, %rd3, %rd102;
	add.s64 	%rd15, %rd1, %rd102;
	setp.eq.s32 	%p4, %r1, %r2;
	@%p4 bra 	$L__BB11_47;
	setp.lt.s32 	%p5, %r42, 1;
	@%p5 bra 	$L__BB11_59;
	and.b32  	%r10, %r42, 7;
	setp.lt.u32 	%p6, %r42, 8;
	mov.b32 	%r164, 0;
	@%p6 bra 	$L__BB11_26;
	and.b32  	%r164, %r42, 2147483640;
	mov.b32 	%r160, 0;
$L__BB11_9:
	.pragma "nounroll";
	shl.b32 	%r46, %r160, 7;
	add.s32 	%r21, %r46, %r4;
	setp.ge.s32 	%p7, %r21, %r2;
	@%p7 bra 	$L__BB11_11;
	mul.wide.u32 	%rd41, %r21, 4;
	add.s64 	%rd42, %rd13, %rd41;
	ld.global.u32 	%r47, [%rd42];
	cvt.rn.f32.s32 	%f1, %r47;
	add.s64 	%rd43, %rd14, %rd41;
	ld.global.u32 	%r48, [%rd43];
	cvt.rn.f32.s32 	%f2, %r48;
	setp.ltu.f32 	%p8, %f1, %f2;
	sub.f32 	%f3, %f1, %f2;
	selp.f32 	%f4, 0f00000000, %f3, %p8;
	cvt.rzi.s32.f32 	%r49, %f4;
	add.s64 	%rd44, %rd15, %rd41;
	st.global.u32 	[%rd44], %r49;
$L__BB11_11:
	add.s32 	%r50, %r21, 128;
	setp.ge.s32 	%p9, %r50, %r2;
	mul.wide.s32 	%rd45, %r50, 4;
	add.s64 	%rd23, %rd13, %rd45;
	add.s64 	%rd24, %rd14, %rd45;
	add.s64 	%rd25, %rd15, %rd45;
	@%p9 bra 	$L__BB11_13;
	ld.global.u32 	%r51, [%rd23];
	cvt.rn.f32.s32 	%f5, %r51;
	ld.global.u32 	%r52, [%rd24];
	cvt.rn.f32.s32 	%f6, %r52;
	setp.ltu.f32 	%p10, %f5, %f6;
	sub.f32 	%f7, %f5, %f6;
	selp.f32 	%f8, 0f00000000, %f7, %p10;
	cvt.rzi.s32.f32 	%r53, %f8;
	st.global.u32 	[%rd25], %r53;
$L__BB11_13:
	add.s32 	%r54, %r21, 256;
	setp.ge.s32 	%p11, %r54, %r2;
	@%p11 bra 	$L__BB11_15;
	ld.global.u32 	%r55, [%rd23+512];
	cvt.rn.f32.s32 	%f9, %r55;
	ld.global.u32 	%r56, [%rd24+512];
	cvt.rn.f32.s32 	%f10, %r56;
	setp.ltu.f32 	%p12, %f9, %f10;
	sub.f32 	%f11, %f9, %f10;
	selp.f32 	%f12, 0f00000000, %f11, %p12;
	cvt.rzi.s32.f32 	%r57, %f12;
	st.global.u32 	[%rd25+512], %r57;
$L__BB11_15:
	add.s32 	%r58, %r21, 384;
	setp.ge.s32 	%p13, %r58, %r2;
	@%p13 bra 	$L__BB11_17;
	ld.global.u32 	%r59, [%rd23+1024];
	cvt.rn.f32.s32 	%f13, %r59;
	ld.global.u32 	%r60, [%rd24+1024];
	cvt.rn.f32.s32 	%f14, %r60;
	setp.ltu.f32 	%p14, %f13, %f14;
	sub.f32 	%f15, %f13, %f14;
	selp.f32 	%f16, 0f00000000, %f15, %p14;
	cvt.rzi.s32.f32 	%r61, %f16;
	st.global.u32 	[%rd25+1024], %r61;
$L__BB11_17:
	add.s32 	%r62, %r21, 512;
	setp.ge.s32 	%p15, %r62, %r2;
	@%p15 bra 	$L__BB11_19;
	ld.global.u32 	%r63, [%rd23+1536];
	cvt.rn.f32.s32 	%f17, %r63;
	ld.global.u32 	%r64, [%rd24+1536];
	cvt.rn.f32.s32 	%f18, %r64;
	setp.ltu.f32 	%p16, %f17, %f18;
	sub.f32 	%f19, %f17, %f18;
	selp.f32 	%f20, 0f00000000, %f19, %p16;
	cvt.rzi.s32.f32 	%r65, %f20;
	st.global.u32 	[%rd25+1536], %r65;
$L__BB11_19:
	add.s32 	%r66, %r21, 640;
	setp.ge.s32 	%p17, %r66, %r2;
	@%p17 bra 	$L__BB11_21;
	ld.global.u32 	%r67, [%rd23+2048];
	cvt.rn.f32.s32 	%f21, %r67;
	ld.global.u32 	%r68, [%rd24+2048];
	cvt.rn.f32.s32 	%f22, %r68;
	setp.ltu.f32 	%p18, %f21, %f22;
	sub.f32 	%f23, %f21, %f22;
	selp.f32 	%f24, 0f00000000, %f23, %p18;
	cvt.rzi.s32.f32 	%r69, %f24;
	st.global.u32 	[%rd25+2048], %r69;
$L__BB11_21:
	add.s32 	%r70, %r21, 768;
	setp.ge.s32 	%p19, %r70, %r2;
	@%p19 bra 	$L__BB11_23;
	ld.global.u32 	%r71, [%rd23+2560];
	cvt.rn.f32.s32 	%f25, %r71;
	ld.global.u32 	%r72, [%rd24+2560];
	cvt.rn.f32.s32 	%f26, %r72;
	setp.ltu.f32 	%p20, %f25, %f26;
	sub.f32 	%f27, %f25, %f26;
	selp.f32 	%f28, 0f00000000, %f27, %p20;
	cvt.rzi.s32.f32 	%r73, %f28;
	st.global.u32 	[%rd25+2560], %r73;
$L__BB11_23:
	add.s32 	%r74, %r21, 896;
	setp.ge.s32 	%p21, %r74, %r2;
	@%p21 bra 	$L__BB11_25;
	ld.global.u32 	%r75, [%rd23+3072];
	cvt.rn.f32.s32 	%f29, %r75;
	ld.global.u32 	%r76, [%rd24+3072];
	cvt.rn.f32.s32 	%f30, %r76;
	setp.ltu.f32 	%p22, %f29, %f30;
	sub.f32 	%f31, %f29, %f30;
	selp.f32 	%f32, 0f00000000, %f31, %p22;
	cvt.rzi.s32.f32 	%r77, %f32;
	st.global.u32 	[%rd25+3072], %r77;
$L__BB11_25:
	add.s32 	%r160, %r160, 8;
	setp.eq.s32 	%p23, %r160, %r164;
	@%p23 bra 	$L__BB11_26;
	bra.uni 	$L__BB11_9;
$L__BB11_26:
	setp.eq.s32 	%p24, %r10, 0;
	@%p24 bra 	$L__BB11_59;
	and.b32  	%r30, %r42, 3;
	setp.lt.u32 	%p25, %r10, 4;
	@%p25 bra 	$L__BB11_37;
	shl.b32 	%r78, %r164, 7;
	add.s32 	%r31, %r78, %r4;
	setp.ge.s32 	%p26, %r31, %r2;
	@%p26 bra 	$L__BB11_30;
	mul.wide.s32 	%rd46, %r31, 4;
	add.s64 	%rd47, %rd13, %rd46;
	ld.global.u32 	%r79, [%rd47];
	cvt.rn.f32.s32 	%f33, %r79;
	add.s64 	%rd48, %rd14, %rd46;
	ld.global.u32 	%r80, [%rd48];
	cvt.rn.f32.s32 	%f34, %r80;
	setp.ltu.f32 	%p27, %f33, %f34;
	sub.f32 	%f35, %f33, %f34;
	selp.f32 	%f36, 0f00000000, %f35, %p27;
	cvt.rzi.s32.f32 	%r81, %f36;
	add.s64 	%rd49, %rd15, %rd46;
	st.global.u32 	[%rd49], %r81;
$L__BB11_30:
	add.s32 	%r32, %r31, 128;
	setp.ge.s32 	%p28, %r32, %r2;
	@%p28 bra 	$L__BB11_32;
	mul.wide.s32 	%rd50, %r32, 4;
	add.s64 	%rd51, %rd13, %rd50;
	ld.global.u32 	%r82, [%rd51];
	cvt.rn.f32.s32 	%f37, %r82;
	add.s64 	%rd52, %rd14, %rd50;
	ld.global.u32 	%r83, [%rd52];
	cvt.rn.f32.s32 	%f38, %r83;
	setp.ltu.f32 	%p29, %f37, %f38;
	sub.f32 	%f39, %f37, %f38;
	selp.f32 	%f40, 0f00000000, %f39, %p29;
	cvt.rzi.s32.f32 	%r84, %f40;
	add.s64 	%rd53, %rd15, %rd50;
	st.global.u32 	[%rd53], %r84;
$L__BB11_32:
	add.s32 	%r33, %r31, 256;
	setp.ge.s32 	%p30, %r33, %r2;
	@%p30 bra 	$L__BB11_34;
	mul.wide.s32 	%rd54, %r33, 4;
	add.s64 	%rd55, %rd13, %rd54;
	ld.global.u32 	%r85, [%rd55];
	cvt.rn.f32.s32 	%f41, %r85;
	add.s64 	%rd56, %rd14, %rd54;
	ld.global.u32 	%r86, [%rd56];
	cvt.rn.f32.s32 	%f42, %r86;
	setp.ltu.f32 	%p31, %f41, %f42;
	sub.f32 	%f43, %f41, %f42;
	selp.f32 	%f44, 0f00000000, %f43, %p31;
	cvt.rzi.s32.f32 	%r87, %f44;
	add.s64 	%rd57, %rd15, %rd54;
	st.global.u32 	[%rd57], %r87;
$L__BB11_34:
	add.s32 	%r34, %r31, 384;
	setp.ge.s32 	%p32, %r34, %r2;
	@%p32 bra 	$L__BB11_36;
	mul.wide.s32 	%rd58, %r34, 4;
	add.s64 	%rd59, %rd13, %rd58;
	ld.global.u32 	%r88, [%rd59];
	cvt.rn.f32.s32 	%f45, %r88;
	add.s64 	%rd60, %rd14, %rd58;
	ld.global.u32 	%r89, [%rd60];
	cvt.rn.f32.s32 	%f46, %r89;
	setp.ltu.f32 	%p33, %f45, %f46;
	sub.f32 	%f47, %f45, %f46;
	selp.f32 	%f48, 0f00000000, %f47, %p33;
	cvt.rzi.s32.f32 	%r90, %f48;
	add.s64 	%rd61, %rd15, %rd58;
	st.global.u32 	[%rd61], %r90;
$L__BB11_36:
	add.s32 	%r164, %r164, 4;
$L__BB11_37:
	setp.eq.s32 	%p34, %r30, 0;
	@%p34 bra 	$L__BB11_59;
	setp.eq.s32 	%p35, %r30, 1;
	@%p35 bra 	$L__BB11_44;
	shl.b32 	%r91, %r164, 7;
	add.s32 	%r37, %r91, %r4;
	setp.ge.s32 	%p36, %r37, %r2;
	@%p36 bra 	$L__BB11_41;
	mul.wide.s32 	%rd62, %r37, 4;
	add.s64 	%rd63, %rd13, %rd62;
	ld.global.u32 	%r92, [%rd63];
	cvt.rn.f32.s32 	%f49, %r92;
	add.s64 	%rd64, %rd14, %rd62;
	ld.global.u32 	%r93, [%rd64];
	cvt.rn.f32.s32 	%f50, %r93;
	setp.ltu.f32 	%p37, %f49, %f50;
	sub.f32 	%f51, %f49, %f50;
	selp.f32 	%f52, 0f00000000, %f51, %p37;
	cvt.rzi.s32.f32 	%r94, %f52;
	add.s64 	%rd65, %rd15, %rd62;
	st.global.u32 	[%rd65], %r94;
$L__BB11_41:
	add.s32 	%r38, %r37, 128;
	setp.ge.s32 	%p38, %r38, %r2;
	@%p38 bra 	$L__BB11_43;
	mul.wide.s32 	%rd66, %r38, 4;
	add.s64 	%rd67, %rd13, %rd66;
	ld.global.u32 	%r95, [%rd67];
	cvt.rn.f32.s32 	%f53, %r95;
	add.s64 	%rd68, %rd14, %rd66;
	ld.global.u32 	%r96, [%rd68];
	cvt.rn.f32.s32 	%f54, %r96;
	setp.ltu.f32 	%p39, %f53, %f54;
	sub.f32 	%f55, %f53, %f54;
	selp.f32 	%f56, 0f00000000, %f55, %p39;
	cvt.rzi.s32.f32 	%r97, %f56;
	add.s64 	%rd69, %rd15, %rd66;
	st.global.u32 	[%rd69], %r97;
$L__BB11_43:
	add.s32 	%r164, %r164, 2;
$L__BB11_44:
	and.b32  	%r98, %r42, 1;
	setp.eq.b32 	%p40, %r98, 1;
	not.pred 	%p41, %p40;
	@%p41 bra 	$L__BB11_59;
	shl.b32 	%r99, %r164, 7;
	add.s32 	%r41, %r99, %r4;
	setp.ge.s32 	%p42, %r41, %r2;
	@%p42 bra 	$L__BB11_59;
	mul.wide.s32 	%rd70, %r41, 4;
	add.s64 	%rd71, %rd13, %rd70;
	ld.global.u32 	%r100, [%rd71];
	cvt.rn.f32.s32 	%f57, %r100;
	add.s64 	%rd72, %rd14, %rd70;
	ld.global.u32 	%r101, [%rd72];
	cvt.rn.f32.s32 	%f58, %r101;
	setp.ltu.f32 	%p43, %f57, %f58;
	sub.f32 	%f59, %f57, %f58;
	selp.f32 	%f60, 0f00000000, %f59, %p43;
	cvt.rzi.s32.f32 	%r102, %f60;
	add.s64 	%rd73, %rd15, %rd70;
	st.global.u32 	[%rd73], %r102;
	bra.uni 	$L__BB11_59;
$L__BB11_47:
	setp.lt.s32 	%p44, %r42, 1;
	@%p44 bra 	$L__BB11_59;
	and.b32  	%r12, %r42, 7;
	setp.lt.u32 	%p45, %r42, 8;
	mov.b32 	%r162, 0;
	@%p45 bra 	$L__BB11_51;
	and.b32  	%r162, %r42, 2147483640;
	neg.s32 	%r159, %r162;
	mul.wide.u32 	%rd74, %r4, 4;
	add.s64 	%rd16, %rd1, %rd74;
	add.s64 	%rd75, %rd102, 1536;
	add.s64 	%rd18, %rd2, %rd75;
	add.s32 	%r158, %r4, 128;
	add.s64 	%rd19, %rd3, %rd75;
	add.s64 	%rd20, %rd1, %rd75;
$L__BB11_50:
	.pragma "nounroll";
	mul.wide.s32 	%rd76, %r158, 4;
	add.s64 	%rd77, %rd18, %rd76;
	add.s64 	%rd78, %rd19, %rd76;
	add.s64 	%rd79, %rd20, %rd76;
	cvta.to.global.u64 	%rd80, %rd26;
	mul.wide.u32 	%rd81, %r4, 4;
	add.s64 	%rd82, %rd80, %rd81;
	add.s64 	%rd83, %rd82, %rd102;
	ld.global.u32 	%r104, [%rd83];
	cvt.rn.f32.s32 	%f61, %r104;
	cvta.to.global.u64 	%rd84, %rd28;
	add.s64 	%rd85, %rd84, %rd81;
	add.s64 	%rd86, %rd85, %rd102;
	ld.global.u32 	%r105, [%rd86];
	cvt.rn.f32.s32 	%f62, %r105;
	setp.ltu.f32 	%p46, %f61, %f62;
	sub.f32 	%f63, %f61, %f62;
	selp.f32 	%f64, 0f00000000, %f63, %p46;
	cvt.rzi.s32.f32 	%r106, %f64;
	add.s64 	%rd87, %rd16, %rd102;
	st.global.u32 	[%rd87], %r106;
	ld.global.u32 	%r107, [%rd77+-1536];
	cvt.rn.f32.s32 	%f65, %r107;
	ld.global.u32 	%r108, [%rd78+-1536];
	cvt.rn.f32.s32 	%f66, %r108;
	setp.ltu.f32 	%p47, %f65, %f66;
	sub.f32 	%f67, %f65, %f66;
	selp.f32 	%f68, 0f00000000, %f67, %p47;
	cvt.rzi.s32.f32 	%r109, %f68;
	st.global.u32 	[%rd79+-1536], %r109;
	ld.global.u32 	%r110, [%rd77+-1024];
	cvt.rn.f32.s32 	%f69, %r110;
	ld.global.u32 	%r111, [%rd78+-1024];
	cvt.rn.f32.s32 	%f70, %r111;
	setp.ltu.f32 	%p48, %f69, %f70;
	sub.f32 	%f71, %f69, %f70;
	selp.f32 	%f72, 0f00000000, %f71, %p48;
	cvt.rzi.s32.f32 	%r112, %f72;
	st.global.u32 	[%rd79+-1024], %r112;
	ld.global.u32 	%r113, [%rd77+-512];
	cvt.rn.f32.s32 	%f73, %r113;
	ld.global.u32 	%r114, [%rd78+-512];
	cvt.rn.f32.s32 	%f74, %r114;
	setp.ltu.f32 	%p49, %f73, %f74;
	sub.f32 	%f75, %f73, %f74;
	selp.f32 	%f76, 0f00000000, %f75, %p49;
	cvt.rzi.s32.f32 	%r115, %f76;
	st.global.u32 	[%rd79+-512], %r115;
	ld.global.u32 	%r116, [%rd77];
	cvt.rn.f32.s32 	%f77, %r116;
	ld.global.u32 	%r117, [%rd78];
	cvt.rn.f32.s32 	%f78, %r117;
	setp.ltu.f32 	%p50, %f77, %f78;
	sub.f32 	%f79, %f77, %f78;
	selp.f32 	%f80, 0f00000000, %f79, %p50;
	cvt.rzi.s32.f32 	%r118, %f80;
	st.global.u32 	[%rd79], %r118;
	ld.global.u32 	%r119, [%rd77+512];
	cvt.rn.f32.s32 	%f81, %r119;
	ld.global.u32 	%r120, [%rd78+512];
	cvt.rn.f32.s32 	%f82, %r120;
	setp.ltu.f32 	%p51, %f81, %f82;
	sub.f32 	%f83, %f81, %f82;
	selp.f32 	%f84, 0f00000000, %f83, %p51;
	cvt.rzi.s32.f32 	%r121, %f84;
	st.global.u32 	[%rd79+512], %r121;
	ld.global.u32 	%r122, [%rd77+1024];
	cvt.rn.f32.s32 	%f85, %r122;
	ld.global.u32 	%r123, [%rd78+1024];
	cvt.rn.f32.s32 	%f86, %r123;
	setp.ltu.f32 	%p52, %f85, %f86;
	sub.f32 	%f87, %f85, %f86;
	selp.f32 	%f88, 0f00000000, %f87, %p52;
	cvt.rzi.s32.f32 	%r124, %f88;
	st.global.u32 	[%rd79+1024], %r124;
	ld.global.u32 	%r125, [%rd77+1536];
	cvt.rn.f32.s32 	%f89, %r125;
	ld.global.u32 	%r126, [%rd78+1536];
	cvt.rn.f32.s32 	%f90, %r126;
	setp.ltu.f32 	%p53, %f89, %f90;
	sub.f32 	%f91, %f89, %f90;
	selp.f32 	%f92, 0f00000000, %f91, %p53;
	cvt.rzi.s32.f32 	%r127, %f92;
	st.global.u32 	[%rd79+1536], %r127;
	add.s32 	%r159, %r159, 8;
	add.s64 	%rd102, %rd102, 4096;
	add.s32 	%r158, %r158, 1024;
	setp.eq.s32 	%p54, %r159, 0;
	@%p54 bra 	$L__BB11_51;
	bra.uni 	$L__BB11_50;
$L__BB11_51:
	setp.eq.s32 	%p55, %r12, 0;
	@%p55 bra 	$L__BB11_59;
	and.b32  	%r24, %r42, 3;
	setp.lt.u32 	%p56, %r12, 4;
	@%p56 bra 	$L__BB11_54;
	shl.b32 	%r128, %r162, 7;
	add.s32 	%r129, %r128, %r4;
	mul.wide.s32 	%rd88, %r129, 4;
	add.s64 	%rd89, %rd13, %rd88;
	ld.global.u32 	%r130, [%rd89];
	cvt.rn.f32.s32 	%f93, %r130;
	add.s64 	%rd90, %rd14, %rd88;
	ld.global.u32 	%r131, [%rd90];
	cvt.rn.f32.s32 	%f94, %r131;
	setp.ltu.f32 	%p57, %f93, %f94;
	sub.f32 	%f95, %f93, %f94;
	selp.f32 	%f96, 0f00000000, %f95, %p57;
	cvt.rzi.s32.f32 	%r132, %f96;
	add.s64 	%rd91, %rd15, %rd88;
	st.global.u32 	[%rd91], %r132;
	ld.global.u32 	%r133, [%rd89+512];
	cvt.rn.f32.s32 	%f97, %r133;
	ld.global.u32 	%r134, [%rd90+512];
	cvt.rn.f32.s32 	%f98, %r134;
	setp.ltu.f32 	%p58, %f97, %f98;
	sub.f32 	%f99, %f97, %f98;
	selp.f32 	%f100, 0f00000000, %f99, %p58;
	cvt.rzi.s32.f32 	%r135, %f100;
	st.global.u32 	[%rd91+512], %r135;
	ld.global.u32 	%r136, [%rd89+1024];
	cvt.rn.f32.s32 	%f101, %r136;
	ld.global.u32 	%r137, [%rd90+1024];
	cvt.rn.f32.s32 	%f102, %r137;
	setp.ltu.f32 	%p59, %f101, %f102;
	sub.f32 	%f103, %f101, %f102;
	selp.f32 	%f104, 0f00000000, %f103, %p59;
	cvt.rzi.s32.f32 	%r138, %f104;
	st.global.u32 	[%rd91+1024], %r138;
	ld.global.u32 	%r139, [%rd89+1536];
	cvt.rn.f32.s32 	%f105, %r139;
	ld.global.u32 	%r140, [%rd90+1536];
	cvt.rn.f32.s32 	%f106, %r140;
	setp.ltu.f32 	%p60, %f105, %f106;
	sub.f32 	%f107, %f105, %f106;
	selp.f32 	%f108, 0f00000000, %f107, %p60;
	cvt.rzi.s32.f32 	%r141, %f108;
	st.global.u32 	[%rd91+1536], %r141;
	add.s32 	%r162, %r162, 4;
$L__BB11_54:
	setp.eq.s32 	%p61, %r24, 0;
	@%p61 bra 	$L__BB11_59;
	setp.eq.s32 	%p62, %r24, 1;
	@%p62 bra 	$L__BB11_57;
	shl.b32 	%r142, %r162, 7;
	add.s32 	%r143, %r142, %r4;
	mul.wide.s32 	%rd92, %r143, 4;
	add.s64 	%rd93, %rd13, %rd92;
	ld.global.u32 	%r144, [%rd93];
	cvt.rn.f32.s32 	%f109, %r144;
	add.s64 	%rd94, %rd14, %rd92;
	ld.global.u32 	%r145, [%rd94];
	cvt.rn.f32.s32 	%f110, %r145;
	setp.ltu.f32 	%p63, %f109, %f110;
	sub.f32 	%f111, %f109, %f110;
	selp.f32 	%f112, 0f00000000, %f111, %p63;
	cvt.rzi.s32.f32 	%r146, %f112;
	add.s64 	%rd95, %rd15, %rd92;
	st.global.u32 	[%rd95], %r146;
	ld.global.u32 	%r147, [%rd93+512];
	cvt.rn.f32.s32 	%f113, %r147;
	ld.global.u32 	%r148, [%rd94+512];
	cvt.rn.f32.s32 	%f114, %r148;
	setp.ltu.f32 	%p64, %f113, %f114;
	sub.f32 	%f115, %f113, %f114;
	selp.f32 	%f116, 0f00000000, %f115, %p64;
	cvt.rzi.s32.f32 	%r149, %f116;
	st.global.u32 	[%rd95+512], %r149;
	add.s32 	%r162, %r162, 2;
$L__BB11_57:
	and.b32  	%r150, %r42, 1;
	setp.eq.b32 	%p65, %r150, 1;
	not.pred 	%p66, %p65;
	@%p66 bra 	$L__BB11_59;
	shl.b32 	%r151, %r162, 7;
	add.s32 	%r152, %r151, %r4;
	mul.wide.s32 	%rd96, %r152, 4;
	add.s64 	%rd97, %rd13, %rd96;
	ld.global.u32 	%r153, [%rd97];
	cvt.rn.f32.s32 	%f117, %r153;
	add.s64 	%rd98, %rd14, %rd96;
	ld.global.u32 	%r154, [%rd98];
	cvt.rn.f32.s32 	%f118, %r154;
	setp.ltu.f32 	%p67, %f117, %f118;
	sub.f32 	%f119, %f117, %f118;
	selp.f32 	%f120, 0f00000000, %f119, %p67;
	cvt.rzi.s32.f32 	%r155, %f120;
	add.s64 	%rd99, %rd15, %rd96;
	st.global.u32 	[%rd99], %r155;
$L__BB11_59:
	ret;

}


// ===== COMPILED SASS (sm_100) =====

	.target	sm_100

	.elftype	@"ET_EXEC"


//--------------------- .note.nv.tkinfo           --------------------------
	.section	.note.nv.tkinfo,"",@"SHT_NOTE"
	.sectionflags	@"SHF_NOTE_NV_TKINFO"
	.tkinfo
        /*0018*/ 	.word	0x00000002
        /*0030*/ 	.string	""
        /*0030*/ 	.string	"ptxas"
        /*0030*/ 	.string	"Cuda compilation tools, release 13.0, V13.0.88"
        /*0030*/ 	.string	"Build cuda_13.0.r13.0/compiler.36424714_0"
        /*0030*/ 	.string	"-arch sm_100 -m 64 "



//--------------------- .note.nv.cuinfo           --------------------------
	.section	.note.nv.cuinfo,"",@"SHT_NOTE"
	.sectionflags	@"SHF_NOTE_NV_CUINFO"
        /*0018*/ 	.short	0x0002
        /*001a*/ 	.short	0x0064
        /*001c*/ 	.short	0x0082
	.zero		2


//--------------------- .nv.info                  --------------------------
	.section	.nv.info,"",@"SHT_CUDA_INFO"
	.align	4


	//----- nvinfo : EIATTR_REGCOUNT
	.align		4
        /*0000*/ 	.byte	0x04, 0x2f
        /*0002*/ 	.short	(.L_46 - .L_45)
	.align		4
.L_45:
        /*0004*/ 	.word	index@(_ZN6thrust24THRUST_300001_SM_1000_NS8cuda_cub4core6detail13_kernel_agentINS1_8__reduce11ReduceAgentINS0_12zip_iteratorIN4cuda3std3__45tupleIJNS0_6detail15normal_iteratorINS0_10device_ptrIiEEEENS0_17counting_iteratorIlNS0_11use_defaultESI_SI_EEEEEEEPNSB_IJilEEESM_iNS1_9__extrema9arg_min_fIilNSA_4lessIiEEEEEEJSL_SN_iSS_EEEvDpT0_)
        /*0008*/ 	.word	0x0000001e


	//----- nvinfo : EIATTR_FRAME_SIZE
	.align		4
.L_46:
        /*000c*/ 	.byte	0x04, 0x11
        /*000e*/ 	.short	(.L_48 - .L_47)
	.align		4
.L_47:
        /*0010*/ 	.word	index@(_ZN6thrust24THRUST_300001_SM_1000_NS8cuda_cub4core6detail13_kernel_agentINS1_8__reduce11ReduceAgentINS0_12zip_iteratorIN4cuda3std3__45tupleIJNS0_6detail15normal_iteratorINS0_10device_ptrIiEEEENS0_17counting_iteratorIlNS0_11use_defaultESI_SI_EEEEEEEPNSB_IJilEEESM_iNS1_9__extrema9arg_min_fIilNSA_4lessIiEEEEEEJSL_SN_iSS_EEEvDpT0_)
        /*0014*/ 	.word	0x00000000


	//----- nvinfo : EIATTR_REGCOUNT
	.align		4
.L_48:
        /*0018*/ 	.byte	0x04, 0x2f
        /*001a*/ 	.short	(.L_50 - .L_49)
	.align		4
.L_49:
        /*001c*/ 	.word	index@(_ZN6thrust24THRUST_300001_SM_1000_NS8cuda_cub4core6detail13_kernel_agentINS1_8__reduce11ReduceAgentINS0_12zip_iteratorIN4cuda3std3__45tupleIJNS0_6detail15normal_iteratorINS0_10device_ptrIiEEEENS0_17counting_iteratorIlNS0_11use_defaultESI_SI_EEEEEEEPNSB_IJilEEESM_iNS1_9__extrema9arg_min_fIilNSA_4lessIiEEEEEEJSL_SN_iN3cub18CUB_300001_SM_100013GridEvenShareIiEENSV_9GridQueueIjEESS_EEEvDpT0_)
        /*0020*/ 	.word	0x0000001d


	//----- nvinfo : EIATTR_FRAME_SIZE
	.align		4
.L_50:
        /*0024*/ 	.byte	0x04, 0x11
        /*0026*/ 	.short	(.L_52 - .L_51)
	.align		4
.L_51:
        /*0028*/ 	.word	index@(_ZN6thrust24THRUST_300001_SM_1000_NS8cuda_cub4core6detail13_kernel_agentINS1_8__reduce11ReduceAgentINS0_12zip_iteratorIN4cuda3std3__45tupleIJNS0_6detail15normal_iteratorINS0_10device_ptrIiEEEENS0_17counting_iteratorIlNS0_11use_defaultESI_SI_EEEEEEEPNSB_IJilEEESM_iNS1_9__extrema9arg_min_fIilNSA_4lessIiEEEEEEJSL_SN_iN3cub18CUB_300001_SM_100013GridEvenShareIiEENSV_9GridQueueIjEESS_EEEvDpT0_)
        /*002c*/ 	.word	0x00000000


	//----- nvinfo : EIATTR_REGCOUNT
	.align		4
.L_52:
        /*0030*/ 	.byte	0x04, 0x2f
        /*0032*/ 	.short	(.L_54 - .L_53)
	.align		4
.L_53:
        /*0034*/ 	.word	index@(_ZN6thrust24THRUST_300001_SM_1000_NS8cuda_cub4core6detail13_kernel_agentINS1_8__reduce10DrainAgentIiEEJN3cub18CUB_300001_SM_10009GridQueueIjEEiEEEvDpT0_)
        /*0038*/ 	.word	0x00000008


	//----- nvinfo : EIATTR_FRAME_SIZE
	.align		4
.L_54:
        /*003c*/ 	.byte	0x04, 0x11
        /*003e*/ 	.short	(.L_56 - .L_55)
	.align		4
.L_55:
        /*0040*/ 	.word	index@(_ZN6thrust24THRUST_300001_SM_1000_NS8cuda_cub4core6detail13_kernel_agentINS1_8__reduce10DrainAgentIiEEJN3cub18CUB_300001_SM_10009GridQueueIjEEiEEEvDpT0_)
        /*0044*/ 	.word	0x00000000


	//----- nvinfo : EIATTR_REGCOUNT
	.align		4
.L_56:
        /*0048*/ 	.byte	0x04, 0x2f
        /*004a*/ 	.short	(.L_58 - .L_57)
	.align		4
.L_57:
        /*004c*/ 	.word	index@(_ZN6thrust24THRUST_300001_SM_1000_NS8cuda_cub4core6detail13_kernel_agentINS1_8__reduce11ReduceAgentIPN4cuda3std3__45tupleIJilEEESC_SB_iNS1_9__extrema9arg_min_fIilNS9_4lessIiEEEEEEJSC_SC_iSH_EEEvDpT0_)
        /*0050*/ 	.word	0x0000001e


	//----- nvinfo : EIATTR_FRAME_SIZE
	.align		4
.L_58:
        /*0054*/ 	.byte	0x04, 0x11
        /*0056*/ 	.short	(.L_60 - .L_59)
	.align		4
.L_59:
        /*0058*/ 	.word	index@(_ZN6thrust24THRUST_300001_SM_1000_NS8cuda_cub4core6detail13_kernel_agentINS1_8__reduce11ReduceAgentIPN4cuda3std3__45tupleIJilEEESC_SB_iNS1_9__extrema9arg_min_fIilNS9_4lessIiEEEEEEJSC_SC_iSH_EEEvDpT0_)
        /*005c*/ 	.word	0x00000000


	//----- nvinfo : EIATTR_REGCOUNT
	.align		4
.L_60:
        /*0060*/ 	.byte	0x04, 0x2f
        /*0062*/ 	.short	(.L_62 - .L_61)
	.align		4
.L_61:
        /*0064*/ 	.word	index@(_ZN6thrust24THRUST_300001_SM_1000_NS8cuda_cub4core6detail13_kernel_agentINS1_8__reduce11ReduceAgentINS0_12zip_iteratorIN4cuda3std3__45tupleIJNS0_6detail15normal_iteratorINS0_10device_ptrIiEEEENS0_17counting_iteratorIlNS0_11use_defaultESI_SI_EEEEEEEPNSB_IJilEEESM_lNS1_9__extrema9arg_min_fIilNSA_4lessIiEEEEEEJSL_SN_lSS_EEEvDpT0_)
        /*0068*/ 	.word	0x0000001c


	//----- nvinfo : EIATTR_FRAME_SIZE
	.align		4
.L_62:
        /*006c*/ 	.byte	0x04, 0x11
        /*006e*/ 	.short	(.L_64 - .L_63)
	.align		4
.L_63:
        /*0070*/ 	.word	index@(_ZN6thrust24THRUST_300001_SM_1000_NS8cuda_cub4core6detail13_kernel_agentINS1_8__reduce11ReduceAgentINS0_12zip_iteratorIN4cuda3std3__45tupleIJNS0_6detail15normal_iteratorINS0_10device_ptrIiEEEENS0_17counting_iteratorIlNS0_11use_defaultESI_SI_EEEEEEEPNSB_IJilEEESM_lNS1_9__extrema9arg_min_fIilNSA_4lessIiEEEEEEJSL_SN_lSS_EEEvDpT0_)
        /*0074*/ 	.word	0x00000000


	//----- nvinfo : EIATTR_REGCOUNT
	.align		4
.L_64:
        /*0078*/ 	.byte	0x04, 0x2f
        /*007a*/ 	.short	(.L_66 - .L_65)
	.align		4
.L_65:
        /*007c*/ 	.word	index@(_ZN6thrust24THRUST_300001_SM_1000_NS8cuda_cub4core6detail13_kernel_agentINS1_8__reduce11ReduceAgentINS0_12zip_iteratorIN4cuda3std3__45tupleIJNS0_6detail15normal_iteratorINS0_10device_ptrIiEEEENS0_17counting_iteratorIlNS0_11use_defaultESI_SI_EEEEEEEPNSB_IJilEEESM_lNS1_9__extrema9arg_min_fIilNSA_4lessIiEEEEEEJSL_SN_lN3cub18CUB_300001_SM_100013GridEvenShareIlEENSV_9GridQueueIyEESS_EEEvDpT0_)
        /*0080*/ 	.word	0x0000001e


	//----- nvinfo : EIATTR_FRAME_SIZE
	.align		4
.L_66:
        /*0084*/ 	.byte	0x04, 0x11
        /*0086*/ 	.short	(.L_68 - .L_67)
	.align		4
.L_67:
        /*0088*/ 	.word	index@(_ZN6thrust24THRUST_300001_SM_1000_NS8cuda_cub4core6detail13_kernel_agentINS1_8__reduce11ReduceAgentINS0_12zip_iteratorIN4cuda3std3__45tupleIJNS0_6detail15normal_iteratorINS0_10device_ptrIiEEEENS0_17counting_iteratorIlNS0_11use_defaultESI_SI_EEEEEEEPNSB_IJilEEESM_lNS1_9__extrema9arg_min_fIilNSA_4lessIiEEEEEEJSL_SN_lN3cub18CUB_300001_SM_100013GridEvenShareIlEENSV_9GridQueueIyEESS_EEEvDpT0_)
        /*008c*/ 	.word	0x00000000


	//----- nvinfo : EIATTR_REGCOUNT
	.align		4
.L_68:
        /*0090*/ 	.byte	0x04, 0x2f
        /*0092*/ 	.short	(.L_70 - .L_69)
	.align		4
.L_69:
        /*0094*/ 	.word	index@(_ZN6thrust24THRUST_300001_SM_1000_NS8cuda_cub4core6detail13_kernel_agentINS1_8__reduce10DrainAgentIlEEJN3cub18CUB_300001_SM_10009GridQueueIyEElEEEvDpT0_)
        /*0098*/ 	.word	0x00000008


	//----- nvinfo : EIATTR_FRAME_SIZE
	.align		4
.L_70:
        /*009c*/ 	.byte	0x04, 0x11
        /*009e*/ 	.short	(.L_72 - .L_71)
	.align		4
.L_71:
        /*00a0*/ 	.word	index@(_ZN6thrust24THRUST_300001_SM_1000_NS8cuda_cub4core6detail13_kernel_agentINS1_8__reduce10DrainAgentIlEEJN3cub18CUB_300001_SM_10009GridQueueIyEElEEEvDpT0_)
        /*00a4*/ 	.word	0x00000000


	//----- nvinfo : EIATTR_REGCOUNT
	.align		4
.L_72:
        /*00a8*/ 	.byte	0x04, 0x2f
        /*00aa*/ 	.short	(.L_74 - .L_73)
	.align		4
.L_73:
        /*00ac*/ 	.word	index@(_ZN6thrust24THRUST_300001_SM_1000_NS8cuda_cub4core6detail13_kernel_agentINS1_8__reduce11ReduceAgentIPN4cuda3std3__45tupleIJilEEESC_SB_lNS1_9__extrema9arg_min_fIilNS9_4lessIiEEEEEEJSC_SC_iSH_EEEvDpT0_)
        /*00b0*/ 	.word	0x00000020


	//----- nvinfo : EIATTR_FRAME_SIZE
	.align		4
.L_74:
        /*00b4*/ 	.byte	0x04, 0x11
        /*00b6*/ 	.short	(.L_76 - .L_75)
	.align		4
.L_75:
        /*00b8*/ 	.word	index@(_ZN6thrust24THRUST_300001_SM_1000_NS8cuda_cub4core6detail13_kernel_agentINS1_8__reduce11ReduceAgentIPN4cuda3std3__45tupleIJilEEESC_SB_lNS1_9__extrema9arg_min_fIilNS9_4lessIiEEEEEEJSC_SC_iSH_EEEvDpT0_)
        /*00bc*/ 	.word	0x00000000


	//----- nvinfo : EIATTR_REGCOUNT
	.align		4
.L_76:
        /*00c0*/ 	.byte	0x04, 0x2f
        /*00c2*/ 	.short	(.L_78 - .L_77)
	.align		4
.L_77:
        /*00c4*/ 	.word	index@(_ZN3cub18CUB_300001_SM_10006detail11EmptyKernelIvEEvv)
        /*00c8*/ 	.word	0x00000004


	//----- nvinfo : EIATTR_FRAME_SIZE
	.align		4
.L_78:
        /*00cc*/ 	.byte	0x04, 0x11
        /*00ce*/ 	.short	(.L_80 - .L_79)
	.align		4
.L_79:
        /*00d0*/ 	.word	index@(_ZN3cub18CUB_300001_SM_10006detail11EmptyKernelIvEEvv)
        /*00d4*/ 	.word	0x00000000


	//----- nvinfo : EIATTR_REGCOUNT
	.align		4
.L_80:
        /*00d8*/ 	.byte	0x04, 0x2f
        /*00da*/ 	.short	(.L_82 - .L_81)
	.align		4
.L_81:
        /*00dc*/ 	.word	index@(_ZN3cub18CUB_300001_SM_10006detail8for_each13static_kernelINS2_12policy_hub_t12policy_500_tEmN6thrust24THRUST_300001_SM_1000_NS8cuda_cub20__uninitialized_fill7functorINS7_10device_ptrIiEEiEEEEvT0_T1_)
        /*00e0*/ 	.word	0x00000008


	//----- nvinfo : EIATTR_FRAME_SIZE
	.align		4
.L_82:
        /*00e4*/ 	.byte	0x04, 0x11
        /*00e6*/ 	.short	(.L_84 - .L_83)
	.align		4
.L_83:
        /*00e8*/ 	.word	index@(_ZN3cub18CUB_300001_SM_10006detail8for_each13static_kernelINS2_12policy_hub_t12policy_500_tEmN6thrust24THRUST_300001_SM_1000_NS8cuda_cub20__uninitialized_fill7functorINS7_10device_ptrIiEEiEEEEvT0_T1_)
        /*00ec*/ 	.word	0x00000000


	//----- nvinfo : EIATTR_REGCOUNT
	.align		4
.L_84:
        /*00f0*/ 	.byte	0x04, 0x2f
        /*00f2*/ 	.short	(.L_86 - .L_85)
	.align		4
.L_85:
        /*00f4*/ 	.word	index@(_ZN3cub18CUB_300001_SM_10006detail9transform16transform_kernelINS2_10policy_hubILb1EN4cuda3std3__45tupleIJN6thrust24THRUST_300001_SM_1000_NS6detail15normal_iteratorINSA_10device_ptrIiEEEESF_EEEE10policy1000Ei7processSF_JPiSK_EEEvT0_iT1_T2_DpNS2_10kernel_argIT3_EE)
        /*00f8*/ 	.word	0x0000001e


	//----- nvinfo : EIATTR_FRAME_SIZE
	.align		4
.L_86:
        /*00fc*/ 	.byte	0x04, 0x11
        /*00fe*/ 	.short	(.L_88 - .L_87)
	.align		4
.L_87:
        /*0100*/ 	.word	index@(_ZN3cub18CUB_300001_SM_10006detail9transform16transform_kernelINS2_10policy_hubILb1EN4cuda3std3__45tupleIJN6thrust24THRUST_300001_SM_1000_NS6detail15normal_iteratorINSA_10device_ptrIiEEEESF_EEEE10policy1000Ei7processSF_JPiSK_EEEvT0_iT1_T2_DpNS2_10kernel_argIT3_EE)
        /*0104*/ 	.word	0x00000000


	//----- nvinfo : EIATTR_REGCOUNT
	.align		4
.L_88:
        /*0108*/ 	.byte	0x04, 0x2f
        /*010a*/ 	.short	(.L_90 - .L_89)
	.align		4
.L_89:
        /*010c*/ 	.word	index@(_ZN3cub18CUB_300001_SM_10006detail9transform16transform_kernelINS2_10policy_hubILb1EN4cuda3std3__45tupleIJN6thrust24THRUST_300001_SM_1000_NS6detail15normal_iteratorINSA_10device_ptrIiEEEESF_EEEE10policy1000El7processSF_JPiSK_EEEvT0_iT1_T2_DpNS2_10kernel_argIT3_EE)
        /*0110*/ 	.word	0x0000001e


	//----- nvinfo : EIATTR_FRAME_SIZE
	.align		4
.L_90:
        /*0114*/ 	.byte	0x04, 0x11
        /*0116*/ 	.short	(.L_92 - .L_91)
	.align		4
.L_91:
        /*0118*/ 	.word	index@(_ZN3cub18CUB_300001_SM_10006detail9transform16transform_kernelINS2_10policy_hubILb1EN4cuda3std3__45tupleIJN6thrust24THRUST_300001_SM_1000_NS6detail15normal_iteratorINSA_10device_ptrIiEEEESF_EEEE10policy1000El7processSF_JPiSK_EEEvT0_iT1_T2_DpNS2_10kernel_argIT3_EE)
        /*011c*/ 	.word	0x00000000


	//----- nvinfo : EIATTR_MIN_STACK_SIZE
	.align		4
.L_92:
        /*0120*/ 	.byte	0x04, 0x12
        /*0122*/ 	.short	(.L_94 - .L_93)
	.align		4
.L_93:
        /*0124*/ 	.word	index@(_ZN3cub18CUB_300001_SM_10006detail9transform16transform_kernelINS2_10policy_hubILb1EN4cuda3std3__45tupleIJN6thrust24THRUST_300001_SM_1000_NS6detail15normal_iteratorINSA_10device_ptrIiEEEESF_EEEE10policy1000El7processSF_JPiSK_EEEvT0_iT1_T2_DpNS2_10kernel_argIT3_EE)
        /*0128*/ 	.word	0x00000000


	//----- nvinfo : EIATTR_MIN_STACK_SIZE
	.align		4
.L_94:
        /*012c*/ 	.byte	0x04, 0x12
        /*012e*/ 	.short	(.L_96 - .L_95)
	.align		4
.L_95:
        /*0130*/ 	.word	index@(_ZN3cub18CUB_300001_SM_10006detail9transform16transform_kernelINS2_10policy_hubILb1EN4cuda3std3__45tupleIJN6thrust24THRUST_300001_SM_1000_NS6detail15normal_iteratorINSA_10device_ptrIiEEEESF_EEEE10policy1000Ei7processSF_JPiSK_EEEvT0_iT1_T2_DpNS2_10kernel_argIT3_EE)
        /*0134*/ 	.word	0x00000000


	//----- nvinfo : EIATTR_MIN_STACK_SIZE
	.align		4
.L_96:
        /*0138*/ 	.byte	0x04, 0x12
        /*013a*/ 	.short	(.L_98 - .L_97)
	.align		4
.L_97:
        /*013c*/ 	.word	index@(_ZN3cub18CUB_300001_SM_10006detail8for_each13static_kernelINS2_12policy_hub_t12policy_500_tEmN6thrust24THRUST_300001_SM_1000_NS8cuda_cub20__uninitialized_fill7functorINS7_10device_ptrIiEEiEEEEvT0_T1_)
        /*0140*/ 	.word	0x00000000


	//----- nvinfo : EIATTR_MIN_STACK_SIZE
	.align		4
.L_98:
        /*0144*/ 	.byte	0x04, 0x12
        /*0146*/ 	.short	(.L_100 - .L_99)
	.align		4
.L_99:
        /*0148*/ 	.word	index@(_ZN3cub18CUB_300001_SM_10006detail11EmptyKernelIvEEvv)
        /*014c*/ 	.word	0x00000000


	//----- nvinfo : EIATTR_MIN_STACK_SIZE
	.align		4
.L_100:
        /*0150*/ 	.byte	0x04, 0x12
        /*0152*/ 	.short	(.L_102 - .L_101)
	.align		4
.L_101:
        /*0154*/ 	.word	index@(_ZN6thrust24THRUST_300001_SM_1000_NS8cuda_cub4core6detail13_kernel_agentINS1_8__reduce11ReduceAgentIPN4cuda3std3__45tupleIJilEEESC_SB_lNS1_9__extrema9arg_min_fIilNS9_4lessIiEEEEEEJSC_SC_iSH_EEEvDpT0_)
        /*0158*/ 	.word	0x00000000


	//----- nvinfo : EIATTR_MIN_STACK_SIZE
	.align		4
.L_102:
        /*015c*/ 	.byte	0x04, 0x12
        /*015e*/ 	.short	(.L_104 - .L_103)
	.align		4
.L_103:
        /*0160*/ 	.word	index@(_ZN6thrust24THRUST_300001_SM_1000_NS8cuda_cub4core6detail13_kernel_agentINS1_8__reduce10DrainAgentIlEEJN3cub18CUB_300001_SM_10009GridQueueIyEElEEEvDpT0_)
        /*0164*/ 	.word	0x00000000


	//----- nvinfo : EIATTR_MIN_STACK_SIZE
	.align		4
.L_104:
        /*0168*/ 	.byte	0x04, 0x12
        /*016a*/ 	.short	(.L_106 - .L_105)
	.align		4
.L_105:
        /*016c*/ 	.word	index@(_ZN6thrust24THRUST_300001_SM_1000_NS8cuda_cub4core6detail13_kernel_agentINS1_8__reduce11ReduceAgentINS0_12zip_iteratorIN4cuda3std3__45tupleIJNS0_6detail15normal_iteratorINS0_10device_ptrIiEEEENS0_17counting_iteratorIlNS0_11use_defaultESI_SI_EEEEEEEPNSB_IJilEEESM_lNS1_9__extrema9arg_min_fIilNSA_4lessIiEEEEEEJSL_SN_lN3cub18CUB_300001_SM_100013GridEvenShareIlEENSV_9GridQueueIyEESS_EEEvDpT0_)
        /*0170*/ 	.word	0x00000000


	//----- nvinfo : EIATTR_MIN_STACK_SIZE
	.align		4
.L_106:
        /*0174*/ 	.byte	0x04, 0x12
        /*0176*/ 	.short	(.L_108 - .L_107)
	.align		4
.L_107:
        /*0178*/ 	.word	index@(_ZN6thrust24THRUST_300001_SM_1000_NS8cuda_cub4core6detail13_kernel_agentINS1_8__reduce11ReduceAgentINS0_12zip_iteratorIN4cuda3std3__45tupleIJNS0_6detail15normal_iteratorINS0_10device_ptrIiEEEENS0_17counting_iteratorIlNS0_11use_defaultESI_SI_EEEEEEEPNSB_IJilEEESM_lNS1_9__extrema9arg_min_fIilNSA_4lessIiEEEEEEJSL_SN_lSS_EEEvDpT0_)
        /*017c*/ 	.word	0x00000000


	//----- nvinfo : EIATTR_MIN_STACK_SIZE
	.align		4
.L_108:
        /*0180*/ 	.byte	0x04, 0x12
        /*0182*/ 	.short	(.L_110 - .L_109)
	.align		4
.L_109:
        /*0184*/ 	.word	index@(_ZN6thrust24THRUST_300001_SM_1000_NS8cuda_cub4core6detail13_kernel_agentINS1_8__reduce11ReduceAgentIPN4cuda3std3__45tupleIJilEEESC_SB_iNS1_9__extrema9arg_min_fIilNS9_4lessIiEEEEEEJSC_SC_iSH_EEEvDpT0_)
        /*0188*/ 	.word	0x00000000


	//----- nvinfo : EIATTR_MIN_STACK_SIZE
	.align		4
.L_110:
        /*018c*/ 	.byte	0x04, 0x12
        /*018e*/ 	.short	(.L_112 - .L_111)
	.align		4
.L_111:
        /*0190*/ 	.word	index@(_ZN6thrust24THRUST_300001_SM_1000_NS8cuda_cub4core6detail13_kernel_agentINS1_8__reduce10DrainAgentIiEEJN3cub18CUB_300001_SM_10009GridQueueIjEEiEEEvDpT0_)
        /*0194*/ 	.word	0x00000000


	//----- nvinfo : EIATTR_MIN_STACK_SIZE
	.align		4
.L_112:
        /*0198*/ 	.byte	0x04, 0x12
        /*019a*/ 	.short	(.L_114 - .L_113)
	.align		4
.L_113:
        /*019c*/ 	.word	index@(_ZN6thrust24THRUST_300001_SM_1000_NS8cuda_cub4core6detail13_kernel_agentINS1_8__reduce11ReduceAgentINS0_12zip_iteratorIN4cuda3std3__45tupleIJNS0_6detail15normal_iteratorINS0_10device_ptrIiEEEENS0_17counting_iteratorIlNS0_11use_defaultESI_SI_EEEEEEEPNSB_IJilEEESM_iNS1_9__extrema9arg_min_fIilNSA_4lessIiEEEEEEJSL_SN_iN3cub18CUB_300001_SM_100013GridEvenShareIiEENSV_9GridQueueIjEESS_EEEvDpT0_)
        /*01a0*/ 	.word	0x00000000


	//----- nvinfo : EIATTR_MIN_STACK_SIZE
	.align		4
.L_114:
        /*01a4*/ 	.byte	0x04, 0x12
        /*01a6*/ 	.short	(.L_116 - .L_115)
	.align		4
.L_115:
        /*01a8*/ 	.word	index@(_ZN6thrust24THRUST_300001_SM_1000_NS8cuda_cub4core6detail13_kernel_agentINS1_8__reduce11ReduceAgentINS0_12zip_iteratorIN4cuda3std3__45tupleIJNS0_6detail15normal_iteratorINS0_10device_ptrIiEEEENS0_17counting_iteratorIlNS0_11use_defaultESI_SI_EEEEEEEPNSB_IJilEEESM_iNS1_9__extrema9arg_min_fIilNSA_4lessIiEEEEEEJSL_SN_iSS_EEEvDpT0_)
        /*01ac*/ 	.word	0x00000000
.L_116:


//--------------------- .nv.compat                --------------------------
	.section	.nv.compat,"",@"SHT_CUDA_COMPAT_INFO"
	.align	4
        /*0000*/ 	.byte	0x02, 0x09, 0x00, 0x00, 0x02, 0x02, 0x01, 0x00, 0x02, 0x05, 0x05, 0x00, 0x03, 0x07, 0x01, 0x01
        /*0010*/ 	.byte	0x02, 0x03, 0x00, 0x00, 0x02, 0x06, 0x01, 0x00, 0x04, 0x0b, 0x08, 0x00, 0x09, 0x00, 0x00, 0x00
        /*0020*/ 	.byte	0x00, 0x00, 0x00, 0x00


//--------------------- .nv.info._ZN3cub18CUB_300001_SM_10006detail9transform16transform_kernelINS2_10policy_hubILb1EN4cuda3std3__45tupleIJN6thrust24THRUST_300001_SM_1000_NS6detail15normal_iteratorINSA_10device_ptrIiEEEESF_EEEE10policy1000El7processSF_JPiSK_EEEvT0_iT1_T2_DpNS2_10kernel_argIT3_EE --------------------------
	.section	.nv.info._ZN3cub18CUB_300001_SM_10006detail9transform16transform_kernelINS2_10policy_hubILb1EN4cuda3std3__45tupleIJN6thrust24THRUST_300001_SM_1000_NS6detail15normal_iteratorINSA_10device_ptrIiEEEESF_EEEE10policy1000El7processSF_JPiSK_EEEvT0_iT1_T2_DpNS2_10kernel_argIT3_EE,"",@"SHT_CUDA_INFO"
	.sectionflags	@""
	.align	4


	//----- nvinfo : EIATTR_CUDA_API_VERSION
	.align		4
        /*0000*/ 	.byte	0x04, 0x37
        /*0002*/ 	.short	(.L_118 - .L_117)
.L_117:
        /*0004*/ 	.word	0x00000082


	//----- nvinfo : EIATTR_KPARAM_INFO
	.align		4
.L_118:
        /*0008*/ 	.byte	0x04, 0x17
        /*000a*/ 	.short	(.L_120 - .L_119)
.L_119:
        /*000c*/ 	.word	0x00000000
        /*0010*/ 	.short	0x0005
        /*0012*/ 	.short	0x0028
        /*0014*/ 	.byte	0x00, 0xf0, 0x41, 0x00


	//----- nvinfo : EIATTR_KPARAM_INFO
	.align		4
.L_120:
        /*0018*/ 	.byte	0x04, 0x17
        /*001a*/ 	.short	(.L_122 - .L_121)
.L_121:
        /*001c*/ 	.word	0x00000000
        /*0020*/ 	.short	0x0004
        /*0022*/ 	.short	0x0018
        /*0024*/ 	.byte	0x00, 0xf0, 0x41, 0x00


	//----- nvinfo : EIATTR_KPARAM_INFO
	.align		4
.L_122:
        /*0028*/ 	.byte	0x04, 0x17
        /*002a*/ 	.short	(.L_124 - .L_123)
.L_123:
        /*002c*/ 	.word	0x00000000
        /*0030*/ 	.short	0x0003
        /*0032*/ 	.short	0x0010
        /*0034*/ 	.byte	0x00, 0xf0, 0x21, 0x00


	//----- nvinfo : EIATTR_KPARAM_INFO
	.align		4
.L_124:
        /*0038*/ 	.byte	0x04, 0x17
        /*003a*/ 	.short	(.L_126 - .L_125)
.L_125:
        /*003c*/ 	.word	0x00000000
        /*0040*/ 	.short	0x0002
        /*0042*/ 	.short	0x000c
        /*0044*/ 	.byte	0x00, 0xf0, 0x05, 0x00


	//----- nvinfo : EIATTR_KPARAM_INFO
	.align		4
.L_126:
        /*0048*/ 	.byte	0x04, 0x17
        /*004a*/ 	.short	(.L_128 - .L_127)
.L_127:
        /*004c*/ 	.word	0x00000000
        /*0050*/ 	.short	0x0001
        /*0052*/ 	.short	0x0008
        /*0054*/ 	.byte	0x00, 0xf0, 0x11, 0x00


	//----- nvinfo : EIATTR_KPARAM_INFO
	.align		4
.L_128:
        /*0058*/ 	.byte	0x04, 0x17
        /*005a*/ 	.short	(.L_130 - .L_129)
.L_129:
        /*005c*/ 	.word	0x00000000
        /*0060*/ 	.short	0x0000
        /*0062*/ 	.short	0x0000
        /*0064*/ 	.byte	0x00, 0xf0, 0x21, 0x00


	//----- nvinfo : EIATTR_SPARSE_MMA_MASK
	.align		4
.L_130:
        /*0068*/ 	.byte	0x03, 0x50
        /*006a*/ 	.short	0x0000


	//----- nvinfo : EIATTR_MAXREG_COUNT
	.align		4
        /*006c*/ 	.byte	0x03, 0x1b
        /*006e*/ 	.short	0x00ff


	//----- nvinfo : EIATTR_MERCURY_ISA_VERSION
	.align		4
        /*0070*/ 	.byte	0x03, 0x5f
        /*0072*/ 	.short	0x0101


	//----- nvinfo : EIATTR_VRC_CTA_INIT_COUNT
	.align		4
        /*0074*/ 	.byte	0x02, 0x4a
	.zero		1
	.zero		1


	//----- nvinfo : EIATTR_EXIT_INSTR_OFFSETS
	.align		4
        /*0078*/ 	.byte	0x04, 0x1c
        /*007a*/ 	.short	(.L_132 - .L_131)


	//   ....[0]....
.L_131:
        /*007c*/ 	.word	0x000003e0


	//   ....[1]....
        /*0080*/ 	.word	0x000011b0


	//   ....[2]....
        /*0084*/ 	.word	0x000015a0


	//   ....[3]....
        /*0088*/ 	.word	0x000017c0


	//   ....[4]....
        /*008c*/ 	.word	0x000017f0


	//   ....[5]....
        /*0090*/ 	.word	0x000018c0


	//   ....[6]....
        /*0094*/ 	.word	0x000018e0


	//   ....[7]....
        /*0098*/ 	.word	0x00002030


	//   ....[8]....
        /*009c*/ 	.word	0x00002310


	//   ....[9]....
        /*00a0*/ 	.word	0x000024d0


	//   ....[10]....
        /*00a4*/ 	.word	0x000025b0


	//----- nvinfo : EIATTR_MAX_THREADS
	.align		4
.L_132:
        /*00a8*/ 	.byte	0x04, 0x05
        /*00aa*/ 	.short	(.L_134 - .L_133)
.L_133:
        /*00ac*/ 	.word	0x00000080
        /*00b0*/ 	.word	0x00000001
        /*00b4*/ 	.word	0x00000001


	//----- nvinfo : EIATTR_CRS_STACK_SIZE
	.align		4
.L_134:
        /*00b8*/ 	.byte	0x04, 0x1e
        /*00ba*/ 	.short	(.L_136 - .L_135)
.L_135:
        /*00bc*/ 	.word	0x00000000


	//----- nvinfo : EIATTR_CBANK_PARAM_SIZE
	.align		4
.L_136:
        /*00c0*/ 	.byte	0x03, 0x19
        /*00c2*/ 	.short	0x0038


	//----- nvinfo : EIATTR_PARAM_CBANK
	.align		4
        /*00c4*/ 	.byte	0x04, 0x0a
        /*00c6*/ 	.short	(.L_138 - .L_137)
	.align		4
.L_137:
        /*00c8*/ 	.word	index@(.nv.constant0._ZN3cub18CUB_300001_SM_10006detail9transform16transform_kernelINS2_10policy_hubILb1EN4cuda3std3__45tupleIJN6thrust24THRUST_300001_SM_1000_NS6detail15normal_iteratorINSA_10device_ptrIiEEEESF_EEEE10policy1000El7processSF_JPiSK_EEEvT0_iT1_T2_DpNS2_10kernel_argIT3_EE)
        /*00cc*/ 	.short	0x0380
        /*00ce*/ 	.short	0x0038


	//----- nvinfo : EIATTR_SW_WAR
	.align		4
.L_138:
        /*00d0*/ 	.byte	0x04, 0x36
        /*00d2*/ 	.short	(.L_140 - .L_139)
.L_139:
        /*00d4*/ 	.word	0x00000008
.L_140:


//--------------------- .nv.info._ZN3cub18CUB_300001_SM_10006detail9transform16transform_kernelINS2_10policy_hubILb1EN4cuda3std3__45tupleIJN6thrust24THRUST_300001_SM_1000_NS6detail15normal_iteratorINSA_10device_ptrIiEEEESF_EEEE10policy1000Ei7processSF_JPiSK_EEEvT0_iT1_T2_DpNS2_10kernel_argIT3_EE --------------------------
	.section	.nv.info._ZN3cub18CUB_300001_SM_10006detail9transform16transform_kernelINS2_10policy_hubILb1EN4cuda3std3__45tupleIJN6thrust24THRUST_300001_SM_1000_NS6detail15normal_iteratorINSA_10device_ptrIiEEEESF_EEEE10policy1000Ei7processSF_JPiSK_EEEvT0_iT1_T2_DpNS2_10kernel_argIT3_EE,"",@"SHT_CUDA_INFO"
	.sectionflags	@""
	.align	4


	//----- nvinfo : EIATTR_CUDA_API_VERSION
	.align		4
        /*0000*/ 	.byte	0x04, 0x37
        /*0002*/ 	.short	(.L_142 - .L_141)
.L_141:
        /*0004*/ 	.word	0x00000082


	//----- nvinfo : EIATTR_KPARAM_INFO
	.align		4
.L_142:
        /*0008*/ 	.byte	0x04, 0x17
        /*000a*/ 	.short	(.L_144 - .L_143)
.L_143:
        /*000c*/ 	.word	0x00000000
        /*0010*/ 	.short	0x0005
        /*0012*/ 	.short	0x0028
        /*0014*/ 	.byte	0x00, 0xf0, 0x41, 0x00


	//----- nvinfo : EIATTR_KPARAM_INFO
	.align		4
.L_144:
        /*0018*/ 	.byte	0x04, 0x17
        /*001a*/ 	.short	(.L_146 - .L_145)
.L_145:
        /*001c*/ 	.word	0x00000000
        /*0020*/ 	.short	0x0004
        /*0022*/ 	.short	0x0018
        /*0024*/ 	.byte	0x00, 0xf0, 0x41, 0x00


	//----- nvinfo : EIATTR_KPARAM_INFO
	.align		4
.L_146:
        /*0028*/ 	.byte	0x04, 0x17
        /*002a*/ 	.short	(.L_148 - .L_147)
.L_147:
        /*002c*/ 	.word	0x00000000
        /*0030*/ 	.short	0x0003
        /*0032*/ 	.short	0x0010
        /*0034*/ 	.byte	0x00, 0xf0, 0x21, 0x00


	//----- nvinfo : EIATTR_KPARAM_INFO
	.align		4
.L_148:
        /*0038*/ 	.byte	0x04, 0x17
        /*003a*/ 	.short	(.L_150 - .L_149)
.L_149:
        /*003c*/ 	.word	0x00000000
        /*0040*/ 	.short	0x0002
        /*0042*/ 	.short	0x0008
        /*0044*/ 	.byte	0x00, 0xf0, 0x05, 0x00


	//----- nvinfo : EIATTR_KPARAM_INFO
	.align		4
.L_150:
        /*0048*/ 	.byte	0x04, 0x17
        /*004a*/ 	.short	(.L_152 - .L_151)
.L_151:
        /*004c*/ 	.word	0x00000000
        /*0050*/ 	.short	0x0001
        /*0052*/ 	.short	0x0004
        /*0054*/ 	.byte	0x00, 0xf0, 0x11, 0x00


	//----- nvinfo : EIATTR_KPARAM_INFO
	.align		4
.L_152:
        /*0058*/ 	.byte	0x04, 0x17
        /*005a*/ 	.short	(.L_154 - .L_153)
.L_153:
        /*005c*/ 	.word	0x00000000
        /*0060*/ 	.short	0x0000
        /*0062*/ 	.short	0x0000
        /*0064*/ 	.byte	0x00, 0xf0, 0x11, 0x00


	//----- nvinfo : EIATTR_SPARSE_MMA_MASK
	.align		4
.L_154:
        /*0068*/ 	.byte	0x03, 0x50
        /*006a*/ 	.short	0x0000


	//----- nvinfo : EIATTR_MAXREG_COUNT
	.align		4
        /*006c*/ 	.byte	0x03, 0x1b
        /*006e*/ 	.short	0x00ff


	//----- nvinfo : EIATTR_MERCURY_ISA_VERSION
	.align		4
        /*0070*/ 	.byte	0x03, 0x5f
        /*0072*/ 	.short	0x0101


	//----- nvinfo : EIATTR_VRC_CTA_INIT_COUNT
	.align		4
        /*0074*/ 	.byte	0x02, 0x4a
	.zero		1
	.zero		1


	//----- nvinfo : EIATTR_EXIT_INSTR_OFFSETS
	.align		4
        /*0078*/ 	.byte	0x04, 0x1c
        /*007a*/ 	.short	(.L_156 - .L_155)


	//   ....[0]....
.L_155:
        /*007c*/ 	.word	0x00000300


	//   ....[1]....
        /*0080*/ 	.word	0x00000a90


	//   ....[2]....
        /*0084*/ 	.word	0x00000d80


	//   ....[3]....
        /*0088*/ 	.word	0x00000f40


	//   ....[4]....
        /*008c*/ 	.word	0x00001020


	//   ....[5]....
        /*0090*/ 	.word	0x00001040


	//   ....[6]....
        /*0094*/ 	.word	0x00001700


	//   ....[7]....
        /*0098*/ 	.word	0x00001af0


	//   ....[8]....
        /*009c*/ 	.word	0x00001d10


	//   ....[9]....
        /*00a0*/ 	.word	0x00001d40


	//   ....[10]....
        /*00a4*/ 	.word	0x00001e10


	//----- nvinfo : EIATTR_MAX_THREADS
	.align		4
.L_156:
        /*00a8*/ 	.byte	0x04, 0x05
        /*00aa*/ 	.short	(.L_158 - .L_157)
.L_157:
        /*00ac*/ 	.word	0x00000080
        /*00b0*/ 	.word	0x00000001
        /*00b4*/ 	.word	0x00000001


	//----- nvinfo : EIATTR_CRS_STACK_SIZE
	.align		4
.L_158:
        /*00b8*/ 	.byte	0x04, 0x1e
        /*00ba*/ 	.short	(.L_160 - .L_159)
.L_159:
        /*00bc*/ 	.word	0x00000000


	//----- nvinfo : EIATTR_CBANK_PARAM_SIZE
	.align		4
.L_160:
        /*00c0*/ 	.byte	0x03, 0x19
        /*00c2*/ 	.short	0x0038


	//----- nvinfo : EIATTR_PARAM_CBANK
	.align		4
        /*00c4*/ 	.byte	0x04, 0x0a
        /*00c6*/ 	.short	(.L_162 - .L_161)
	.align		4
.L_161:
        /*00c8*/ 	.word	index@(.nv.constant0._ZN3cub18CUB_300001_SM_10006detail9transform16transform_kernelINS2_10policy_hubILb1EN4cuda3std3__45tupleIJN6thrust24THRUST_300001_SM_1000_NS6detail15normal_iteratorINSA_10device_ptrIiEEEESF_EEEE10policy1000Ei7processSF_JPiSK_EEEvT0_iT1_T2_DpNS2_10kernel_argIT3_EE)
        /*00cc*/ 	.short	0x0380
        /*00ce*/ 	.short	0x0038


	//----- nvinfo : EIATTR_SW_WAR
	.align		4
.L_162:
        /*00d0*/ 	.byte	0x04, 0x36
        /*00d2*/ 	.short	(.L_164 - .L_163)
.L_163:
        /*00d4*/ 	.word	0x00000008
.L_164:


//--------------------- .nv.info._ZN3cub18CUB_300001_SM_10006detail8for_each13static_kernelINS2_12policy_hub_t12policy_500_tEmN6thrust24THRUST_300001_SM_1000_NS8cuda_cub20__uninitialized_fill7functorINS7_10device_ptrIiEEiEEEEvT0_T1_ --------------------------
	.section	.nv.info._ZN3cub18CUB_300001_SM_10006detail8for_each13static_kernelINS2_12policy_hub_t12policy_500_tEmN6thrust24THRUST_300001_SM_1000_NS8cuda_cub20__uninitialized_fill7functorINS7_10device_ptrIiEEiEEEEvT0_T1_,"",@"SHT_CUDA_INFO"
	.sectionflags	@""
	.align	4


	//----- nvinfo : EIATTR_CUDA_API_VERSION
	.align		4
        /*0000*/ 	.byte	0x04, 0x37
        /*0002*/ 	.short	(.L_166 - .L_165)
.L_165:
        /*0004*/ 	.word	0x00000082


	//----- nvinfo : EIATTR_KPARAM_INFO
	.align		4
.L_166:
        /*0008*/ 	.byte	0x04, 0x17
        /*000a*/ 	.short	(.L_168 - .L_167)
.L_167:
        /*000c*/ 	.word	0x00000000
        /*0010*/ 	.short	0x0001
        /*0012*/ 	.short	0x0008
        /*0014*/ 	.byte	0x00, 0xf0, 0x41, 0x00


	//----- nvinfo : EIATTR_KPARAM_INFO
	.align		4
.L_168:
        /*0018*/ 	.byte	0x04, 0x17
        /*001a*/ 	.short	(.L_170 - .L_169)
.L_169:
        /*001c*/ 	.word	0x00000000
        /*0020*/ 	.short	0x0000
        /*0022*/ 	.short	0x0000
        /*0024*/ 	.byte	0x00, 0xf0, 0x21, 0x00


	//----- nvinfo : EIATTR_SPARSE_MMA_MASK
	.align		4
.L_170:
        /*0028*/ 	.byte	0x03, 0x50
        /*002a*/ 	.short	0x0000


	//----- nvinfo : EIATTR_MAXREG_COUNT
	.align		4
        /*002c*/ 	.byte	0x03, 0x1b
        /*002e*/ 	.short	0x00ff


	//----- nvinfo : EIATTR_MERCURY_ISA_VERSION
	.align		4
        /*0030*/ 	.byte	0x03, 0x5f
        /*0032*/ 	.short	0x0101


	//----- nvinfo : EIATTR_VRC_CTA_INIT_COUNT
	.align		4
        /*0034*/ 	.byte	0x02, 0x4a
	.zero		1
	.zero		1


	//----- nvinfo : EIATTR_EXIT_INSTR_OFFSETS
	.align		4
        /*0038*/ 	.byte	0x04, 0x1c
        /*003a*/ 	.short	(.L_172 - .L_171)


	//   ....[0]....
.L_171:
        /*003c*/ 	.word	0x00000130


	//   ....[1]....
        /*0040*/ 	.word	0x00000230


	//   ....[2]....
        /*0044*/ 	.word	0x00000260


	//----- nvinfo : EIATTR_MAX_THREADS
	.align		4
.L_172:
        /*0048*/ 	.byte	0x04, 0x05
        /*004a*/ 	.short	(.L_174 - .L_173)
.L_173:
        /*004c*/ 	.word	0x00000100
        /*0050*/ 	.word	0x00000001
        /*0054*/ 	.word	0x00000001


	//----- nvinfo : EIATTR_CBANK_PARAM_SIZE
	.align		4
.L_174:
        /*0058*/ 	.byte	0x03, 0x19
        /*005a*/ 	.short	0x0018


	//----- nvinfo : EIATTR_PARAM_CBANK
	.align		4
        /*005c*/ 	.byte	0x04, 0x0a
        /*005e*/ 	.short	(.L_176 - .L_175)
	.align		4
.L_175:
        /*0060*/ 	.word	index@(.nv.constant0._ZN3cub18CUB_300001_SM_10006detail8for_each13static_kernelINS2_12policy_hub_t12policy_500_tEmN6thrust24THRUST_300001_SM_1000_NS8cuda_cub20__uninitialized_fill7functorINS7_10device_ptrIiEEiEEEEvT0_T1_)
        /*0064*/ 	.short	0x0380
        /*0066*/ 	.short	0x0018


	//----- nvinfo : EIATTR_SW_WAR
	.align		4
.L_176:
        /*0068*/ 	.byte	0x04, 0x36
        /*006a*/ 	.short	(.L_178 - .L_177)
.L_177:
        /*006c*/ 	.word	0x00000008
.L_178:


//--------------------- .nv.info._ZN3cub18CUB_300001_SM_10006detail11EmptyKernelIvEEvv --------------------------
	.section	.nv.info._ZN3cub18CUB_300001_SM_10006detail11EmptyKernelIvEEvv,"",@"SHT_CUDA_INFO"
	.sectionflags	@""
	.align	4


	//----- nvinfo : EIATTR_CUDA_API_VERSION
	.align		4
        /*0000*/ 	.byte	0x04, 0x37
        /*0002*/ 	.short	(.L_180 - .L_179)
.L_179:
        /*0004*/ 	.word	0x00000082


	//----- nvinfo : EIATTR_SPARSE_MMA_MASK
	.align		4
.L_180:
        /*0008*/ 	.byte	0x03, 0x50
        /*000a*/ 	.short	0x0000


	//----- nvinfo : EIATTR_MAXREG_COUNT
	.align		4
        /*000c*/ 	.byte	0x03, 0x1b
        /*000e*/ 	.short	0x00ff


	//----- nvinfo : EIATTR_MERCURY_ISA_VERSION
	.align		4
        /*0010*/ 	.byte	0x03, 0x5f
        /*0012*/ 	.short	0x0101


	//----- nvinfo : EIATTR_VRC_CTA_INIT_COUNT
	.align		4
        /*0014*/ 	.byte	0x02, 0x4a
	.zero		1
	.zero		1


	//----- nvinfo : EIATTR_EXIT_INSTR_OFFSETS
	.align		4
        /*0018*/ 	.byte	0x04, 0x1c
        /*001a*/ 	.short	(.L_182 - .L_181)


	//   ....[0]....
.L_181:
        /*001c*/ 	.word	0x00000010


	//----- nvinfo : EIATTR_SW_WAR
	.align		4
.L_182:
        /*0020*/ 	.byte	0x04, 0x36
        /*0022*/ 	.short	(.L_184 - .L_183)
.L_183:
        /*0024*/ 	.word	0x00000008
.L_184:


//--------------------- .nv.info._ZN6thrust24THRUST_300001_SM_1000_NS8cuda_cub4core6detail13_kernel_agentINS1_8__reduce11ReduceAgentIPN4cuda3std3__45tupleIJilEEESC_SB_lNS1_9__extrema9arg_min_fIilNS9_4lessIiEEEEEEJSC_SC_iSH_EEEvDpT0_ --------------------------
	.section	.nv.info._ZN6thrust24THRUST_300001_SM_1000_NS8cuda_cub4core6detail13_kernel_agentINS1_8__reduce11ReduceAgentIPN4cuda3std3__45tupleIJilEEESC_SB_lNS1_9__extrema9arg_min_fIilNS9_4lessIiEEEEEEJSC_SC_iSH_EEEvDpT0_,"",@"SHT_CUDA_INFO"
	.sectionflags	@""
	.align	4


	//----- nvinfo : EIATTR_CUDA_API_VERSION
	.align		4
        /*0000*/ 	.byte	0x04, 0x37
        /*0002*/ 	.short	(.L_186 - .L_185)
.L_185:
        /*0004*/ 	.word	0x00000082


	//----- nvinfo : EIATTR_KPARAM_INFO
	.align		4
.L_186:
        /*0008*/ 	.byte	0x04, 0x17
        /*000a*/ 	.short	(.L_188 - .L_187)
.L_187:
        /*000c*/ 	.word	0x00000000
        /*0010*/ 	.short	0x0003
        /*0012*/ 	.short	0x0014
        /*0014*/ 	.byte	0x00, 0xf0, 0x05, 0x00


	//----- nvinfo : EIATTR_KPARAM_INFO
	.align		4
.L_188:
        /*0018*/ 	.byte	0x04, 0x17
        /*001a*/ 	.short	(.L_190 - .L_189)
.L_189:
        /*001c*/ 	.word	0x00000000
        /*0020*/ 	.short	0x0002
        /*0022*/ 	.short	0x0010
        /*0024*/ 	.byte	0x00, 0xf0, 0x11, 0x00


	//----- nvinfo : EIATTR_KPARAM_INFO
	.align		4
.L_190:
        /*0028*/ 	.byte	0x04, 0x17
        /*002a*/ 	.short	(.L_192 - .L_191)
.L_191:
        /*002c*/ 	.word	0x00000000
        /*0030*/ 	.short	0x0001
        /*0032*/ 	.short	0x0008
        /*0034*/ 	.byte	0x00, 0xf5, 0x21, 0x00


	//----- nvinfo : EIATTR_KPARAM_INFO
	.align		4
.L_192:
        /*0038*/ 	.byte	0x04, 0x17
        /*003a*/ 	.short	(.L_194 - .L_193)
.L_193:
        /*003c*/ 	.word	0x00000000
        /*0040*/ 	.short	0x0000
        /*0042*/ 	.short	0x0000
        /*0044*/ 	.byte	0x00, 0xf5, 0x21, 0x00


	//----- nvinfo : EIATTR_SPARSE_MMA_MASK
	.align		4
.L_194:
        /*0048*/ 	.byte	0x03, 0x50
        /*004a*/ 	.short	0x0000


	//----- nvinfo : EIATTR_MAXREG_COUNT
	.align		4
        /*004c*/ 	.byte	0x03, 0x1b
        /*004e*/ 	.short	0x00ff


	//----- nvinfo : EIATTR_NUM_BARRIERS
	.align		4
        /*0050*/ 	.byte	0x02, 0x4c
        /*0052*/ 	.byte	0x01
	.zero		1


	//----- nvinfo : EIATTR_MERCURY_ISA_VERSION
	.align		4
        /*0054*/ 	.byte	0x03, 0x5f
        /*0056*/ 	.short	0x0101


	//----- nvinfo : EIATTR_COOP_GROUP_MASK_REGIDS
	.align		4
        /*0058*/ 	.byte	0x04, 0x29
        /*005a*/ 	.short	(.L_196 - .L_195)


	//   ....[0]....
.L_195:
        /*005c*/ 	.word	0xffffffff


	//   ....[1]....
        /*0060*/ 	.word	0xffffffff


	//   ....[2]....
        /*0064*/ 	.word	0xffffffff


	//   ....[3]....
        /*0068*/ 	.word	0xffffffff


	//   ....[4]....
        /*006c*/ 	.word	0xffffffff


	//   ....[5]....
        /*0070*/ 	.word	0xffffffff


	//   ....[6]....
        /*0074*/ 	.word	0xffffffff


	//   ....[7]....
        /*0078*/ 	.word	0xffffffff


	//   ....[8]....
        /*007c*/ 	.word	0xffffffff


	//   ....[9]....
        /*0080*/ 	.word	0xffffffff


	//   ....[10]....
        /*0084*/ 	.word	0xffffffff


	//   ....[11]....
        /*0088*/ 	.word	0xffffffff


	//   ....[12]....
        /*008c*/ 	.word	0xffffffff


	//   ....[13]....
        /*0090*/ 	.word	0xffffffff


	//   ....[14]....
        /*0094*/ 	.word	0xffffffff


	//   ....[15]....
        /*0098*/ 	.word	0xffffffff


	//   ....[16]....
        /*009c*/ 	.word	0xffffffff


	//   ....[17]....
        /*00a0*/ 	.word	0xffffffff


	//   ....[18]....
        /*00a4*/ 	.word	0xffffffff


	//   ....[19]....
        /*00a8*/ 	.word	0xffffffff


	//   ....[20]....
        /*00ac*/ 	.word	0xffffffff


	//   ....[21]....
        /*00b0*/ 	.word	0xffffffff


	//   ....[22]....
        /*00b4*/ 	.word	0xffffffff


	//   ....[23]....
        /*00b8*/ 	.word	0xffffffff


	//   ....[24]....
        /*00bc*/ 	.word	0xffffffff


	//   ....[25]....
        /*00c0*/ 	.word	0xffffffff


	//   ....[26]....
        /*00c4*/ 	.word	0xffffffff


	//   ....[27]....
        /*00c8*/ 	.word	0xffffffff


	//   ....[28]....
        /*00cc*/ 	.word	0xffffffff


	//   ....[29]....
        /*00d0*/ 	.word	0xffffffff


	//   ....[30]....
        /*00d4*/ 	.word	0xffffffff


	//   ....[31]....
        /*00d8*/ 	.word	0xffffffff


	//   ....[32]....
        /*00dc*/ 	.word	0xffffffff


	//   ....[33]....
        /*00e0*/ 	.word	0xffffffff


	//   ....[34]....
        /*00e4*/ 	.word	0xffffffff


	//   ....[35]....
        /*00e8*/ 	.word	0xffffffff


	//   ....[36]....
        /*00ec*/ 	.word	0xffffffff


	//   ....[37]....
        /*00f0*/ 	.word	0xffffffff


	//   ....[38]....
        /*00f4*/ 	.word	0xffffffff


	//   ....[39]....
        /*00f8*/ 	.word	0xffffffff


	//   ....[40]....
        /*00fc*/ 	.word	0xffffffff


	//   ....[41]....
        /*0100*/ 	.word	0xffffffff


	//   ....[42]....
        /*0104*/ 	.word	0xffffffff


	//   ....[43]....
        /*0108*/ 	.word	0xffffffff


	//   ....[44]....
        /*010c*/ 	.word	0xffffffff


	//----- nvinfo : EIATTR_COOP_GROUP_INSTR_OFFSETS
	.align		4
.L_196:
        /*0110*/ 	.byte	0x04, 0x28
        /*0112*/ 	.short	(.L_198 - .L_197)


	//   ....[0]....
.L_197:
        /*0114*/ 	.word	0x00000a00


	//   ....[1]....
        /*0118*/ 	.word	0x00000a30


	//   ....[2]....
        /*011c*/ 	.word	0x00000a40


	//   ....[3]....
        /*0120*/ 	.word	0x00000b40


	//   ....[4]....
        /*0124*/ 	.word	0x00000b70


	//   ....[5]....
        /*0128*/ 	.word	0x00000ba0


	//   ....[6]....
        /*012c*/ 	.word	0x00000ca0


	//   ....[7]....
        /*0130*/ 	.word	0x00000cd0


	//   ....[8]....
        /*0134*/ 	.word	0x00000d00


	//   ....[9]....
        /*0138*/ 	.word	0x00000e00


	//   ....[10]....
        /*013c*/ 	.word	0x00000e30


	//   ....[11]....
        /*0140*/ 	.word	0x00000e60


	//   ....[12]....
        /*0144*/ 	.word	0x00000f60


	//   ....[13]....
        /*0148*/ 	.word	0x00000fa0


	//   ....[14]....
        /*014c*/ 	.word	0x00000fd0


	//   ....[15]....
        /*0150*/ 	.word	0x00001b70


	//   ....[16]....
        /*0154*/ 	.word	0x00001b80


	//   ....[17]....
        /*0158*/ 	.word	0x00001b90


	//   ....[18]....
        /*015c*/ 	.word	0x00001c90


	//   ....[19]....
        /*0160*/ 	.word	0x00001cd0


	//   ....[20]....
        /*0164*/ 	.word	0x00001cf0


	//   ....[21]....
        /*0168*/ 	.word	0x00001e00


	//   ....[22]....
        /*016c*/ 	.word	0x00001e40


	//   ....[23]....
        /*0170*/ 	.word	0x00001e60


	//   ....[24]....
        /*0174*/ 	.word	0x00001f70


	//   ....[25]....
        /*0178*/ 	.word	0x00001fb0


	//   ....[26]....
        /*017c*/ 	.word	0x00001fe0


	//   ....[27]....
        /*0180*/ 	.word	0x000020e0


	//   ....[28]....
        /*0184*/ 	.word	0x00002120


	//   ....[29]....
        /*0188*/ 	.word	0x00002150


	//   ....[30]....
        /*018c*/ 	.word	0x00005430


	//   ....[31]....
        /*0190*/ 	.word	0x00005460


	//   ....[32]....
        /*0194*/ 	.word	0x00005470


	//   ....[33]....
        /*0198*/ 	.word	0x00005570


	//   ....[34]....
        /*019c*/ 	.word	0x000055a0


	//   ....[35]....
        /*01a0*/ 	.word	0x000055d0


	//   ....[36]....
        /*01a4*/ 	.word	0x000056d0


	//   ....[37]....
        /*01a8*/ 	.word	0x00005700


	//   ....[38]....
        /*01ac*/ 	.word	0x00005730


	//   ....[39]....
        /*01b0*/ 	.word	0x00005830


	//   ....[40]....
        /*01b4*/ 	.word	0x00005860


	//   ....[41]....
        /*01b8*/ 	.word	0x00005890


	//   ....[42]....
        /*01bc*/ 	.word	0x00005990


	//   ....[43]....
        /*01c0*/ 	.word	0x000059d0


	//   ....[44]....
        /*01c4*/ 	.word	0x00005a00


	//----- nvinfo : EIATTR_VRC_CTA_INIT_COUNT
	.align		4
.L_198:
        /*01c8*/ 	.byte	0x02, 0x4a
	.zero		1
	.zero		1


	//----- nvinfo : EIATTR_EXIT_INSTR_OFFSETS
	.align		4
        /*01cc*/ 	.byte	0x04, 0x1c
        /*01ce*/ 	.short	(.L_200 - .L_199)


	//   ....[0]....
.L_199:
        /*01d0*/ 	.word	0x00000030


	//   ....[1]....
        /*01d4*/ 	.word	0x000064e0


	//   ....[2]....
        /*01d8*/ 	.word	0x00006540


	//----- nvinfo : EIATTR_MAX_THREADS
	.align		4
.L_200:
        /*01dc*/ 	.byte	0x04, 0x05
        /*01de*/ 	.short	(.L_202 - .L_201)
.L_201:
        /*01e0*/ 	.word	0x00000100
        /*01e4*/ 	.word	0x00000001
        /*01e8*/ 	.word	0x00000001


	//----- nvinfo : EIATTR_CRS_STACK_SIZE
	.align		4
.L_202:
        /*01ec*/ 	.byte	0x04, 0x1e
        /*01ee*/ 	.short	(.L_204 - .L_203)
.L_203:
        /*01f0*/ 	.word	0x00000000


	//----- nvinfo : EIATTR_CBANK_PARAM_SIZE
	.align		4
.L_204:
        /*01f4*/ 	.byte	0x03, 0x19
        /*01f6*/ 	.short	0x0015


	//----- nvinfo : EIATTR_PARAM_CBANK
	.align		4
        /*01f8*/ 	.byte	0x04, 0x0a
        /*01fa*/ 	.short	(.L_206 - .L_205)
	.align		4
.L_205:
        /*01fc*/ 	.word	index@(.nv.constant0._ZN6thrust24THRUST_300001_SM_1000_NS8cuda_cub4core6detail13_kernel_agentINS1_8__reduce11ReduceAgentIPN4cuda3std3__45tupleIJilEEESC_SB_lNS1_9__extrema9arg_min_fIilNS9_4lessIiEEEEEEJSC_SC_iSH_EEEvDpT0_)
        /*0200*/ 	.short	0x0380
        /*0202*/ 	.short	0x0015


	//----- nvinfo : EIATTR_SW_WAR
	.align		4
.L_206:
        /*0204*/ 	.byte	0x04, 0x36
        /*0206*/ 	.short	(.L_208 - .L_207)
.L_207:
        /*0208*/ 	.word	0x00000008
.L_208:


//--------------------- .nv.info._ZN6thrust24THRUST_300001_SM_1000_NS8cuda_cub4core6detail13_kernel_agentINS1_8__reduce10DrainAgentIlEEJN3cub18CUB_300001_SM_10009GridQueueIyEElEEEvDpT0_ --------------------------
	.section	.nv.info._ZN6thrust24THRUST_300001_SM_1000_NS8cuda_cub4core6detail13_kernel_agentINS1_8__reduce10DrainAgentIlEEJN3cub18CUB_300001_SM_10009GridQueueIyEElEEEvDpT0_,"",@"SHT_CUDA_INFO"
	.sectionflags	@""
	.align	4


	//----- nvinfo : EIATTR_CUDA_API_VERSION
	.align		4
        /*0000*/ 	.byte	0x04, 0x37
        /*0002*/ 	.short	(.L_210 - .L_209)
.L_209:
        /*0004*/ 	.word	0x00000082


	//----- nvinfo : EIATTR_KPARAM_INFO
	.align		4
.L_210:
        /*0008*/ 	.byte	0x04, 0x17
        /*000a*/ 	.short	(.L_212 - .L_211)
.L_211:
        /*000c*/ 	.word	0x00000000
        /*0010*/ 	.short	0x0001
        /*0012*/ 	.short	0x0008
        /*0014*/ 	.byte	0x00, 0xf0, 0x21, 0x00


	//----- nvinfo : EIATTR_KPARAM_INFO
	.align		4
.L_212:
        /*0018*/ 	.byte	0x04, 0x17
        /*001a*/ 	.short	(.L_214 - .L_213)
.L_213:
        /*001c*/ 	.word	0x00000000
        /*0020*/ 	.short	0x0000
        /*0022*/ 	.short	0x0000
        /*0024*/ 	.byte	0x00, 0xf0, 0x21, 0x00


	//----- nvinfo : EIATTR_SPARSE_MMA_MASK
	.align		4
.L_214:
        /*0028*/ 	.byte	0x03, 0x50
        /*002a*/ 	.short	0x0000


	//----- nvinfo : EIATTR_MAXREG_COUNT
	.align		4
        /*002c*/ 	.byte	0x03, 0x1b
        /*002e*/ 	.short	0x00ff


	//----- nvinfo : EIATTR_MERCURY_ISA_VERSION
	.align		4
        /*0030*/ 	.byte	0x03, 0x5f
        /*0032*/ 	.short	0x0101


	//----- nvinfo : EIATTR_VRC_CTA_INIT_COUNT
	.align		4
        /*0034*/ 	.byte	0x02, 0x4a
	.zero		1
	.zero		1


	//----- nvinfo : EIATTR_EXIT_INSTR_OFFSETS
	.align		4
        /*0038*/ 	.byte	0x04, 0x1c
        /*003a*/ 	.short	(.L_216 - .L_215)


	//   ....[0]....
.L_215:
        /*003c*/ 	.word	0x00000060


	//----- nvinfo : EIATTR_MAX_THREADS
	.align		4
.L_216:
        /*0040*/ 	.byte	0x04, 0x05
        /*0042*/ 	.short	(.L_218 - .L_217)
.L_217:
        /*0044*/ 	.word	0x00000001
        /*0048*/ 	.word	0x00000001
        /*004c*/ 	.word	0x00000001


	//----- nvinfo : EIATTR_CBANK_PARAM_SIZE
	.align		4
.L_218:
        /*0050*/ 	.byte	0x03, 0x19
        /*0052*/ 	.short	0x0010


	//----- nvinfo : EIATTR_PARAM_CBANK
	.align		4
        /*0054*/ 	.byte	0x04, 0x0a
        /*0056*/ 	.short	(.L_220 - .L_219)
	.align		4
.L_219:
        /*0058*/ 	.word	index@(.nv.constant0._ZN6thrust24THRUST_300001_SM_1000_NS8cuda_cub4core6detail13_kernel_agentINS1_8__reduce10DrainAgentIlEEJN3cub18CUB_300001_SM_10009GridQueueIyEElEEEvDpT0_)
        /*005c*/ 	.short	0x0380
        /*005e*/ 	.short	0x0010


	//----- nvinfo : EIATTR_SW_WAR
	.align		4
.L_220:
        /*0060*/ 	.byte	0x04, 0x36
        /*0062*/ 	.short	(.L_222 - .L_221)
.L_221:
        /*0064*/ 	.word	0x00000008
.L_222:


//--------------------- .nv.info._ZN6thrust24THRUST_300001_SM_1000_NS8cuda_cub4core6detail13_kernel_agentINS1_8__reduce11ReduceAgentINS0_12zip_iteratorIN4cuda3std3__45tupleIJNS0_6detail15normal_iteratorINS0_10device_ptrIiEEEENS0_17counting_iteratorIlNS0_11use_defaultESI_SI_EEEEEEEPNSB_IJilEEESM_lNS1_9__extrema9arg_min_fIilNSA_4lessIiEEEEEEJSL_SN_lN3cub18CUB_300001_SM_100013GridEvenShareIlEENSV_9GridQueueIyEESS_EEEvDpT0_ --------------------------
	.section	.nv.info._ZN6thrust24THRUST_300001_SM_1000_NS8cuda_cub4core6detail13_kernel_agentINS1_8__reduce11ReduceAgentINS0_12zip_iteratorIN4cuda3std3__45tupleIJNS0_6detail15normal_iteratorINS0_10device_ptrIiEEEENS0_17counting_iteratorIlNS0_11use_defaultESI_SI_EEEEEEEPNSB_IJilEEESM_lNS1_9__extrema9arg_min_fIilNSA_4lessIiEEEEEEJSL_SN_lN3cub18CUB_300001_SM_100013GridEvenShareIlEENSV_9GridQueueIyEESS_EEEvDpT0_,"",@"SHT_CUDA_INFO"
	.sectionflags	@""
	.align	4


	//----- nvinfo : EIATTR_CUDA_API_VERSION
	.align		4
        /*0000*/ 	.byte	0x04, 0x37
        /*0002*/ 	.short	(.L_224 - .L_223)
.L_223:
        /*0004*/ 	.word	0x00000082


	//----- nvinfo : EIATTR_KPARAM_INFO
	.align		4
.L_224:
        /*0008*/ 	.byte	0x04, 0x17
        /*000a*/ 	.short	(.L_226 - .L_225)
.L_225:
        /*000c*/ 	.word	0x00000000
        /*0010*/ 	.short	0x0005
        /*0012*/ 	.short	0x0070
        /*0014*/ 	.byte	0x00, 0xf0, 0x05, 0x00


	//----- nvinfo : EIATTR_KPARAM_INFO
	.align		4
.L_226:
        /*0018*/ 	.byte	0x04, 0x17
        /*001a*/ 	.short	(.L_228 - .L_227)
.L_227:
        /*001c*/ 	.word	0x00000000
        /*0020*/ 	.short	0x0004
        /*0022*/ 	.short	0x0068
        /*0024*/ 	.byte	0x00, 0xf0, 0x21, 0x00


	//----- nvinfo : EIATTR_KPARAM_INFO
	.align		4
.L_228:
        /*0028*/ 	.byte	0x04, 0x17
        /*002a*/ 	.short	(.L_230 - .L_229)
.L_229:
        /*002c*/ 	.word	0x00000000
        /*0030*/ 	.short	0x0003
        /*0032*/ 	.short	0x0020
        /*0034*/ 	.byte	0x00, 0xf0, 0x21, 0x01


	//----- nvinfo : EIATTR_KPARAM_INFO
	.align		4
.L_230:
        /*0038*/ 	.byte	0x04, 0x17
        /*003a*/ 	.short	(.L_232 - .L_231)
.L_231:
        /*003c*/ 	.word	0x00000000
        /*0040*/ 	.short	0x0002
        /*0042*/ 	.short	0x0018
        /*0044*/ 	.byte	0x00, 0xf0, 0x21, 0x00


	//----- nvinfo : EIATTR_KPARAM_INFO
	.align		4
.L_232:
        /*0048*/ 	.byte	0x04, 0x17
        /*004a*/ 	.short	(.L_234 - .L_233)
.L_233:
        /*004c*/ 	.word	0x00000000
        /*0050*/ 	.short	0x0001
        /*0052*/ 	.short	0x0010
        /*0054*/ 	.byte	0x00, 0xf5, 0x21, 0x00


	//----- nvinfo : EIATTR_KPARAM_INFO
	.align		4
.L_234:
        /*0058*/ 	.byte	0x04, 0x17
        /*005a*/ 	.short	(.L_236 - .L_235)
.L_235:
        /*005c*/ 	.word	0x00000000
        /*0060*/ 	.short	0x0000
        /*0062*/ 	.short	0x0000
        /*0064*/ 	.byte	0x00, 0xf0, 0x41, 0x00


	//----- nvinfo : EIATTR_SPARSE_MMA_MASK
	.align		4
.L_236:
        /*0068*/ 	.byte	0x03, 0x50
        /*006a*/ 	.short	0x0000


	//----- nvinfo : EIATTR_MAXREG_COUNT
	.align		4
        /*006c*/ 	.byte	0x03, 0x1b
        /*006e*/ 	.short	0x00ff


	//----- nvinfo : EIATTR_NUM_BARRIERS
	.align		4
        /*0070*/ 	.byte	0x02, 0x4c
        /*0072*/ 	.byte	0x01
	.zero		1


	//----- nvinfo : EIATTR_MERCURY_ISA_VERSION
	.align		4
        /*0074*/ 	.byte	0x03, 0x5f
        /*0076*/ 	.short	0x0101


	//----- nvinfo : EIATTR_COOP_GROUP_MASK_REGIDS
	.align		4
        /*0078*/ 	.byte	0x04, 0x29
        /*007a*/ 	.short	(.L_238 - .L_237)


	//   ....[0]....
.L_237:
        /*007c*/ 	.word	0xffffffff


	//   ....[1]....
        /*0080*/ 	.word	0xffffffff


	//   ....[2]....
        /*0084*/ 	.word	0xffffffff


	//   ....[3]....
        /*0088*/ 	.word	0xffffffff


	//   ....[4]....
        /*008c*/ 	.word	0xffffffff


	//   ....[5]....
        /*0090*/ 	.word	0xffffffff


	//   ....[6]....
        /*0094*/ 	.word	0xffffffff


	//   ....[7]....
        /*0098*/ 	.word	0xffffffff


	//   ....[8]....
        /*009c*/ 	.word	0xffffffff


	//   ....[9]....
        /*00a0*/ 	.word	0xffffffff


	//   ....[10]....
        /*00a4*/ 	.word	0xffffffff


	//   ....[11]....
        /*00a8*/ 	.word	0xffffffff


	//   ....[12]....
        /*00ac*/ 	.word	0xffffffff


	//   ....[13]....
        /*00b0*/ 	.word	0xffffffff


	//   ....[14]....
        /*00b4*/ 	.word	0xffffffff


	//   ....[15]....
        /*00b8*/ 	.word	0xffffffff


	//   ....[16]....
        /*00bc*/ 	.word	0xffffffff


	//   ....[17]....
        /*00c0*/ 	.word	0xffffffff


	//   ....[18]....
        /*00c4*/ 	.word	0xffffffff


	//   ....[19]....
        /*00c8*/ 	.word	0xffffffff


	//   ....[20]....
        /*00cc*/ 	.word	0xffffffff


	//   ....[21]....
        /*00d0*/ 	.word	0xffffffff


	//   ....[22]....
        /*00d4*/ 	.word	0xffffffff


	//   ....[23]....
        /*00d8*/ 	.word	0xffffffff


	//   ....[24]....
        /*00dc*/ 	.word	0xffffffff


	//   ....[25]....
        /*00e0*/ 	.word	0xffffffff


	//   ....[26]....
        /*00e4*/ 	.word	0xffffffff


	//   ....[27]....
        /*00e8*/ 	.word	0xffffffff


	//   ....[28]....
        /*00ec*/ 	.word	0xffffffff


	//   ....[29]....
        /*00f0*/ 	.word	0xffffffff


	//   ....[30]....
        /*00f4*/ 	.word	0xffffffff


	//   ....[31]....
        /*00f8*/ 	.word	0xffffffff


	//   ....[32]....
        /*00fc*/ 	.word	0xffffffff


	//   ....[33]....
        /*0100*/ 	.word	0xffffffff


	//   ....[34]....
        /*0104*/ 	.word	0xffffffff


	//   ....[35]....
        /*0108*/ 	.word	0xffffffff


	//   ....[36]....
        /*010c*/ 	.word	0xffffffff


	//   ....[37]....
        /*0110*/ 	.word	0xffffffff


	//   ....[38]....
        /*0114*/ 	.word	0xffffffff


	//   ....[39]....
        /*0118*/ 	.word	0xffffffff


	//   ....[40]....
        /*011c*/ 	.word	0xffffffff


	//   ....[41]....
        /*0120*/ 	.word	0xffffffff


	//   ....[42]....
        /*0124*/ 	.word	0xffffffff


	//   ....[43]....
        /*0128*/ 	.word	0xffffffff


	//   ....[44]....
        /*012c*/ 	.word	0xffffffff


	//----- nvinfo : EIATTR_COOP_GROUP_INSTR_OFFSETS
	.align		4
.L_238:
        /*0130*/ 	.byte	0x04, 0x28
        /*0132*/ 	.short	(.L_240 - .L_239)


	//   ....[0]....
.L_239:
        /*0134*/ 	.word	0x00000bf0


	//   ....[1]....
        /*0138*/ 	.word	0x00000c20


	//   ....[2]....
        /*013c*/ 	.word	0x00000c30


	//   ....[3]....
        /*0140*/ 	.word	0x00000d30


	//   ....[4]....
        /*0144*/ 	.word	0x00000d60


	//   ....[5]....
        /*0148*/ 	.word	0x00000d90


	//   ....[6]....
        /*014c*/ 	.word	0x00000e90


	//   ....[7]....
        /*0150*/ 	.word	0x00000ec0


	//   ....[8]....
        /*0154*/ 	.word	0x00000ef0


	//   ....[9]....
        /*0158*/ 	.word	0x00000ff0


	//   ....[10]....
        /*015c*/ 	.word	0x00001020


	//   ....[11]....
        /*0160*/ 	.word	0x00001050


	//   ....[12]....
        /*0164*/ 	.word	0x00001150


	//   ....[13]....
        /*0168*/ 	.word	0x00001190


	//   ....[14]....
        /*016c*/ 	.word	0x000011c0


	//   ....[15]....
        /*0170*/ 	.word	0x00001d60


	//   ....[16]....
        /*0174*/ 	.word	0x00001d70


	//   ....[17]....
        /*0178*/ 	.word	0x00001d80


	//   ....[18]....
        /*017c*/ 	.word	0x00001e80


	//   ....[19]....
        /*0180*/ 	.word	0x00001ec0


	//   ....[20]....
        /*0184*/ 	.word	0x00001ee0


	//   ....[21]....
        /*0188*/ 	.word	0x00001ff0


	//   ....[22]....
        /*018c*/ 	.word	0x00002030


	//   ....[23]....
        /*0190*/ 	.word	0x00002050


	//   ....[24]....
        /*0194*/ 	.word	0x00002160


	//   ....[25]....
        /*0198*/ 	.word	0x000021a0


	//   ....[26]....
        /*019c*/ 	.word	0x000021c0


	//   ....[27]....
        /*01a0*/ 	.word	0x000022d0


	//   ....[28]....
        /*01a4*/ 	.word	0x00002310


	//   ....[29]....
        /*01a8*/ 	.word	0x00002340


	//   ....[30]....
        /*01ac*/ 	.word	0x00004970


	//   ....[31]....
        /*01b0*/ 	.word	0x000049a0


	//   ....[32]....
        /*01b4*/ 	.word	0x000049b0


	//   ....[33]....
        /*01b8*/ 	.word	0x00004ab0


	//   ....[34]....
        /*01bc*/ 	.word	0x00004ae0


	//   ....[35]....
        /*01c0*/ 	.word	0x00004b10


	//   ....[36]....
        /*01c4*/ 	.word	0x00004c10


	//   ....[37]....
        /*01c8*/ 	.word	0x00004c40


	//   ....[38]....
        /*01cc*/ 	.word	0x00004c70


	//   ....[39]....
        /*01d0*/ 	.word	0x00004d70


	//   ....[40]....
        /*01d4*/ 	.word	0x00004da0


	//   ....[41]....
        /*01d8*/ 	.word	0x00004dd0


	//   ....[42]....
        /*01dc*/ 	.word	0x00004ed0


	//   ....[43]....
        /*01e0*/ 	.word	0x00004f10


	//   ....[44]....
        /*01e4*/ 	.word	0x00004f40


	//----- nvinfo : EIATTR_VRC_CTA_INIT_COUNT
	.align		4
.L_240:
        /*01e8*/ 	.byte	0x02, 0x4a
	.zero		1
	.zero		1


	//----- nvinfo : EIATTR_EXIT_INSTR_OFFSETS
	.align		4
        /*01ec*/ 	.byte	0x04, 0x1c
        /*01ee*/ 	.short	(.L_242 - .L_241)


	//   ....[0]....
.L_241:
        /*01f0*/ 	.word	0x00005a00


	//   ....[1]....
        /*01f4*/ 	.word	0x00005a80


	//----- nvinfo : EIATTR_MAX_THREADS
	.align		4
.L_242:
        /*01f8*/ 	.byte	0x04, 0x05
        /*01fa*/ 	.short	(.L_244 - .L_243)
.L_243:
        /*01fc*/ 	.word	0x00000100
        /*0200*/ 	.word	0x00000001
        /*0204*/ 	.word	0x00000001


	//----- nvinfo : EIATTR_CRS_STACK_SIZE
	.align		4
.L_244:
        /*0208*/ 	.byte	0x04, 0x1e
        /*020a*/ 	.short	(.L_246 - .L_245)
.L_245:
        /*020c*/ 	.word	0x00000000


	//----- nvinfo : EIATTR_CBANK_PARAM_SIZE
	.align		4
.L_246:
        /*0210*/ 	.byte	0x03, 0x19
        /*0212*/ 	.short	0x0071


	//----- nvinfo : EIATTR_PARAM_CBANK
	.align		4
        /*0214*/ 	.byte	0x04, 0x0a
        /*0216*/ 	.short	(.L_248 - .L_247)
	.align		4
.L_247:
        /*0218*/ 	.word	index@(.nv.constant0._ZN6thrust24THRUST_300001_SM_1000_NS8cuda_cub4core6detail13_kernel_agentINS1_8__reduce11ReduceAgentINS0_12zip_iteratorIN4cuda3std3__45tupleIJNS0_6detail15normal_iteratorINS0_10device_ptrIiEEEENS0_17counting_iteratorIlNS0_11use_defaultESI_SI_EEEEEEEPNSB_IJilEEESM_lNS1_9__extrema9arg_min_fIilNSA_4lessIiEEEEEEJSL_SN_lN3cub18CUB_300001_SM_100013GridEvenShareIlEENSV_9GridQueueIyEESS_EEEvDpT0_)
        /*021c*/ 	.short	0x0380
        /*021e*/ 	.short	0x0071


	//----- nvinfo : EIATTR_SW_WAR
	.align		4
.L_248:
        /*0220*/ 	.byte	0x04, 0x36
        /*0222*/ 	.short	(.L_250 - .L_249)
.L_249:
        /*0224*/ 	.word	0x00000008
.L_250:


//--------------------- .nv.info._ZN6thrust24THRUST_300001_SM_1000_NS8cuda_cub4core6detail13_kernel_agentINS1_8__reduce11ReduceAgentINS0_12zip_iteratorIN4cuda3std3__45tupleIJNS0_6detail15normal_iteratorINS0_10device_ptrIiEEEENS0_17counting_iteratorIlNS0_11use_defaultESI_SI_EEEEEEEPNSB_IJilEEESM_lNS1_9__extrema9arg_min_fIilNSA_4lessIiEEEEEEJSL_SN_lSS_EEEvDpT0_ --------------------------
	.section	.nv.info._ZN6thrust24THRUST_300001_SM_1000_NS8cuda_cub4core6detail13_kernel_agentINS1_8__reduce11ReduceAgentINS0_12zip_iteratorIN4cuda3std3__45tupleIJNS0_6detail15normal_iteratorINS0_10device_ptrIiEEEENS0_17counting_iteratorIlNS0_11use_defaultESI_SI_EEEEEEEPNSB_IJilEEESM_lNS1_9__extrema9arg_min_fIilNSA_4lessIiEEEEEEJSL_SN_lSS_EEEvDpT0_,"",@"SHT_CUDA_INFO"
	.sectionflags	@""
	.align	4


	//----- nvinfo : EIATTR_CUDA_API_VERSION
	.align		4
        /*0000*/ 	.byte	0x04, 0x37
        /*0002*/ 	.short	(.L_252 - .L_251)
.L_251:
        /*0004*/ 	.word	0x00000082


	//----- nvinfo : EIATTR_KPARAM_INFO
	.align		4
.L_252:
        /*0008*/ 	.byte	0x04, 0x17
        /*000a*/ 	.short	(.L_254 - .L_253)
.L_253:
        /*000c*/ 	.word	0x00000000
        /*0010*/ 	.short	0x0003
        /*0012*/ 	.short	0x0020
        /*0014*/ 	.byte	0x00, 0xf0, 0x05, 0x00


	//----- nvinfo : EIATTR_KPARAM_INFO
	.align		4
.L_254:
        /*0018*/ 	.byte	0x04, 0x17
        /*001a*/ 	.short	(.L_256 - .L_255)
.L_255:
        /*001c*/ 	.word	0x00000000
        /*0020*/ 	.short	0x0002
        /*0022*/ 	.short	0x0018
        /*0024*/ 	.byte	0x00, 0xf0, 0x21, 0x00


	//----- nvinfo : EIATTR_KPARAM_INFO
	.align		4
.L_256:
        /*0028*/ 	.byte	0x04, 0x17
        /*002a*/ 	.short	(.L_258 - .L_257)
.L_257:
        /*002c*/ 	.word	0x00000000
        /*0030*/ 	.short	0x0001
        /*0032*/ 	.short	0x0010
        /*0034*/ 	.byte	0x00, 0xf5, 0x21, 0x00


	//----- nvinfo : EIATTR_KPARAM_INFO
	.align		4
.L_258:
        /*0038*/ 	.byte	0x04, 0x17
        /*003a*/ 	.short	(.L_260 - .L_259)
.L_259:
        /*003c*/ 	.word	0x00000000
        /*0040*/ 	.short	0x0000
        /*0042*/ 	.short	0x0000
        /*0044*/ 	.byte	0x00, 0xf0, 0x41, 0x00


	//----- nvinfo : EIATTR_SPARSE_MMA_MASK
	.align		4
.L_260:
        /*0048*/ 	.byte	0x03, 0x50
        /*004a*/ 	.short	0x0000


	//----- nvinfo : EIATTR_MAXREG_COUNT
	.align		4
        /*004c*/ 	.byte	0x03, 0x1b
        /*004e*/ 	.short	0x00ff


	//----- nvinfo : EIATTR_NUM_BARRIERS
	.align		4
        /*0050*/ 	.byte	0x02, 0x4c
        /*0052*/ 	.byte	0x01
	.zero		1


	//----- nvinfo : EIATTR_MERCURY_ISA_VERSION
	.align		4
        /*0054*/ 	.byte	0x03, 0x5f
        /*0056*/ 	.short	0x0101


	//----- nvinfo : EIATTR_COOP_GROUP_MASK_REGIDS
	.align		4
        /*0058*/ 	.byte	0x04, 0x29
        /*005a*/ 	.short	(.L_262 - .L_261)


	//   ....[0]....
.L_261:
        /*005c*/ 	.word	0xffffffff


	//   ....[1]....
        /*0060*/ 	.word	0xffffffff


	//   ....[2]....
        /*0064*/ 	.word	0xffffffff


	//   ....[3]....
        /*0068*/ 	.word	0xffffffff


	//   ....[4]....
        /*006c*/ 	.word	0xffffffff


	//   ....[5]....
        /*0070*/ 	.word	0xffffffff


	//   ....[6]....
        /*0074*/ 	.word	0xffffffff


	//   ....[7]....
        /*0078*/ 	.word	0xffffffff


	//   ....[8]....
        /*007c*/ 	.word	0xffffffff


	//   ....[9]....
        /*0080*/ 	.word	0xffffffff


	//   ....[10]....
        /*0084*/ 	.word	0xffffffff


	//   ....[11]....
        /*0088*/ 	.word	0xffffffff


	//   ....[12]....
        /*008c*/ 	.word	0xffffffff


	//   ....[13]....
        /*0090*/ 	.word	0xffffffff


	//   ....[14]....
        /*0094*/ 	.word	0xffffffff


	//   ....[15]....
        /*0098*/ 	.word	0xffffffff


	//   ....[16]....
        /*009c*/ 	.word	0xffffffff


	//   ....[17]....
        /*00a0*/ 	.word	0xffffffff


	//   ....[18]....
        /*00a4*/ 	.word	0xffffffff


	//   ....[19]....
        /*00a8*/ 	.word	0xffffffff


	//   ....[20]....
        /*00ac*/ 	.word	0xffffffff


	//   ....[21]....
        /*00b0*/ 	.word	0xffffffff


	//   ....[22]....
        /*00b4*/ 	.word	0xffffffff


	//   ....[23]....
        /*00b8*/ 	.word	0xffffffff


	//   ....[24]....
        /*00bc*/ 	.word	0xffffffff


	//   ....[25]....
        /*00c0*/ 	.word	0xffffffff


	//   ....[26]....
        /*00c4*/ 	.word	0xffffffff


	//   ....[27]....
        /*00c8*/ 	.word	0xffffffff


	//   ....[28]....
        /*00cc*/ 	.word	0xffffffff


	//   ....[29]....
        /*00d0*/ 	.word	0xffffffff


	//   ....[30]....
        /*00d4*/ 	.word	0xffffffff


	//   ....[31]....
        /*00d8*/ 	.word	0xffffffff


	//   ....[32]....
        /*00dc*/ 	.word	0xffffffff


	//   ....[33]....
        /*00e0*/ 	.word	0xffffffff


	//   ....[34]....
        /*00e4*/ 	.word	0xffffffff


	//   ....[35]....
        /*00e8*/ 	.word	0xffffffff


	//   ....[36]....
        /*00ec*/ 	.word	0xffffffff


	//   ....[37]....
        /*00f0*/ 	.word	0xffffffff


	//   ....[38]....
        /*00f4*/ 	.word	0xffffffff


	//   ....[39]....
        /*00f8*/ 	.word	0xffffffff


	//   ....[40]....
        /*00fc*/ 	.word	0xffffffff


	//   ....[41]....
        /*0100*/ 	.word	0xffffffff


	//   ....[42]....
        /*0104*/ 	.word	0xffffffff


	//   ....[43]....
        /*0108*/ 	.word	0xffffffff


	//   ....[44]....
        /*010c*/ 	.word	0xffffffff


	//----- nvinfo : EIATTR_COOP_GROUP_INSTR_OFFSETS
	.align		4
.L_262:
        /*0110*/ 	.byte	0x04, 0x28
        /*0112*/ 	.short	(.L_264 - .L_263)


	//   ....[0]....
.L_263:
        /*0114*/ 	.word	0x00000b30


	//   ....[1]....
        /*0118*/ 	.word	0x00000b60


	//   ....[2]....
        /*011c*/ 	.word	0x00000b70


	//   ....[3]....
        /*0120*/ 	.word	0x00000c70


	//   ....[4]....
        /*0124*/ 	.word	0x00000ca0


	//   ....[5]....
        /*0128*/ 	.word	0x00000cd0


	//   ....[6]....
        /*012c*/ 	.word	0x00000dd0


	//   ....[7]....
        /*0130*/ 	.word	0x00000e00


	//   ....[8]....
        /*0134*/ 	.word	0x00000e30


	//   ....[9]....
        /*0138*/ 	.word	0x00000f30


	//   ....[10]....
        /*013c*/ 	.word	0x00000f60


	//   ....[11]....
        /*0140*/ 	.word	0x00000f90


	//   ....[12]....
        /*0144*/ 	.word	0x00001090


	//   ....[13]....
        /*0148*/ 	.word	0x000010d0


	//   ....[14]....
        /*014c*/ 	.word	0x00001100


	//   ....[15]....
        /*0150*/ 	.word	0x00001ca0


	//   ....[16]....
        /*0154*/ 	.word	0x00001cb0


	//   ....[17]....
        /*0158*/ 	.word	0x00001cc0


	//   ....[18]....
        /*015c*/ 	.word	0x00001dc0


	//   ....[19]....
        /*0160*/ 	.word	0x00001e00


	//   ....[20]....
        /*0164*/ 	.word	0x00001e20


	//   ....[21]....
        /*0168*/ 	.word	0x00001f30


	//   ....[22]....
        /*016c*/ 	.word	0x00001f70


	//   ....[23]....
        /*0170*/ 	.word	0x00001f90


	//   ....[24]....
        /*0174*/ 	.word	0x000020a0


	//   ....[25]....
        /*0178*/ 	.word	0x000020e0


	//   ....[26]....
        /*017c*/ 	.word	0x00002110


	//   ....[27]....
        /*0180*/ 	.word	0x00002210


	//   ....[28]....
        /*0184*/ 	.word	0x00002250


	//   ....[29]....
        /*0188*/ 	.word	0x00002280


	//   ....[30]....
        /*018c*/ 	.word	0x000044b0


	//   ....[31]....
        /*0190*/ 	.word	0x000044e0


	//   ....[32]....
        /*0194*/ 	.word	0x000044f0


	//   ....[33]....
        /*0198*/ 	.word	0x000045f0


	//   ....[34]....
        /*019c*/ 	.word	0x00004620


	//   ....[35]....
        /*01a0*/ 	.word	0x00004650


	//   ....[36]....
        /*01a4*/ 	.word	0x00004750


	//   ....[37]....
        /*01a8*/ 	.word	0x00004780


	//   ....[38]....
        /*01ac*/ 	.word	0x000047b0


	//   ....[39]....
        /*01b0*/ 	.word	0x000048b0


	//   ....[40]....
        /*01b4*/ 	.word	0x000048e0


	//   ....[41]....
        /*01b8*/ 	.word	0x00004910


	//   ....[42]....
        /*01bc*/ 	.word	0x00004a10


	//   ....[43]....
        /*01c0*/ 	.word	0x00004a50


	//   ....[44]....
        /*01c4*/ 	.word	0x00004a80


	//----- nvinfo : EIATTR_VRC_CTA_INIT_COUNT
	.align		4
.L_264:
        /*01c8*/ 	.byte	0x02, 0x4a
	.zero		1
	.zero		1


	//----- nvinfo : EIATTR_EXIT_INSTR_OFFSETS
	.align		4
        /*01cc*/ 	.byte	0x04, 0x1c
        /*01ce*/ 	.short	(.L_266 - .L_265)


	//   ....[0]....
.L_265:
        /*01d0*/ 	.word	0x00000040


	//   ....[1]....
        /*01d4*/ 	.word	0x00005560


	//   ....[2]....
        /*01d8*/ 	.word	0x000055c0


	//----- nvinfo : EIATTR_MAX_THREADS
	.align		4
.L_266:
        /*01dc*/ 	.byte	0x04, 0x05
        /*01de*/ 	.short	(.L_268 - .L_267)
.L_267:
        /*01e0*/ 	.word	0x00000100
        /*01e4*/ 	.word	0x00000001
        /*01e8*/ 	.word	0x00000001


	//----- nvinfo : EIATTR_CRS_STACK_SIZE
	.align		4
.L_268:
        /*01ec*/ 	.byte	0x04, 0x1e
        /*01ee*/ 	.short	(.L_270 - .L_269)
.L_269:
        /*01f0*/ 	.word	0x00000000


	//----- nvinfo : EIATTR_CBANK_PARAM_SIZE
	.align		4
.L_270:
        /*01f4*/ 	.byte	0x03, 0x19
        /*01f6*/ 	.short	0x0021


	//----- nvinfo : EIATTR_PARAM_CBANK
	.align		4
        /*01f8*/ 	.byte	0x04, 0x0a
        /*01fa*/ 	.short	(.L_272 - .L_271)
	.align		4
.L_271:
        /*01fc*/ 	.word	index@(.nv.constant0._ZN6thrust24THRUST_300001_SM_1000_NS8cuda_cub4core6detail13_kernel_agentINS1_8__reduce11ReduceAgentINS0_12zip_iteratorIN4cuda3std3__45tupleIJNS0_6detail15normal_iteratorINS0_10device_ptrIiEEEENS0_17counting_iteratorIlNS0_11use_defaultESI_SI_EEEEEEEPNSB_IJilEEESM_lNS1_9__extrema9arg_min_fIilNSA_4lessIiEEEEEEJSL_SN_lSS_EEEvDpT0_)
        /*0200*/ 	.short	0x0380
        /*0202*/ 	.short	0x0021


	//----- nvinfo : EIATTR_SW_WAR
	.align		4
.L_272:
        /*0204*/ 	.byte	0x04, 0x36
        /*0206*/ 	.short	(.L_274 - .L_273)
.L_273:
        /*0208*/ 	.word	0x00000008
.L_274:


//--------------------- .nv.info._ZN6thrust24THRUST_300001_SM_1000_NS8cuda_cub4core6detail13_kernel_agentINS1_8__reduce11ReduceAgentIPN4cuda3std3__45tupleIJilEEESC_SB_iNS1_9__extrema9arg_min_fIilNS9_4lessIiEEEEEEJSC_SC_iSH_EEEvDpT0_ --------------------------
	.section	.nv.info._ZN6thrust24THRUST_300001_SM_1000_NS8cuda_cub4core6detail13_kernel_agentINS1_8__reduce11ReduceAgentIPN4cuda3std3__45tupleIJilEEESC_SB_iNS1_9__extrema9arg_min_fIilNS9_4lessIiEEEEEEJSC_SC_iSH_EEEvDpT0_,"",@"SHT_CUDA_INFO"
	.sectionflags	@""
	.align	4


	//----- nvinfo : EIATTR_CUDA_API_VERSION
	.align		4
        /*0000*/ 	.byte	0x04, 0x37
        /*0002*/ 	.short	(.L_276 - .L_275)
.L_275:
        /*0004*/ 	.word	0x00000082


	//----- nvinfo : EIATTR_KPARAM_INFO
	.align		4
.L_276:
        /*0008*/ 	.byte	0x04, 0x17
        /*000a*/ 	.short	(.L_278 - .L_277)
.L_277:
        /*000c*/ 	.word	0x00000000
        /*0010*/ 	.short	0x0003
        /*0012*/ 	.short	0x0014
        /*0014*/ 	.byte	0x00, 0xf0, 0x05, 0x00


	//----- nvinfo : EIATTR_KPARAM_INFO
	.align		4
.L_278:
        /*0018*/ 	.byte	0x04, 0x17
        /*001a*/ 	.short	(.L_280 - .L_279)
.L_279:
        /*001c*/ 	.word	0x00000000
        /*0020*/ 	.short	0x0002
        /*0022*/ 	.short	0x0010
        /*0024*/ 	.byte	0x00, 0xf0, 0x11, 0x00


	//----- nvinfo : EIATTR_KPARAM_INFO
	.align		4
.L_280:
        /*0028*/ 	.byte	0x04, 0x17
        /*002a*/ 	.short	(.L_282 - .L_281)
.L_281:
        /*002c*/ 	.word	0x00000000
        /*0030*/ 	.short	0x0001
        /*0032*/ 	.short	0x0008
        /*0034*/ 	.byte	0x00, 0xf5, 0x21, 0x00


	//----- nvinfo : EIATTR_KPARAM_INFO
	.align		4
.L_282:
        /*0038*/ 	.byte	0x04, 0x17
        /*003a*/ 	.short	(.L_284 - .L_283)
.L_283:
        /*003c*/ 	.word	0x00000000
        /*0040*/ 	.short	0x0000
        /*0042*/ 	.short	0x0000
        /*0044*/ 	.byte	0x00, 0xf5, 0x21, 0x00


	//----- nvinfo : EIATTR_SPARSE_MMA_MASK
	.align		4
.L_284:
        /*0048*/ 	.byte	0x03, 0x50
        /*004a*/ 	.short	0x0000


	//----- nvinfo : EIATTR_MAXREG_COUNT
	.align		4
        /*004c*/ 	.byte	0x03, 0x1b
        /*004e*/ 	.short	0x00ff


	//----- nvinfo : EIATTR_NUM_BARRIERS
	.align		4
        /*0050*/ 	.byte	0x02, 0x4c
        /*0052*/ 	.byte	0x01
	.zero		1


	//----- nvinfo : EIATTR_MERCURY_ISA_VERSION
	.align		4
        /*0054*/ 	.byte	0x03, 0x5f
        /*0056*/ 	.short	0x0101


	//----- nvinfo : EIATTR_COOP_GROUP_MASK_REGIDS
	.align		4
        /*0058*/ 	.byte	0x04, 0x29
        /*005a*/ 	.short	(.L_286 - .L_285)


	//   ....[0]....
.L_285:
        /*005c*/ 	.word	0xffffffff


	//   ....[1]....
        /*0060*/ 	.word	0xffffffff


	//   ....[2]....
        /*0064*/ 	.word	0xffffffff


	//   ....[3]....
        /*0068*/ 	.word	0xffffffff


	//   ....[4]....
        /*006c*/ 	.word	0xffffffff


	//   ....[5]....
        /*0070*/ 	.word	0xffffffff


	//   ....[6]....
        /*0074*/ 	.word	0xffffffff


	//   ....[7]....
        /*0078*/ 	.word	0xffffffff


	//   ....[8]....
        /*007c*/ 	.word	0xffffffff


	//   ....[9]....
        /*0080*/ 	.word	0xffffffff


	//   ....[10]....
        /*0084*/ 	.word	0xffffffff


	//   ....[11]....
        /*0088*/ 	.word	0xffffffff


	//   ....[12]....
        /*008c*/ 	.word	0xffffffff


	//   ....[13]....
        /*0090*/ 	.word	0xffffffff


	//   ....[14]....
        /*0094*/ 	.word	0xffffffff


	//   ....[15]....
        /*0098*/ 	.word	0xffffffff


	//   ....[16]....
        /*009c*/ 	.word	0xffffffff


	//   ....[17]....
        /*00a0*/ 	.word	0xffffffff


	//   ....[18]....
        /*00a4*/ 	.word	0xffffffff


	//   ....[19]....
        /*00a8*/ 	.word	0xffffffff


	//   ....[20]....
        /*00ac*/ 	.word	0xffffffff


	//   ....[21]....
        /*00b0*/ 	.word	0xffffffff


	//   ....[22]....
        /*00b4*/ 	.word	0xffffffff


	//   ....[23]....
        /*00b8*/ 	.word	0xffffffff


	//   ....[24]....
        /*00bc*/ 	.word	0xffffffff


	//   ....[25]....
        /*00c0*/ 	.word	0xffffffff


	//   ....[26]....
        /*00c4*/ 	.word	0xffffffff


	//   ....[27]....
        /*00c8*/ 	.word	0xffffffff


	//   ....[28]....
        /*00cc*/ 	.word	0xffffffff


	//   ....[29]....
        /*00d0*/ 	.word	0xffffffff


	//   ....[30]....
        /*00d4*/ 	.word	0xffffffff


	//   ....[31]....
        /*00d8*/ 	.word	0xffffffff


	//   ....[32]....
        /*00dc*/ 	.word	0xffffffff


	//   ....[33]....
        /*00e0*/ 	.word	0xffffffff


	//   ....[34]....
        /*00e4*/ 	.word	0xffffffff


	//   ....[35]....
        /*00e8*/ 	.word	0xffffffff


	//   ....[36]....
        /*00ec*/ 	.word	0xffffffff


	//   ....[37]....
        /*00f0*/ 	.word	0xffffffff


	//   ....[38]....
        /*00f4*/ 	.word	0xffffffff


	//   ....[39]....
        /*00f8*/ 	.word	0xffffffff


	//   ....[40]....
        /*00fc*/ 	.word	0xffffffff


	//   ....[41]....
        /*0100*/ 	.word	0xffffffff


	//   ....[42]....
        /*0104*/ 	.word	0xffffffff


	//   ....[43]....
        /*0108*/ 	.word	0xffffffff


	//   ....[44]....
        /*010c*/ 	.word	0xffffffff


	//----- nvinfo : EIATTR_COOP_GROUP_INSTR_OFFSETS
	.align		4
.L_286:
        /*0110*/ 	.byte	0x04, 0x28
        /*0112*/ 	.short	(.L_288 - .L_287)


	//   ....[0]....
.L_287:
        /*0114*/ 	.word	0x00000a00


	//   ....[1]....
        /*0118*/ 	.word	0x00000a30


	//   ....[2]....
        /*011c*/ 	.word	0x00000a40


	//   ....[3]....
        /*0120*/ 	.word	0x00000b40


	//   ....[4]....
        /*0124*/ 	.word	0x00000b70


	//   ....[5]....
        /*0128*/ 	.word	0x00000ba0


	//   ....[6]....
        /*012c*/ 	.word	0x00000ca0


	//   ....[7]....
        /*0130*/ 	.word	0x00000cd0


	//   ....[8]....
        /*0134*/ 	.word	0x00000d00


	//   ....[9]....
        /*0138*/ 	.word	0x00000e00


	//   ....[10]....
        /*013c*/ 	.word	0x00000e30


	//   ....[11]....
        /*0140*/ 	.word	0x00000e60


	//   ....[12]....
        /*0144*/ 	.word	0x00000f60


	//   ....[13]....
        /*0148*/ 	.word	0x00000fa0


	//   ....[14]....
        /*014c*/ 	.word	0x00000fd0


	//   ....[15]....
        /*0150*/ 	.word	0x00001b70


	//   ....[16]....
        /*0154*/ 	.word	0x00001b80


	//   ....[17]....
        /*0158*/ 	.word	0x00001b90


	//   ....[18]....
        /*015c*/ 	.word	0x00001c90


	//   ....[19]....
        /*0160*/ 	.word	0x00001cd0


	//   ....[20]....
        /*0164*/ 	.word	0x00001cf0


	//   ....[21]....
        /*0168*/ 	.word	0x00001e00


	//   ....[22]....
        /*016c*/ 	.word	0x00001e40


	//   ....[23]....
        /*0170*/ 	.word	0x00001e60


	//   ....[24]....
        /*0174*/ 	.word	0x00001f70


	//   ....[25]....
        /*0178*/ 	.word	0x00001fb0


	//   ....[26]....
        /*017c*/ 	.word	0x00001fe0


	//   ....[27]....
        /*0180*/ 	.word	0x000020e0


	//   ....[28]....
        /*0184*/ 	.word	0x00002120


	//   ....[29]....
        /*0188*/ 	.word	0x00002150


	//   ....[30]....
        /*018c*/ 	.word	0x00004530


	//   ....[31]....
        /*0190*/ 	.word	0x00004560


	//   ....[32]....
        /*0194*/ 	.word	0x00004570


	//   ....[33]....
        /*0198*/ 	.word	0x00004670


	//   ....[34]....
        /*019c*/ 	.word	0x000046a0


	//   ....[35]....
        /*01a0*/ 	.word	0x000046d0


	//   ....[36]....
        /*01a4*/ 	.word	0x000047d0


	//   ....[37]....
        /*01a8*/ 	.word	0x00004800


	//   ....[38]....
        /*01ac*/ 	.word	0x00004830


	//   ....[39]....
        /*01b0*/ 	.word	0x00004930


	//   ....[40]....
        /*01b4*/ 	.word	0x00004960


	//   ....[41]....
        /*01b8*/ 	.word	0x00004990


	//   ....[42]....
        /*01bc*/ 	.word	0x00004a90


	//   ....[43]....
        /*01c0*/ 	.word	0x00004ad0


	//   ....[44]....
        /*01c4*/ 	.word	0x00004b00


	//----- nvinfo : EIATTR_VRC_CTA_INIT_COUNT
	.align		4
.L_288:
        /*01c8*/ 	.byte	0x02, 0x4a
	.zero		1
	.zero		1


	//----- nvinfo : EIATTR_EXIT_INSTR_OFFSETS
	.align		4
        /*01cc*/ 	.byte	0x04, 0x1c
        /*01ce*/ 	.short	(.L_290 - .L_289)


	//   ....[0]....
.L_289:
        /*01d0*/ 	.word	0x00000030


	//   ....[1]....
        /*01d4*/ 	.word	0x000055e0


	//   ....[2]....
        /*01d8*/ 	.word	0x00005640


	//----- nvinfo : EIATTR_MAX_THREADS
	.align		4
.L_290:
        /*01dc*/ 	.byte	0x04, 0x05
        /*01de*/ 	.short	(.L_292 - .L_291)
.L_291:
        /*01e0*/ 	.word	0x00000100
        /*01e4*/ 	.word	0x00000001
        /*01e8*/ 	.word	0x00000001


	//----- nvinfo : EIATTR_CRS_STACK_SIZE
	.align		4
.L_292:
        /*01ec*/ 	.byte	0x04, 0x1e
        /*01ee*/ 	.short	(.L_294 - .L_293)
.L_293:
        /*01f0*/ 	.word	0x00000000


	//----- nvinfo : EIATTR_CBANK_PARAM_SIZE
	.align		4
.L_294:
        /*01f4*/ 	.byte	0x03, 0x19
        /*01f6*/ 	.short	0x0015


	//----- nvinfo : EIATTR_PARAM_CBANK
	.align		4
        /*01f8*/ 	.byte	0x04, 0x0a
        /*01fa*/ 	.short	(.L_296 - .L_295)
	.align		4
.L_295:
        /*01fc*/ 	.word	index@(.nv.constant0._ZN6thrust24THRUST_300001_SM_1000_NS8cuda_cub4core6detail13_kernel_agentINS1_8__reduce11ReduceAgentIPN4cuda3std3__45tupleIJilEEESC_SB_iNS1_9__extrema9arg_min_fIilNS9_4lessIiEEEEEEJSC_SC_iSH_EEEvDpT0_)
        /*0200*/ 	.short	0x0380
        /*0202*/ 	.short	0x0015


	//----- nvinfo : EIATTR_SW_WAR
	.align		4
.L_296:
        /*0204*/ 	.byte	0x04, 0x36
        /*0206*/ 	.short	(.L_298 - .L_297)
.L_297:
        /*0208*/ 	.word	0x00000008
.L_298:


//--------------------- .nv.info._ZN6thrust24THRUST_300001_SM_1000_NS8cuda_cub4core6detail13_kernel_agentINS1_8__reduce10DrainAgentIiEEJN3cub18CUB_300001_SM_10009GridQueueIjEEiEEEvDpT0_ --------------------------
	.section	.nv.info._ZN6thrust24THRUST_300001_SM_1000_NS8cuda_cub4core6detail13_kernel_agentINS1_8__reduce10DrainAgentIiEEJN3cub18CUB_300001_SM_10009GridQueueIjEEiEEEvDpT0_,"",@"SHT_CUDA_INFO"
	.sectionflags	@""
	.align	4


	//----- nvinfo : EIATTR_CUDA_API_VERSION
	.align		4
        /*0000*/ 	.byte	0x04, 0x37
        /*0002*/ 	.short	(.L_300 - .L_299)
.L_299:
        /*0004*/ 	.word	0x00000082


	//----- nvinfo : EIATTR_KPARAM_INFO
	.align		4
.L_300:
        /*0008*/ 	.byte	0x04, 0x17
        /*000a*/ 	.short	(.L_302 - .L_301)
.L_301:
        /*000c*/ 	.word	0x00000000
        /*0010*/ 	.short	0x0001
        /*0012*/ 	.short	0x0008
        /*0014*/ 	.byte	0x00, 0xf0, 0x11, 0x00


	//----- nvinfo : EIATTR_KPARAM_INFO
	.align		4
.L_302:
        /*0018*/ 	.byte	0x04, 0x17
        /*001a*/ 	.short	(.L_304 - .L_303)
.L_303:
        /*001c*/ 	.word	0x00000000
        /*0020*/ 	.short	0x0000
        /*0022*/ 	.short	0x0000
        /*0024*/ 	.byte	0x00, 0xf0, 0x21, 0x00


	//----- nvinfo : EIATTR_SPARSE_MMA_MASK
	.align		4
.L_304:
        /*0028*/ 	.byte	0x03, 0x50
        /*002a*/ 	.short	0x0000


	//----- nvinfo : EIATTR_MAXREG_COUNT
	.align		4
        /*002c*/ 	.byte	0x03, 0x1b
        /*002e*/ 	.short	0x00ff


	//----- nvinfo : EIATTR_MERCURY_ISA_VERSION
	.align		4
        /*0030*/ 	.byte	0x03, 0x5f
        /*0032*/ 	.short	0x0101


	//----- nvinfo : EIATTR_VRC_CTA_INIT_COUNT
	.align		4
        /*0034*/ 	.byte	0x02, 0x4a
	.zero		1
	.zero		1


	//----- nvinfo : EIATTR_EXIT_INSTR_OFFSETS
	.align		4
        /*0038*/ 	.byte	0x04, 0x1c
        /*003a*/ 	.short	(.L_306 - .L_305)


	//   ....[0]....
.L_305:
        /*003c*/ 	.word	0x00000060


	//----- nvinfo : EIATTR_MAX_THREADS
	.align		4
.L_306:
        /*0040*/ 	.byte	0x04, 0x05
        /*0042*/ 	.short	(.L_308 - .L_307)
.L_307:
        /*0044*/ 	.word	0x00000001
        /*0048*/ 	.word	0x00000001
        /*004c*/ 	.word	0x00000001


	//----- nvinfo : EIATTR_CBANK_PARAM_SIZE
	.align		4
.L_308:
        /*0050*/ 	.byte	0x03, 0x19
        /*0052*/ 	.short	0x000c


	//----- nvinfo : EIATTR_PARAM_CBANK
	.align		4
        /*0054*/ 	.byte	0x04, 0x0a
        /*0056*/ 	.short	(.L_310 - .L_309)
	.align		4
.L_309:
        /*0058*/ 	.word	index@(.nv.constant0._ZN6thrust24THRUST_300001_SM_1000_NS8cuda_cub4core6detail13_kernel_agentINS1_8__reduce10DrainAgentIiEEJN3cub18CUB_300001_SM_10009GridQueueIjEEiEEEvDpT0_)
        /*005c*/ 	.short	0x0380
        /*005e*/ 	.short	0x000c


	//----- nvinfo : EIATTR_SW_WAR
	.align		4
.L_310:
        /*0060*/ 	.byte	0x04, 0x36
        /*0062*/ 	.short	(.L_312 - .L_311)
.L_311:
        /*0064*/ 	.word	0x00000008
.L_312:


//--------------------- .nv.info._ZN6thrust24THRUST_300001_SM_1000_NS8cuda_cub4core6detail13_kernel_agentINS1_8__reduce11ReduceAgentINS0_12zip_iteratorIN4cuda3std3__45tupleIJNS0_6detail15normal_iteratorINS0_10device_ptrIiEEEENS0_17counting_iteratorIlNS0_11use_defaultESI_SI_EEEEEEEPNSB_IJilEEESM_iNS1_9__extrema9arg_min_fIilNSA_4lessIiEEEEEEJSL_SN_iN3cub18CUB_300001_SM_100013GridEvenShareIiEENSV_9GridQueueIjEESS_EEEvDpT0_ --------------------------
	.section	.nv.info._ZN6thrust24THRUST_300001_SM_1000_NS8cuda_cub4core6detail13_kernel_agentINS1_8__reduce11ReduceAgentINS0_12zip_iteratorIN4cuda3std3__45tupleIJNS0_6detail15normal_iteratorINS0_10device_ptrIiEEEENS0_17counting_iteratorIlNS0_11use_defaultESI_SI_EEEEEEEPNSB_IJilEEESM_iNS1_9__extrema9arg_min_fIilNSA_4lessIiEEEEEEJSL_SN_iN3cub18CUB_300001_SM_100013GridEvenShareIiEENSV_9GridQueueIjEESS_EEEvDpT0_,"",@"SHT_CUDA_INFO"
	.sectionflags	@""
	.align	4


	//----- nvinfo : EIATTR_CUDA_API_VERSION
	.align		4
        /*0000*/ 	.byte	0x04, 0x37
        /*0002*/ 	.short	(.L_314 - .L_313)
.L_313:
        /*0004*/ 	.word	0x00000082


	//----- nvinfo : EIATTR_KPARAM_INFO
	.align		4
.L_314:
        /*0008*/ 	.byte	0x04, 0x17
        /*000a*/ 	.short	(.L_316 - .L_315)
.L_315:
        /*000c*/ 	.word	0x00000000
        /*0010*/ 	.short	0x0005
        /*0012*/ 	.short	0x0050
        /*0014*/ 	.byte	0x00, 0xf0, 0x05, 0x00


	//----- nvinfo : EIATTR_KPARAM_INFO
	.align		4
.L_316:
        /*0018*/ 	.byte	0x04, 0x17
        /*001a*/ 	.short	(.L_318 - .L_317)
.L_317:
        /*001c*/ 	.word	0x00000000
        /*0020*/ 	.short	0x0004
        /*0022*/ 	.short	0x0048
        /*0024*/ 	.byte	0x00, 0xf0, 0x21, 0x00


	//----- nvinfo : EIATTR_KPARAM_INFO
	.align		4
.L_318:
        /*0028*/ 	.byte	0x04, 0x17
        /*002a*/ 	.short	(.L_320 - .L_319)
.L_319:
        /*002c*/ 	.word	0x00000000
        /*0030*/ 	.short	0x0003
        /*0032*/ 	.short	0x001c
        /*0034*/ 	.byte	0x00, 0xf0, 0xa1, 0x00


	//----- nvinfo : EIATTR_KPARAM_INFO
	.align		4
.L_320:
        /*0038*/ 	.byte	0x04, 0x17
        /*003a*/ 	.short	(.L_322 - .L_321)
.L_321:
        /*003c*/ 	.word	0x00000000
        /*0040*/ 	.short	0x0002
        /*0042*/ 	.short	0x0018
        /*0044*/ 	.byte	0x00, 0xf0, 0x11, 0x00


	//----- nvinfo : EIATTR_KPARAM_INFO
	.align		4
.L_322:
        /*0048*/ 	.byte	0x04, 0x17
        /*004a*/ 	.short	(.L_324 - .L_323)
.L_323:
        /*004c*/ 	.word	0x00000000
        /*0050*/ 	.short	0x0001
        /*0052*/ 	.short	0x0010
        /*0054*/ 	.byte	0x00, 0xf5, 0x21, 0x00


	//----- nvinfo : EIATTR_KPARAM_INFO
	.align		4
.L_324:
        /*0058*/ 	.byte	0x04, 0x17
        /*005a*/ 	.short	(.L_326 - .L_325)
.L_325:
        /*005c*/ 	.word	0x00000000
        /*0060*/ 	.short	0x0000
        /*0062*/ 	.short	0x0000
        /*0064*/ 	.byte	0x00, 0xf0, 0x41, 0x00


	//----- nvinfo : EIATTR_SPARSE_MMA_MASK
	.align		4
.L_326:
        /*0068*/ 	.byte	0x03, 0x50
        /*006a*/ 	.short	0x0000


	//----- nvinfo : EIATTR_MAXREG_COUNT
	.align		4
        /*006c*/ 	.byte	0x03, 0x1b
        /*006e*/ 	.short	0x00ff


	//----- nvinfo : EIATTR_NUM_BARRIERS
	.align		4
        /*0070*/ 	.byte	0x02, 0x4c
        /*0072*/ 	.byte	0x01
	.zero		1


	//----- nvinfo : EIATTR_MERCURY_ISA_VERSION
	.align		4
        /*0074*/ 	.byte	0x03, 0x5f
        /*0076*/ 	.short	0x0101


	//----- nvinfo : EIATTR_COOP_GROUP_MASK_REGIDS
	.align		4
        /*0078*/ 	.byte	0x04, 0x29
        /*007a*/ 	.short	(.L_328 - .L_327)


	//   ....[0]....
.L_327:
        /*007c*/ 	.word	0xffffffff


	//   ....[1]....
        /*0080*/ 	.word	0xffffffff


	//   ....[2]....
        /*0084*/ 	.word	0xffffffff


	//   ....[3]....
        /*0088*/ 	.word	0xffffffff


	//   ....[4]....
        /*008c*/ 	.word	0xffffffff


	//   ....[5]....
        /*0090*/ 	.word	0xffffffff


	//   ....[6]....
        /*0094*/ 	.word	0xffffffff


	//   ....[7]....
        /*0098*/ 	.word	0xffffffff


	//   ....[8]....
        /*009c*/ 	.word	0xffffffff


	//   ....[9]....
        /*00a0*/ 	.word	0xffffffff


	//   ....[10]....
        /*00a4*/ 	.word	0xffffffff


	//   ....[11]....
        /*00a8*/ 	.word	0xffffffff


	//   ....[12]....
        /*00ac*/ 	.word	0xffffffff


	//   ....[13]....
        /*00b0*/ 	.word	0xffffffff


	//   ....[14]....
        /*00b4*/ 	.word	0xffffffff


	//   ....[15]....
        /*00b8*/ 	.word	0xffffffff


	//   ....[16]....
        /*00bc*/ 	.word	0xffffffff


	//   ....[17]....
        /*00c0*/ 	.word	0xffffffff


	//   ....[18]....
        /*00c4*/ 	.word	0xffffffff


	//   ....[19]....
        /*00c8*/ 	.word	0xffffffff


	//   ....[20]....
        /*00cc*/ 	.word	0xffffffff


	//   ....[21]....
        /*00d0*/ 	.word	0xffffffff


	//   ....[22]....
        /*00d4*/ 	.word	0xffffffff


	//   ....[23]....
        /*00d8*/ 	.word	0xffffffff


	//   ....[24]....
        /*00dc*/ 	.word	0xffffffff


	//   ....[25]....
        /*00e0*/ 	.word	0xffffffff


	//   ....[26]....
        /*00e4*/ 	.word	0xffffffff


	//   ....[27]....
        /*00e8*/ 	.word	0xffffffff


	//   ....[28]....
        /*00ec*/ 	.word	0xffffffff


	//   ....[29]....
        /*00f0*/ 	.word	0xffffffff


	//   ....[30]....
        /*00f4*/ 	.word	0xffffffff


	//   ....[31]....
        /*00f8*/ 	.word	0xffffffff


	//   ....[32]....
        /*00fc*/ 	.word	0xffffffff


	//   ....[33]....
        /*0100*/ 	.word	0xffffffff


	//   ....[34]....
        /*0104*/ 	.word	0xffffffff


	//   ....[35]....
        /*0108*/ 	.word	0xffffffff


	//   ....[36]....
        /*010c*/ 	.word	0xffffffff


	//   ....[37]....
        /*0110*/ 	.word	0xffffffff


	//   ....[38]....
        /*0114*/ 	.word	0xffffffff


	//   ....[39]....
        /*0118*/ 	.word	0xffffffff


	//   ....[40]....
        /*011c*/ 	.word	0xffffffff


	//   ....[41]....
        /*0120*/ 	.word	0xffffffff


	//   ....[42]....
        /*0124*/ 	.word	0xffffffff


	//   ....[43]....
        /*0128*/ 	.word	0xffffffff


	//   ....[44]....
        /*012c*/ 	.word	0xffffffff


	//----- nvinfo : EIATTR_COOP_GROUP_INSTR_OFFSETS
	.align		4
.L_328:
        /*0130*/ 	.byte	0x04, 0x28
        /*0132*/ 	.short	(.L_330 - .L_329)


	//   ....[0]....
.L_329:
        /*0134*/ 	.word	0x00000b40


	//   ....[1]....
        /*0138*/ 	.word	0x00000b70


	//   ....[2]....
        /*013c*/ 	.word	0x00000b80


	//   ....[3]....
        /*0140*/ 	.word	0x00000c80


	//   ....[4]....
        /*0144*/ 	.word	0x00000cb0


	//   ....[5]....
        /*0148*/ 	.word	0x00000ce0


	//   ....[6]....
        /*014c*/ 	.word	0x00000de0


	//   ....[7]....
        /*0150*/ 	.word	0x00000e10


	//   ....[8]....
        /*0154*/ 	.word	0x00000e40


	//   ....[9]....
        /*0158*/ 	.word	0x00000f40


	//   ....[10]....
        /*015c*/ 	.word	0x00000f70


	//   ....[11]....
        /*0160*/ 	.word	0x00000fa0


	//   ....[12]....
        /*0164*/ 	.word	0x000010a0


	//   ....[13]....
        /*0168*/ 	.word	0x000010e0


	//   ....[14]....
        /*016c*/ 	.word	0x00001110


	//   ....[15]....
        /*0170*/ 	.word	0x00001cb0


	//   ....[16]....
        /*0174*/ 	.word	0x00001cc0


	//   ....[17]....
        /*0178*/ 	.word	0x00001cd0


	//   ....[18]....
        /*017c*/ 	.word	0x00001dd0


	//   ....[19]....
        /*0180*/ 	.word	0x00001e10


	//   ....[20]....
        /*0184*/ 	.word	0x00001e30


	//   ....[21]....
        /*0188*/ 	.word	0x00001f40


	//   ....[22]....
        /*018c*/ 	.word	0x00001f80


	//   ....[23]....
        /*0190*/ 	.word	0x00001fa0


	//   ....[24]....
        /*0194*/ 	.word	0x000020b0


	//   ....[25]....
        /*0198*/ 	.word	0x000020f0


	//   ....[26]....
        /*019c*/ 	.word	0x00002110


	//   ....[27]....
        /*01a0*/ 	.word	0x00002220


	//   ....[28]....
        /*01a4*/ 	.word	0x00002260


	//   ....[29]....
        /*01a8*/ 	.word	0x00002290


	//   ....[30]....
        /*01ac*/ 	.word	0x00004770


	//   ....[31]....
        /*01b0*/ 	.word	0x000047a0


	//   ....[32]....
        /*01b4*/ 	.word	0x000047b0


	//   ....[33]....
        /*01b8*/ 	.word	0x000048b0


	//   ....[34]....
        /*01bc*/ 	.word	0x000048e0


	//   ....[35]....
        /*01c0*/ 	.word	0x00004910


	//   ....[36]....
        /*01c4*/ 	.word	0x00004a10


	//   ....[37]....
        /*01c8*/ 	.word	0x00004a40


	//   ....[38]....
        /*01cc*/ 	.word	0x00004a70


	//   ....[39]....
        /*01d0*/ 	.word	0x00004b70


	//   ....[40]....
        /*01d4*/ 	.word	0x00004ba0


	//   ....[41]....
        /*01d8*/ 	.word	0x00004bd0


	//   ....[42]....
        /*01dc*/ 	.word	0x00004cd0


	//   ....[43]....
        /*01e0*/ 	.word	0x00004d10


	//   ....[44]....
        /*01e4*/ 	.word	0x00004d40


	//----- nvinfo : EIATTR_VRC_CTA_INIT_COUNT
	.align		4
.L_330:
        /*01e8*/ 	.byte	0x02, 0x4a
	.zero		1
	.zero		1


	//----- nvinfo : EIATTR_EXIT_INSTR_OFFSETS
	.align		4
        /*01ec*/ 	.byte	0x04, 0x1c
        /*01ee*/ 	.short	(.L_332 - .L_331)


	//   ....[0]....
.L_331:
        /*01f0*/ 	.word	0x00005800


	//   ....[1]....
        /*01f4*/ 	.word	0x00005880


	//----- nvinfo : EIATTR_MAX_THREADS
	.align		4
.L_332:
        /*01f8*/ 	.byte	0x04, 0x05
        /*01fa*/ 	.short	(.L_334 - .L_333)
.L_333:
        /*01fc*/ 	.word	0x00000100
        /*0200*/ 	.word	0x00000001
        /*0204*/ 	.word	0x00000001


	//----- nvinfo : EIATTR_CRS_STACK_SIZE
	.align		4
.L_334:
        /*0208*/ 	.byte	0x04, 0x1e
        /*020a*/ 	.short	(.L_336 - .L_335)
.L_335:
        /*020c*/ 	.word	0x00000000


	//----- nvinfo : EIATTR_CBANK_PARAM_SIZE
	.align		4
.L_336:
        /*0210*/ 	.byte	0x03, 0x19
        /*0212*/ 	.short	0x0051


	//----- nvinfo : EIATTR_PARAM_CBANK
	.align		4
        /*0214*/ 	.byte	0x04, 0x0a
        /*0216*/ 	.short	(.L_338 - .L_337)
	.align		4
.L_337:
        /*0218*/ 	.word	index@(.nv.constant0._ZN6thrust24THRUST_300001_SM_1000_NS8cuda_cub4core6detail13_kernel_agentINS1_8__reduce11ReduceAgentINS0_12zip_iteratorIN4cuda3std3__45tupleIJNS0_6detail15normal_iteratorINS0_10device_ptrIiEEEENS0_17counting_iteratorIlNS0_11use_defaultESI_SI_EEEEEEEPNSB_IJilEEESM_iNS1_9__extrema9arg_min_fIilNSA_4lessIiEEEEEEJSL_SN_iN3cub18CUB_300001_SM_100013GridEvenShareIiEENSV_9GridQueueIjEESS_EEEvDpT0_)
        /*021c*/ 	.short	0x0380
        /*021e*/ 	.short	0x0051


	//----- nvinfo : EIATTR_SW_WAR
	.align		4
.L_338:
        /*0220*/ 	.byte	0x04, 0x36
        /*0222*/ 	.short	(.L_340 - .L_339)
.L_339:
        /*0224*/ 	.word	0x00000008
.L_340:


//--------------------- .nv.info._ZN6thrust24THRUST_300001_SM_1000_NS8cuda_cub4core6detail13_kernel_agentINS1_8__reduce11ReduceAgentINS0_12zip_iteratorIN4cuda3std3__45tupleIJNS0_6detail15normal_iteratorINS0_10device_ptrIiEEEENS0_17counting_iteratorIlNS0_11use_defaultESI_SI_EEEEEEEPNSB_IJilEEESM_iNS1_9__extrema9arg_min_fIilNSA_4lessIiEEEEEEJSL_SN_iSS_EEEvDpT0_ --------------------------
	.section	.nv.info._ZN6thrust24THRUST_300001_SM_1000_NS8cuda_cub4core6detail13_kernel_agentINS1_8__reduce11ReduceAgentINS0_12zip_iteratorIN4cuda3std3__45tupleIJNS0_6detail15normal_iteratorINS0_10device_ptrIiEEEENS0_17counting_iteratorIlNS0_11use_defaultESI_SI_EEEEEEEPNSB_IJilEEESM_iNS1_9__extrema9arg_min_fIilNSA_4lessIiEEEEEEJSL_SN_iSS_EEEvDpT0_,"",@"SHT_CUDA_INFO"
	.sectionflags	@""
	.align	4


	//----- nvinfo : EIATTR_CUDA_API_VERSION
	.align		4
        /*0000*/ 	.byte	0x04, 0x37
        /*0002*/ 	.short	(.L_342 - .L_341)
.L_341:
        /*0004*/ 	.word	0x00000082


	//----- nvinfo : EIATTR_KPARAM_INFO
	.align		4
.L_342:
        /*0008*/ 	.byte	0x04, 0x17
        /*000a*/ 	.short	(.L_344 - .L_343)
.L_343:
        /*000c*/ 	.word	0x00000000
        /*0010*/ 	.short	0x0003
        /*0012*/ 	.short	0x001c
        /*0014*/ 	.byte	0x00, 0xf0, 0x05, 0x00


	//----- nvinfo : EIATTR_KPARAM_INFO
	.align		4
.L_344:
        /*0018*/ 	.byte	0x04, 0x17
        /*001a*/ 	.short	(.L_346 - .L_345)
.L_345:
        /*001c*/ 	.word	0x00000000
        /*0020*/ 	.short	0x0002
        /*0022*/ 	.short	0x0018
        /*0024*/ 	.byte	0x00, 0xf0, 0x11, 0x00


	//----- nvinfo : EIATTR_KPARAM_INFO
	.align		4
.L_346:
        /*0028*/ 	.byte	0x04, 0x17
        /*002a*/ 	.short	(.L_348 - .L_347)
.L_347:
        /*002c*/ 	.word	0x00000000
        /*0030*/ 	.short	0x0001
        /*0032*/ 	.short	0x0010
        /*0034*/ 	.byte	0x00, 0xf5, 0x21, 0x00


	//----- nvinfo : EIATTR_KPARAM_INFO
	.align		4
.L_348:
        /*0038*/ 	.byte	0x04, 0x17
        /*003a*/ 	.short	(.L_350 - .L_349)
.L_349:
        /*003c*/ 	.word	0x00000000
        /*0040*/ 	.short	0x0000
        /*0042*/ 	.short	0x0000
        /*0044*/ 	.byte	0x00, 0xf0, 0x41, 0x00


	//----- nvinfo : EIATTR_SPARSE_MMA_MASK
	.align		4
.L_350:
        /*0048*/ 	.byte	0x03, 0x50
        /*004a*/ 	.short	0x0000


	//----- nvinfo : EIATTR_MAXREG_COUNT
	.align		4
        /*004c*/ 	.byte	0x03, 0x1b
        /*004e*/ 	.short	0x00ff


	//----- nvinfo : EIATTR_NUM_BARRIERS
	.align		4
        /*0050*/ 	.byte	0x02, 0x4c
        /*0052*/ 	.byte	0x01
	.zero		1


	//----- nvinfo : EIATTR_MERCURY_ISA_VERSION
	.align		4
        /*0054*/ 	.byte	0x03, 0x5f
        /*0056*/ 	.short	0x0101


	//----- nvinfo : EIATTR_COOP_GROUP_MASK_REGIDS
	.align		4
        /*0058*/ 	.byte	0x04, 0x29
        /*005a*/ 	.short	(.L_352 - .L_351)


	//   ....[0]....
.L_351:
        /*005c*/ 	.word	0xffffffff


	//   ....[1]....
        /*0060*/ 	.word	0xffffffff


	//   ....[2]....
        /*0064*/ 	.word	0xffffffff


	//   ....[3]....
        /*0068*/ 	.word	0xffffffff


	//   ....[4]....
        /*006c*/ 	.word	0xffffffff


	//   ....[5]....
        /*0070*/ 	.word	0xffffffff


	//   ....[6]....
        /*0074*/ 	.word	0xffffffff


	//   ....[7]....
        /*0078*/ 	.word	0xffffffff


	//   ....[8]....
        /*007c*/ 	.word	0xffffffff


	//   ....[9]....
        /*0080*/ 	.word	0xffffffff


	//   ....[10]....
        /*0084*/ 	.word	0xffffffff


	//   ....[11]....
        /*0088*/ 	.word	0xffffffff


	//   ....[12]....
        /*008c*/ 	.word	0xffffffff


	//   ....[13]....
        /*0090*/ 	.word	0xffffffff


	//   ....[14]....
        /*0094*/ 	.word	0xffffffff


	//   ....[15]....
        /*0098*/ 	.word	0xffffffff


	//   ....[16]....
        /*009c*/ 	.word	0xffffffff


	//   ....[17]....
        /*00a0*/ 	.word	0xffffffff


	//   ....[18]....
        /*00a4*/ 	.word	0xffffffff


	//   ....[19]....
        /*00a8*/ 	.word	0xffffffff


	//   ....[20]....
        /*00ac*/ 	.word	0xffffffff


	//   ....[21]....
        /*00b0*/ 	.word	0xffffffff


	//   ....[22]....
        /*00b4*/ 	.word	0xffffffff


	//   ....[23]....
        /*00b8*/ 	.word	0xffffffff


	//   ....[24]....
        /*00bc*/ 	.word	0xffffffff


	//   ....[25]....
        /*00c0*/ 	.word	0xffffffff


	//   ....[26]....
        /*00c4*/ 	.word	0xffffffff


	//   ....[27]....
        /*00c8*/ 	.word	0xffffffff


	//   ....[28]....
        /*00cc*/ 	.word	0xffffffff


	//   ....[29]....
        /*00d0*/ 	.word	0xffffffff


	//   ....[30]....
        /*00d4*/ 	.word	0xffffffff


	//   ....[31]....
        /*00d8*/ 	.word	0xffffffff


	//   ....[32]....
        /*00dc*/ 	.word	0xffffffff


	//   ....[33]....
        /*00e0*/ 	.word	0xffffffff


	//   ....[34]....
        /*00e4*/ 	.word	0xffffffff


	//   ....[35]....
        /*00e8*/ 	.word	0xffffffff


	//   ....[36]....
        /*00ec*/ 	.word	0xffffffff


	//   ....[37]....
        /*00f0*/ 	.word	0xffffffff


	//   ....[38]....
        /*00f4*/ 	.word	0xffffffff


	//   ....[39]....
        /*00f8*/ 	.word	0xffffffff


	//   ....[40]....
        /*00fc*/ 	.word	0xffffffff


	//   ....[41]....
        /*0100*/ 	.word	0xffffffff


	//   ....[42]....
        /*0104*/ 	.word	0xffffffff


	//   ....[43]....
        /*0108*/ 	.word	0xffffffff


	//   ....[44]....
        /*010c*/ 	.word	0xffffffff


	//----- nvinfo : EIATTR_COOP_GROUP_INSTR_OFFSETS
	.align		4
.L_352:
        /*0110*/ 	.byte	0x04, 0x28
        /*0112*/ 	.short	(.L_354 - .L_353)


	//   ....[0]....
.L_353:
        /*0114*/ 	.word	0x00000b10


	//   ....[1]....
        /*0118*/ 	.word	0x00000b40


	//   ....[2]....
        /*011c*/ 	.word	0x00000b50


	//   ....[3]....
        /*0120*/ 	.word	0x00000c50


	//   ....[4]....
        /*0124*/ 	.word	0x00000c80


	//   ....[5]....
        /*0128*/ 	.word	0x00000cb0


	//   ....[6]....
        /*012c*/ 	.word	0x00000db0


	//   ....[7]....
        /*0130*/ 	.word	0x00000de0


	//   ....[8]....
        /*0134*/ 	.word	0x00000e10


	//   ....[9]....
        /*0138*/ 	.word	0x00000f10


	//   ....[10]....
        /*013c*/ 	.word	0x00000f40


	//   ....[11]....
        /*0140*/ 	.word	0x00000f70


	//   ....[12]....
        /*0144*/ 	.word	0x00001070


	//   ....[13]....
        /*0148*/ 	.word	0x000010b0


	//   ....[14]....
        /*014c*/ 	.word	0x000010e0


	//   ....[15]....
        /*0150*/ 	.word	0x00001c80


	//   ....[16]....
        /*0154*/ 	.word	0x00001c90


	//   ....[17]....
        /*0158*/ 	.word	0x00001ca0


	//   ....[18]....
        /*015c*/ 	.word	0x00001da0


	//   ....[19]....
        /*0160*/ 	.word	0x00001de0


	//   ....[20]....
        /*0164*/ 	.word	0x00001e00


	//   ....[21]....
        /*0168*/ 	.word	0x00001f10


	//   ....[22]....
        /*016c*/ 	.word	0x00001f50


	//   ....[23]....
        /*0170*/ 	.word	0x00001f70


	//   ....[24]....
        /*0174*/ 	.word	0x00002080


	//   ....[25]....
        /*0178*/ 	.word	0x000020c0


	//   ....[26]....
        /*017c*/ 	.word	0x000020f0


	//   ....[27]....
        /*0180*/ 	.word	0x000021f0


	//   ....[28]....
        /*0184*/ 	.word	0x00002230


	//   ....[29]....
        /*0188*/ 	.word	0x00002260


	//   ....[30]....
        /*018c*/ 	.word	0x00004560


	//   ....[31]....
        /*0190*/ 	.word	0x00004590


	//   ....[32]....
        /*0194*/ 	.word	0x000045a0


	//   ....[33]....
        /*0198*/ 	.word	0x000046a0


	//   ....[34]....
        /*019c*/ 	.word	0x000046d0


	//   ....[35]....
        /*01a0*/ 	.word	0x00004700


	//   ....[36]....
        /*01a4*/ 	.word	0x00004800


	//   ....[37]....
        /*01a8*/ 	.word	0x00004830


	//   ....[38]....
        /*01ac*/ 	.word	0x00004860


	//   ....[39]....
        /*01b0*/ 	.word	0x00004960


	//   ....[40]....
        /*01b4*/ 	.word	0x00004990


	//   ....[41]....
        /*01b8*/ 	.word	0x000049c0


	//   ....[42]....
        /*01bc*/ 	.word	0x00004ac0


	//   ....[43]....
        /*01c0*/ 	.word	0x00004b00


	//   ....[44]....
        /*01c4*/ 	.word	0x00004b30


	//----- nvinfo : EIATTR_VRC_CTA_INIT_COUNT
	.align		4
.L_354:
        /*01c8*/ 	.byte	0x02, 0x4a
	.zero		1
	.zero		1


	//----- nvinfo : EIATTR_EXIT_INSTR_OFFSETS
	.align		4
        /*01cc*/ 	.byte	0x04, 0x1c
        /*01ce*/ 	.short	(.L_356 - .L_355)


	//   ....[0]....
.L_355:
        /*01d0*/ 	.word	0x00000030


	//   ....[1]....
        /*01d4*/ 	.word	0x00005610


	//   ....[2]....
        /*01d8*/ 	.word	0x00005670


	//----- nvinfo : EIATTR_MAX_THREADS
	.align		4
.L_356:
        /*01dc*/ 	.byte	0x04, 0x05
        /*01de*/ 	.short	(.L_358 - .L_357)
.L_357:
        /*01e0*/ 	.word	0x00000100
        /*01e4*/ 	.word	0x00000001
        /*01e8*/ 	.word	0x00000001


	//----- nvinfo : EIATTR_CRS_STACK_SIZE
	.align		4
.L_358:
        /*01ec*/ 	.byte	0x04, 0x1e
        /*01ee*/ 	.short	(.L_360 - .L_359)
.L_359:
        /*01f0*/ 	.word	0x00000000


	//----- nvinfo : EIATTR_CBANK_PARAM_SIZE
	.align		4
.L_360:
        /*01f4*/ 	.byte	0x03, 0x19
        /*01f6*/ 	.short	0x001d


	//----- nvinfo : EIATTR_PARAM_CBANK
	.align		4
        /*01f8*/ 	.byte	0x04, 0x0a
        /*01fa*/ 	.short	(.L_362 - .L_361)
	.align		4
.L_361:
        /*01fc*/ 	.word	index@(.nv.constant0._ZN6thrust24THRUST_300001_SM_1000_NS8cuda_cub4core6detail13_kernel_agentINS1_8__reduce11ReduceAgentINS0_12zip_iteratorIN4cuda3std3__45tupleIJNS0_6detail15normal_iteratorINS0_10device_ptrIiEEEENS0_17counting_iteratorIlNS0_11use_defaultESI_SI_EEEEEEEPNSB_IJilEEESM_iNS1_9__extrema9arg_min_fIilNSA_4lessIiEEEEEEJSL_SN_iSS_EEEvDpT0_)
        /*0200*/ 	.short	0x0380
        /*0202*/ 	.short	0x001d


	//----- nvinfo : EIATTR_SW_WAR
	.align		4
.L_362:
        /*0204*/ 	.byte	0x04, 0x36
        /*0206*/ 	.short	(.L_364 - .L_363)
.L_363:
        /*0208*/ 	.word	0x00000008
.L_364:


//--------------------- .nv.callgraph             --------------------------
	.section	.nv.callgraph,"",@"SHT_CUDA_CALLGRAPH"
	.align	4
	.sectionentsize	8
	.align		4
        /*0000*/ 	.word	0x00000000
	.align		4
        /*0004*/ 	.word	0xffffffff
	.align		4
        /*0008*/ 	.word	0x00000000
	.align		4
        /*000c*/ 	.word	0xfffffffe
	.align		4
        /*0010*/ 	.word	0x00000000
	.align		4
        /*0014*/ 	.word	0xfffffffd
	.align		4
        /*0018*/ 	.word	0x00000000
	.align		4
        /*001c*/ 	.word	0xfffffffc


//--------------------- .nv.constant4             --------------------------
	.section	.nv.constant4,"a",@progbits
	.align	8
	.align		8
.nv.constant4:
        /*0000*/ 	.dword	_ZN34_INTERNAL_6dfd099d_4_k_cu_34a735044cuda3std3__45__cpo5beginE
	.align		8
        /*0008*/ 	.dword	_ZN34_INTERNAL_6dfd099d_4_k_cu_34a735044cuda3std3__45__cpo3endE
	.align		8
        /*0010*/ 	.dword	_ZN34_INTERNAL_6dfd099d_4_k_cu_34a735044cuda3std3__45__cpo6cbeginE
	.align		8
        /*0018*/ 	.dword	_ZN34_INTERNAL_6dfd099d_4_k_cu_34a735044cuda3std3__45__cpo4cendE
	.align		8
        /*0020*/ 	.dword	_ZN34_INTERNAL_6dfd099d_4_k_cu_34a735044cuda3std3__45__cpo6rbeginE
	.align		8
        /*0028*/ 	.dword	_ZN34_INTERNAL_6dfd099d_4_k_cu_34a735044cuda3std3__45__cpo4rendE
	.align		8
        /*0030*/ 	.dword	_ZN34_INTERNAL_6dfd099d_4_k_cu_34a735044cuda3std3__45__cpo7crbeginE
	.align		8
        /*0038*/ 	.dword	_ZN34_INTERNAL_6dfd099d_4_k_cu_34a735044cuda3std3__45__cpo5crendE
	.align		8
        /*0040*/ 	.dword	_ZN34_INTERNAL_6dfd099d_4_k_cu_34a735044cuda3std3__436_GLOBAL__N__6dfd099d_4_k_cu_34a735046ignoreE
	.align		8
        /*0048*/ 	.dword	_ZN34_INTERNAL_6dfd099d_4_k_cu_34a735044cuda3std3__419piecewise_constructE
	.align		8
        /*0050*/ 	.dword	_ZN34_INTERNAL_6dfd099d_4_k_cu_34a735044cuda3std3__48in_placeE
	.align		8
        /*0058*/ 	.dword	_ZN34_INTERNAL_6dfd099d_4_k_cu_34a735044cuda3std3__420unreachable_sentinelE
	.align		8
        /*0060*/ 	.dword	_ZN34_INTERNAL_6dfd099d_4_k_cu_34a735044cuda3std3__47nulloptE
	.align		8
        /*0068*/ 	.dword	_ZN34_INTERNAL_6dfd099d_4_k_cu_34a735044cuda3std3__48unexpectE
	.align		8
        /*0070*/ 	.dword	_ZN34_INTERNAL_6dfd099d_4_k_cu_34a735044cuda3std6ranges3__45__cpo4swapE
	.align		8
        /*0078*/ 	.dword	_ZN34_INTERNAL_6dfd099d_4_k_cu_34a735044cuda3std6ranges3__45__cpo9iter_moveE
	.align		8
        /*0080*/ 	.dword	_ZN34_INTERNAL_6dfd099d_4_k_cu_34a735044cuda3std6ranges3__45__cpo5beginE
	.align		8
        /*0088*/ 	.dword	_ZN34_INTERNAL_6dfd099d_4_k_cu_34a735044cuda3std6ranges3__45__cpo3endE
	.align		8
        /*0090*/ 	.dword	_ZN34_INTERNAL_6dfd099d_4_k_cu_34a735044cuda3std6ranges3__45__cpo6cbeginE
	.align		8
        /*0098*/ 	.dword	_ZN34_INTERNAL_6dfd099d_4_k_cu_34a735044cuda3std6ranges3__45__cpo4cendE
	.align		8
        /*00a0*/ 	.dword	_ZN34_INTERNAL_6dfd099d_4_k_cu_34a735044cuda3std6ranges3__45__cpo7advanceE
	.align		8
        /*00a8*/ 	.dword	_ZN34_INTERNAL_6dfd099d_4_k_cu_34a735044cuda3std6ranges3__45__cpo9iter_swapE
	.align		8
        /*00b0*/ 	.dword	_ZN34_INTERNAL_6dfd099d_4_k_cu_34a735044cuda3std6ranges3__45__cpo4nextE
	.align		8
        /*00b8*/ 	.dword	_ZN34_INTERNAL_6dfd099d_4_k_cu_34a735044cuda3std6ranges3__45__cpo4prevE
	.align		8
        /*00c0*/ 	.dword	_ZN34_INTERNAL_6dfd099d_4_k_cu_34a735044cuda3std6ranges3__45__cpo4dataE
	.align		8
        /*00c8*/ 	.dword	_ZN34_INTERNAL_6dfd099d_4_k_cu_34a735044cuda3std6ranges3__45__cpo5cdataE
	.align		8
        /*00d0*/ 	.dword	_ZN34_INTERNAL_6dfd099d_4_k_cu_34a735044cuda3std6ranges3__45__cpo4sizeE
	.align		8
        /*00d8*/ 	.dword	_ZN34_INTERNAL_6dfd099d_4_k_cu_34a735044cuda3std6ranges3__45__cpo5ssizeE
	.align		8
        /*00e0*/ 	.dword	_ZN34_INTERNAL_6dfd099d_4_k_cu_34a735044cuda3std6ranges3__45__cpo8distanceE
	.align		8
        /*00e8*/ 	.dword	_ZN34_INTERNAL_6dfd099d_4_k_cu_34a735046thrust24THRUST_300001_SM_1000_NS8cuda_cub3parE
	.align		8
        /*00f0*/ 	.dword	_ZN34_INTERNAL_6dfd099d_4_k_cu_34a735046thrust24THRUST_300001_SM_1000_NS8cuda_cub10par_nosyncE
	.align		8
        /*00f8*/ 	.dword	_ZN34_INTERNAL_6dfd099d_4_k_cu_34a735046thrust24THRUST_300001_SM_1000_NS6system6detail10sequential3seqE
	.align		8
        /*0100*/ 	.dword	_ZN34_INTERNAL_6dfd099d_4_k_cu_34a735046thrust24THRUST_300001_SM_1000_NS6system3cpp3parE
	.align		8
        /*0108*/ 	.dword	_ZN34_INTERNAL_6dfd099d_4_k_cu_34a735046thrust24THRUST_300001_SM_1000_NS12placeholders2_1E
	.align		8
        /*0110*/ 	.dword	_ZN34_INTERNAL_6dfd099d_4_k_cu_34a735046thrust24THRUST_300001_SM_1000_NS12placeholders2_2E
	.align		8
        /*0118*/ 	.dword	_ZN34_INTERNAL_6dfd099d_4_k_cu_34a735046thrust24THRUST_300001_SM_1000_NS12placeholders2_3E
	.align		8
        /*0120*/ 	.dword	_ZN34_INTERNAL_6dfd099d_4_k_cu_34a735046thrust24THRUST_300001_SM_1000_NS12placeholders2_4E
	.align		8
        /*0128*/ 	.dword	_ZN34_INTERNAL_6dfd099d_4_k_cu_34a735046thrust24THRUST_300001_SM_1000_NS12placeholders2_5E
	.align		8
        /*0130*/ 	.dword	_ZN34_INTERNAL_6dfd099d_4_k_cu_34a735046thrust24THRUST_300001_SM_1000_NS12placeholders2_6E
	.align		8
        /*0138*/ 	.dword	_ZN34_INTERNAL_6dfd099d_4_k_cu_34a735046thrust24THRUST_300001_SM_1000_NS12placeholders2_7E
	.align		8
        /*0140*/ 	.dword	_ZN34_INTERNAL_6dfd099d_4_k_cu_34a735046thrust24THRUST_300001_SM_1000_NS12placeholders2_8E
	.align		8
        /*0148*/ 	.dword	_ZN34_INTERNAL_6dfd099d_4_k_cu_34a735046thrust24THRUST_300001_SM_1000_NS12placeholders2_9E
	.align		8
        /*0150*/ 	.dword	_ZN34_INTERNAL_6dfd099d_4_k_cu_34a735046thrust24THRUST_300001_SM_1000_NS12placeholders3_10E
	.align		8
        /*0158*/ 	.dword	_ZN34_INTERNAL_6dfd099d_4_k_cu_34a735046thrust24THRUST_300001_SM_1000_NS3seqE
	.align		8
        /*0160*/ 	.dword	_ZN34_INTERNAL_6dfd099d_4_k_cu_34a735046thrust24THRUST_300001_SM_1000_NS6deviceE


//--------------------- .text._ZN3cub18CUB_300001_SM_10006detail9transform16transform_kernelINS2_10policy_hubILb1EN4cuda3std3__45tupleIJN6thrust24THRUST_300001_SM_1000_NS6detail15normal_iteratorINSA_10device_ptrIiEEEESF_EEEE10policy1000El7processSF_JPiSK_EEEvT0_iT1_T2_DpNS2_10kernel_argIT3_EE --------------------------
	.section	.text._ZN3cub18CUB_300001_SM_10006detail9transform16transform_kernelINS2_10policy_hubILb1EN4cuda3std3__45tupleIJN6thrust24THRUST_300001_SM_1000_NS6detail15normal_iteratorINSA_10device_ptrIiEEEESF_EEEE10policy1000El7processSF_JPiSK_EEEvT0_iT1_T2_DpNS2_10kernel_argIT3_EE,"ax",@progbits
	.align	128
        .global         _ZN3cub18CUB_300001_SM_10006detail9transform16transform_kernelINS2_10policy_hubILb1EN4cuda3std3__45tupleIJN6thrust24THRUST_300001_SM_1000_NS6detail15normal_iteratorINSA_10device_ptrIiEEEESF_EEEE10policy1000El7processSF_JPiSK_EEEvT0_iT1_T2_DpNS2_10kernel_argIT3_EE
        .type           _ZN3cub18CUB_300001_SM_10006detail9transform16transform_kernelINS2_10policy_hubILb1EN4cuda3std3__45tupleIJN6thrust24THRUST_300001_SM_1000_NS6detail15normal_iteratorINSA_10device_ptrIiEEEESF_EEEE10policy1000El7processSF_JPiSK_EEEvT0_iT1_T2_DpNS2_10kernel_argIT3_EE,@function
        .size           _ZN3cub18CUB_300001_SM_10006detail9transform16transform_kernelINS2_10policy_hubILb1EN4cuda3std3__45tupleIJN6thrust24THRUST_300001_SM_1000_NS6detail15normal_iteratorINSA_10device_ptrIiEEEESF_EEEE10policy1000El7processSF_JPiSK_EEEvT0_iT1_T2_DpNS2_10kernel_argIT3_EE,(.L_x_842 - _ZN3cub18CUB_300001_SM_10006detail9transform16transform_kernelINS2_10policy_hubILb1EN4cuda3std3__45tupleIJN6thrust24THRUST_300001_SM_1000_NS6detail15normal_iteratorINSA_10device_ptrIiEEEESF_EEEE10policy1000El7processSF_JPiSK_EEEvT0_iT1_T2_DpNS2_10kernel_argIT3_EE)
        .other          _ZN3cub18CUB_300001_SM_10006detail9transform16transform_kernelINS2_10policy_hubILb1EN4cuda3std3__45tupleIJN6thrust24THRUST_300001_SM_1000_NS6detail15normal_iteratorINSA_10device_ptrIiEEEESF_EEEE10policy1000El7processSF_JPiSK_EEEvT0_iT1_T2_DpNS2_10kernel_argIT3_EE,@"STO_CUDA_ENTRY STV_DEFAULT"
_ZN3cub18CUB_300001_SM_10006detail9transform16transform_kernelINS2_10policy_hubILb1EN4cuda3std3__45tupleIJN6thrust24THRUST_300001_SM_1000_NS6detail15normal_iteratorINSA_10device_ptrIiEEEESF_EEEE10policy1000El7processSF_JPiSK_EEEvT0_iT1_T2_DpNS2_10kernel_argIT3_EE:
.text._ZN3cub18CUB_300001_SM_10006detail9transform16transform_kernelINS2_10policy_hubILb1EN4cuda3std3__45tupleIJN6thrust24THRUST_300001_SM_1000_NS6detail15normal_iteratorINSA_10device_ptrIiEEEESF_EEEE10policy1000El7processSF_JPiSK_EEEvT0_iT1_T2_DpNS2_10kernel_argIT3_EE:
[----:B------:R-:W-:Y:S08]  /*0000*/  LDC R1, c[0x0][0x37c] ;  /* 0x0000df00ff017b82 */ /* 0x000ff00000000800 */
[----:B------:R-:W0:Y:S01]  /*0010*/  LDC R14, c[0x0][0x388] ;  /* 0x0000e200ff0e7b82 */ /* 0x000e220000000800 */
[----:B------:R-:W1:Y:S01]  /*0020*/  LDCU.64 UR6, c[0x0][0x380] ;  /* 0x00007000ff0677ac */ /* 0x000e620008000a00 */
[----:B------:R-:W2:Y:S01]  /*0030*/  S2R R9, SR_TID.X ;  /* 0x0000000000097919 */ /* 0x000ea20000002100 */
[----:B------:R-:W-:Y:S05]  /*0040*/  BSSY.RECONVERGENT B0, `(.L_x_0) ;  /* 0x0000029000007945 */ /* 0x000fea0003800200 */
[----:B------:R-:W3:Y:S01]  /*0050*/  S2UR UR4, SR_CTAID.X ;  /* 0x00000000000479c3 */ /* 0x000ee20000002500 */
[----:B0-----:R-:W-:-:S05]  /*0060*/  IMAD.SHL.U32 R5, R14, 0x80, RZ ;  /* 0x000000800e057824 */ /* 0x001fca00078e00ff */
[----:B------:R-:W-:Y:S01]  /*0070*/  SHF.R.S32.HI R0, RZ, 0x1f, R5 ;  /* 0x0000001fff007819 */ /* 0x000fe20000011405 */
[----:B---3--:R-:W-:-:S04]  /*0080*/  IMAD.WIDE.U32 R2, R5, UR4, RZ ;  /* 0x0000000405027c25 */ /* 0x008fc8000f8e00ff */
[----:B------:R-:W-:Y:S01]  /*0090*/  IMAD R7, R0, UR4, RZ ;  /* 0x0000000400077c24 */ /* 0x000fe2000f8e02ff */
[----:B-1----:R-:W-:Y:S01]  /*00a0*/  IADD3 R4, P1, PT, -R2, UR6, RZ ;  /* 0x0000000602047c10 */ /* 0x002fe2000ff3e1ff */
[----:B--2---:R-:W-:Y:S02]  /*00b0*/  IMAD.SHL.U32 R13, R9, 0x80, RZ ;  /* 0x00000080090d7824 */ /* 0x004fe400078e00ff */
[----:B------:R-:W-:Y:S01]  /*00c0*/  IMAD.IADD R7, R3, 0x1, R7 ;  /* 0x0000000103077824 */ /* 0x000fe200078e0207 */
[----:B------:R-:W-:-:S04]  /*00d0*/  ISETP.LT.U32.AND P0, PT, R4, R5, PT ;  /* 0x000000050400720c */ /* 0x000fc80003f01070 */
[----:B------:R-:W-:-:S04]  /*00e0*/  IADD3.X R11, PT, PT, ~R7, UR7, RZ, P1, !PT ;  /* 0x00000007070b7c10 */ /* 0x000fc80008ffe5ff */
[----:B------:R-:W-:-:S04]  /*00f0*/  ISETP.LT.AND.EX P0, PT, R11, R0, PT, P0 ;  /* 0x000000000b00720c */ /* 0x000fc80003f01300 */
[----:B------:R-:W-:-:S05]  /*0100*/  SEL R0, R4, R5, P0 ;  /* 0x0000000504007207 */ /* 0x000fca0000000000 */
[----:B------:R-:W-:-:S05]  /*0110*/  IMAD.SHL.U32 R4, R0, 0x4, RZ ;  /* 0x0000000400047824 */ /* 0x000fca00078e00ff */
[----:B------:R-:W-:-:S13]  /*0120*/  ISETP.GE.AND P0, PT, R13, R4, PT ;  /* 0x000000040d00720c */ /* 0x000fda0003f06270 */
[----:B------:R-:W-:Y:S05]  /*0130*/  @P0 BRA `(.L_x_1) ;  /* 0x0000000000640947 */ /* 0x000fea0003800000 */
[----:B------:R-:W0:Y:S01]  /*0140*/  LDCU.64 UR4, c[0x0][0x398] ;  /* 0x00007300ff0477ac */ /* 0x000e220008000a00 */
[C---:B------:R-:W-:Y:S01]  /*0150*/  IMAD.SHL.U32 R6, R2.reuse, 0x4, RZ ;  /* 0x0000000402067824 */ /* 0x040fe200078e00ff */
[----:B------:R-:W-:Y:S01]  /*0160*/  SHF.L.U64.HI R8, R2, 0x2, R7 ;  /* 0x0000000202087819 */ /* 0x000fe20000010207 */
[----:B------:R-:W-:Y:S01]  /*0170*/  BSSY.RECONVERGENT B1, `(.L_x_2) ;  /* 0x000000b000017945 */ /* 0x000fe20003800200 */
[----:B------:R-:W-:Y:S02]  /*0180*/  IMAD.MOV.U32 R15, RZ, RZ, R13 ;  /* 0x000000ffff0f7224 */ /* 0x000fe400078e000d */
[----:B0-----:R-:W-:-:S04]  /*0190*/  IADD3 R10, P0, PT, R6, UR4, RZ ;  /* 0x00000004060a7c10 */ /* 0x001fc8000ff1e0ff */
[----:B------:R-:W-:-:S03]  /*01a0*/  IADD3.X R11, PT, PT, R8, UR5, RZ, P0, !PT ;  /* 0x00000005080b7c10 */ /* 0x000fc600087fe4ff */
[----:B------:R-:W-:-:S07]  /*01b0*/  IMAD.WIDE.U32 R10, R9, 0x80, R10 ;  /* 0x00000080090a7825 */ /* 0x000fce00078e000a */
.L_x_3:
[----:B------:R-:W-:Y:S01]  /*01c0*/  VIADD R15, R15, 0x4000 ;  /* 0x000040000f0f7836 */ /* 0x000fe20000000000 */
[----:B------:R0:W-:Y:S04]  /*01d0*/  CCTL.E.PF2 [R10] ;  /* 0x000000000a00798f */ /* 0x0001e80000800100 */
[----:B------:R-:W-:Y:S02]  /*01e0*/  ISETP.GE.AND P0, PT, R15, R4, PT ;  /* 0x000000040f00720c */ /* 0x000fe40003f06270 */
[----:B0-----:R-:W-:-:S05]  /*01f0*/  IADD3 R10, P1, PT, R10, 0x4000, RZ ;  /* 0x000040000a0a7810 */ /* 0x001fca0007f3e0ff */
[----:B------:R-:W-:-:S06]  /*0200*/  IMAD.X R11, RZ, RZ, R11, P1 ;  /* 0x000000ffff0b7224 */ /* 0x000fcc00008e060b */
[----:B------:R-:W-:Y:S05]  /*0210*/  @!P0 BRA `(.L_x_3) ;  /* 0xfffffffc00e88947 */ /* 0x000fea000383ffff */
[----:B------:R-:W-:Y:S05]  /*0220*/  BSYNC.RECONVERGENT B1 ;  /* 0x0000000000017941 */ /* 0x000fea0003800200 */
.L_x_2:
[----:B------:R-:W0:Y:S02]  /*0230*/  LDCU.64 UR4, c[0x0][0x3a8] ;  /* 0x00007500ff0477ac */ /* 0x000e240008000a00 */
[----:B0-----:R-:W-:-:S04]  /*0240*/  IADD3 R10, P0, PT, R6, UR4, RZ ;  /* 0x00000004060a7c10 */ /* 0x001fc8000ff1e0ff */
[----:B------:R-:W-:-:S03]  /*0250*/  IADD3.X R11, PT, PT, R8, UR5, RZ, P0, !PT ;  /* 0x00000005080b7c10 */ /* 0x000fc600087fe4ff */
[----:B------:R-:W-:-:S07]  /*0260*/  IMAD.WIDE.U32 R10, R9, 0x80, R10 ;  /* 0x00000080090a7825 */ /* 0x000fce00078e000a */
.L_x_4:
[----:B------:R-:W-:Y:S01]  /*0270*/  VIADD R13, R13, 0x4000 ;  /* 0x000040000d0d7836 */ /* 0x000fe20000000000 */
[----:B------:R0:W-:Y:S04]  /*0280*/  CCTL.E.PF2 [R10] ;  /* 0x000000000a00798f */ /* 0x0001e80000800100 */
[----:B------:R-:W-:Y:S02]  /*0290*/  ISETP.GE.AND P0, PT, R13, R4, PT ;  /* 0x000000040d00720c */ /* 0x000fe40003f06270 */
[----:B0-----:R-:W-:-:S05]  /*02a0*/  IADD3 R10, P1, PT, R10, 0x4000, RZ ;  /* 0x000040000a0a7810 */ /* 0x001fca0007f3e0ff */
[----:B------:R-:W-:-:S06]  /*02b0*/  IMAD.X R11, RZ, RZ, R11, P1 ;  /* 0x000000ffff0b7224 */ /* 0x000fcc00008e060b */
[----:B------:R-:W-:Y:S05]  /*02c0*/  @!P0 BRA `(.L_x_4) ;  /* 0xfffffffc00e88947 */ /* 0x000fea000383ffff */
.L_x_1:
[----:B------:R-:W-:Y:S05]  /*02d0*/  BSYNC.RECONVERGENT B0 ;  /* 0x0000000000007941 */ /* 0x000fea0003800200 */
.L_x_0:
[----:B------:R-:W0:Y:S01]  /*02e0*/  LDCU.128 UR8, c[0x0][0x390] ;  /* 0x00007200ff0877ac */ /* 0x000e220008000c00 */
[----:B------:R-:W-:Y:S01]  /*02f0*/  ISETP.NE.AND P0, PT, R5, R0, PT ;  /* 0x000000000500720c */ /* 0x000fe20003f05270 */
[C---:B------:R-:W-:Y:S01]  /*0300*/  IMAD.SHL.U32 R6, R2.reuse, 0x4, RZ ;  /* 0x0000000402067824 */ /* 0x040fe200078e00ff */
[----:B------:R-:W-:Y:S01]  /*0310*/  SHF.L.U64.HI R7, R2, 0x2, R7 ;  /* 0x0000000202077819 */ /* 0x000fe20000010207 */
[----:B------:R-:W1:Y:S03]  /*0320*/  LDCU.64 UR6, c[0x0][0x3a8] ;  /* 0x00007500ff0677ac */ /* 0x000e660008000a00 */
[C---:B------:R-:W-:Y:S01]  /*0330*/  R2UR UR14, R6.reuse ;  /* 0x00000000060e72ca */ /* 0x040fe200000e0000 */
[----:B------:R-:W2:Y:S01]  /*0340*/  LDCU.64 UR12, c[0x0][0x358] ;  /* 0x00006b00ff0c77ac */ /* 0x000ea20008000a00 */
[----:B------:R-:W-:Y:S02]  /*0350*/  R2UR UR15, R7 ;  /* 0x00000000070f72ca */ /* 0x000fe400000e0000 */
[----:B0-----:R-:W-:-:S02]  /*0360*/  IADD3 R2, P2, PT, R6, UR10, RZ ;  /* 0x0000000a06027c10 */ /* 0x001fc4000ff5e0ff */
[C---:B-1----:R-:W-:Y:S02]  /*0370*/  IADD3 R4, P3, PT, R6.reuse, UR6, RZ ;  /* 0x0000000606047c10 */ /* 0x042fe4000ff7e0ff */
[----:B------:R-:W-:Y:S02]  /*0380*/  IADD3 R6, P1, PT, R6, UR8, RZ ;  /* 0x0000000806067c10 */ /* 0x000fe4000ff3e0ff */
[C---:B------:R-:W-:Y:S02]  /*0390*/  IADD3.X R3, PT, PT, R7.reuse, UR11, RZ, P2, !PT ;  /* 0x0000000b07037c10 */ /* 0x040fe400097fe4ff */
[C---:B------:R-:W-:Y:S02]  /*03a0*/  IADD3.X R5, PT, PT, R7.reuse, UR7, RZ, P3, !PT ;  /* 0x0000000707057c10 */ /* 0x040fe40009ffe4ff */
[----:B------:R-:W-:Y:S01]  /*03b0*/  IADD3.X R7, PT, PT, R7, UR9, RZ, P1, !PT ;  /* 0x0000000907077c10 */ /* 0x000fe20008ffe4ff */
[----:B--2---:R-:W-:Y:S06]  /*03c0*/  @!P0 BRA `(.L_x_5) ;  /* 0x0000001400408947 */ /* 0x004fec0003800000 */
[----:B------:R-:W-:-:S13]  /*03d0*/  ISETP.GE.AND P0, PT, R14, 0x1, PT ;  /* 0x000000010e00780c */ /* 0x000fda0003f06270 */
[----:B------:R-:W-:Y:S05]  /*03e0*/  @!P0 EXIT ;  /* 0x000000000000894d */ /* 0x000fea0003800000 */
[C---:B------:R-:W-:Y:S01]  /*03f0*/  ISETP.GE.U32.AND P0, PT, R14.reuse, 0x8, PT ;  /* 0x000000080e00780c */ /* 0x040fe20003f06070 */
[----:B------:R-:W-:Y:S01]  /*0400*/  IMAD.MOV.U32 R8, RZ, RZ, RZ ;  /* 0x000000ffff087224 */ /* 0x000fe200078e00ff */
[----:B------:R-:W-:-:S11]  /*0410*/  LOP3.LUT R18, R14, 0x7, RZ, 0xc0, !PT ;  /* 0x000000070e127812 */ /* 0x000fd600078ec0ff */
[----:B------:R-:W-:Y:S05]  /*0420*/  @!P0 BRA `(.L_x_6) ;  /* 0x0000000c005c8947 */ /* 0x000fea0003800000 */
[----:B------:R-:W-:-:S13]  /*0430*/  ISETP.GE.AND P0, PT, R9, R0, PT ;  /* 0x000000000900720c */ /* 0x000fda0003f06270 */
[----:B------:R-:W-:-:S04]  /*0440*/  @!P0 IMAD.WIDE.U32 R10, R9, 0x4, R2 ;  /* 0x00000004090a8825 */ /* 0x000fc800078e0002 */
[C---:B------:R-:W-:Y:S02]  /*0450*/  @!P0 IMAD.WIDE.U32 R12, R9.reuse, 0x4, R4 ;  /* 0x00000004090c8825 */ /* 0x040fe400078e0004 */
[----:B------:R-:W2:Y:S04]  /*0460*/  @!P0 LDG.E R10, desc[UR12][R10.64] ;  /* 0x0000000c0a0a8981 */ /* 0x000ea8000c1e1900 */
[----:B------:R-:W3:Y:S01]  /*0470*/  @!P0 LDG.E R12, desc[UR12][R12.64] ;  /* 0x0000000c0c0c8981 */ /* 0x000ee2000c1e1900 */
[C---:B------:R-:W-:Y:S02]  /*0480*/  VIADD R17, R9.reuse, 0x80 ;  /* 0x0000008009117836 */ /* 0x040fe40000000000 */
[----:B------:R-:W-:-:S03]  /*0490*/  @!P0 IMAD.WIDE.U32 R20, R9, 0x4, R6 ;  /* 0x0000000409148825 */ /* 0x000fc600078e0006 */
[C---:B------:R-:W-:Y:S02]  /*04a0*/  ISETP.GE.AND P6, PT, R17.reuse, R0, PT ;  /* 0x000000001100720c */ /* 0x040fe40003fc6270 */
[----:B--2---:R-:W-:Y:S01]  /*04b0*/  @!P0 I2FP.F32.S32 R8, R10 ;  /* 0x0000000a00088245 */ /* 0x004fe20000201400 */
[----:B------:R-:W-:Y:S01]  /*04c0*/  IMAD.WIDE R10, R17, 0x4, R2 ;  /* 0x00000004110a7825 */ /* 0x000fe200078e0202 */
[----:B---3--:R-:W-:-:S03]  /*04d0*/  @!P0 I2FP.F32.S32 R15, R12 ;  /* 0x0000000c000f8245 */ /* 0x008fc60000201400 */
[----:B------:R-:W-:Y:S01]  /*04e0*/  IMAD.WIDE R12, R17, 0x4, R4 ;  /* 0x00000004110c7825 */ /* 0x000fe200078e0204 */
[----:B------:R-:W-:-:S03]  /*04f0*/  @!P0 FSETP.GE.AND P1, PT, R8, R15, PT ;  /* 0x0000000f0800820b */ /* 0x000fc60003f26000 */
[----:B------:R-:W-:-:S05]  /*0500*/  @!P0 FADD R16, R8, -R15 ;  /* 0x8000000f08108221 */ /* 0x000fca0000000000 */
[----:B------:R-:W-:-:S04]  /*0510*/  @!P0 FSEL R16, R16, RZ, P1 ;  /* 0x000000ff10108208 */ /* 0x000fc80000800000 */
[----:B------:R-:W0:Y:S02]  /*0520*/  @!P0 F2I.TRUNC.NTZ R15, R16 ;  /* 0x00000010000f8305 */ /* 0x000e24000020f100 */
[----:B0-----:R0:W-:Y:S04]  /*0530*/  @!P0 STG.E desc[UR12][R20.64], R15 ;  /* 0x0000000f14008986 */ /* 0x0011e8000c10190c */
[----:B------:R-:W2:Y:S04]  /*0540*/  @!P6 LDG.E R8, desc[UR12][R10.64] ;  /* 0x0000000c0a08e981 */ /* 0x000ea8000c1e1900 */
[----:B------:R-:W3:Y:S01]  /*0550*/  @!P6 LDG.E R19, desc[UR12][R12.64] ;  /* 0x0000000c0c13e981 */ /* 0x000ee2000c1e1900 */
[----:B------:R-:W-:Y:S01]  /*0560*/  VIADD R23, R9, 0x100 ;  /* 0x0000010009177836 */ /* 0x000fe20000000000 */
[----:B------:R-:W-:Y:S01]  /*0570*/  BSSY.RECONVERGENT B0, `(.L_x_7) ;  /* 0x0000020000007945 */ /* 0x000fe20003800200 */
[----:B------:R-:W-:-:S03]  /*0580*/  IMAD.WIDE R16, R17, 0x4, R6 ;  /* 0x0000000411107825 */ /* 0x000fc600078e0206 */
[-C--:B------:R-:W-:Y:S01]  /*0590*/  ISETP.GE.AND P5, PT, R23, R0.reuse, PT ;  /* 0x000000001700720c */ /* 0x080fe20003fa6270 */
[C---:B0-----:R-:W-:Y:S02]  /*05a0*/  VIADD R15, R9.reuse, 0x200 ;  /* 0x00000200090f7836 */ /* 0x041fe40000000000 */
[C---:B------:R-:W-:Y:S02]  /*05b0*/  VIADD R25, R9.reuse, 0x180 ;  /* 0x0000018009197836 */ /* 0x040fe40000000000 */
[----:B------:R-:W-:Y:S01]  /*05c0*/  VIADD R21, R9, 0x300 ;  /* 0x0000030009157836 */ /* 0x000fe20000000000 */
[-C--:B------:R-:W-:Y:S01]  /*05d0*/  ISETP.GE.AND P3, PT, R15, R0.reuse, PT ;  /* 0x000000000f00720c */ /* 0x080fe20003f66270 */
[----:B------:R-:W-:Y:S01]  /*05e0*/  VIADD R15, R9, 0x280 ;  /* 0x00000280090f7836 */ /* 0x000fe20000000000 */
[-C--:B------:R-:W-:Y:S01]  /*05f0*/  ISETP.GE.AND P4, PT, R25, R0.reuse, PT ;  /* 0x000000001900720c */ /* 0x080fe20003f86270 */
[----:B------:R-:W-:Y:S01]  /*0600*/  VIADD R23, R9, 0x380 ;  /* 0x0000038009177836 */ /* 0x000fe20000000000 */
[----:B------:R-:W-:-:S02]  /*0610*/  ISETP.GE.AND P1, PT, R21, R0, PT ;  /* 0x000000001500720c */ /* 0x000fc40003f26270 */
[----:B------:R-:W-:Y:S02]  /*0620*/  ISETP.GE.AND P2, PT, R15, R0, PT ;  /* 0x000000000f00720c */ /* 0x000fe40003f46270 */
[----:B--2---:R-:W-:Y:S02]  /*0630*/  @!P6 I2FP.F32.S32 R8, R8 ;  /* 0x000000080008e245 */ /* 0x004fe40000201400 */
[----:B---3--:R-:W-:-:S04]  /*0640*/  @!P6 I2FP.F32.S32 R19, R19 ;  /* 0x000000130013e245 */ /* 0x008fc80000201400 */
[C---:B------:R-:W-:Y:S01]  /*0650*/  @!P6 FSETP.GE.AND P0, PT, R8.reuse, R19, PT ;  /* 0x000000130800e20b */ /* 0x040fe20003f06000 */
[----:B------:R-:W-:Y:S01]  /*0660*/  @!P6 FADD R22, R8, -R19 ;  /* 0x800000130816e221 */ /* 0x000fe20000000000 */
[----:B------:R-:W-:-:S04]  /*0670*/  LOP3.LUT R8, R14, 0x7ffffff8, RZ, 0xc0, !PT ;  /* 0x7ffffff80e087812 */ /* 0x000fc800078ec0ff */
[----:B------:R-:W-:Y:S02]  /*0680*/  @!P6 FSEL R22, R22, RZ, P0 ;  /* 0x000000ff1616e208 */ /* 0x000fe40000000000 */
[----:B------:R-:W-:Y:S02]  /*0690*/  ISETP.GE.AND P0, PT, R23, R0, PT ;  /* 0x000000001700720c */ /* 0x000fe40003f06270 */
[----:B------:R-:W0:Y:S02]  /*06a0*/  @!P6 F2I.TRUNC.NTZ R19, R22 ;  /* 0x000000160013e305 */ /* 0x000e24000020f100 */
[----:B0-----:R0:W-:Y:S01]  /*06b0*/  @!P6 STG.E desc[UR12][R16.64], R19 ;  /* 0x000000131000e986 */ /* 0x0011e2000c10190c */
[----:B------:R-:W-:Y:S01]  /*06c0*/  ISETP.NE.AND P6, PT, R8, 0x8, PT ;  /* 0x000000080800780c */ /* 0x000fe20003fc5270 */
[----:B------:R-:W-:-:S12]  /*06d0*/  @P5 BRA `(.L_x_8) ;  /* 0x0000000000245947 */ /* 0x000fd80003800000 */
[----:B------:R-:W2:Y:S04]  /*06e0*/  LDG.E R14, desc[UR12][R10.64+0x200] ;  /* 0x0002000c0a0e7981 */ /* 0x000ea8000c1e1900 */
[----:B------:R-:W3:Y:S01]  /*06f0*/  LDG.E R15, desc[UR12][R12.64+0x200] ;  /* 0x0002000c0c0f7981 */ /* 0x000ee2000c1e1900 */
[----:B--2---:R-:W-:Y:S02]  /*0700*/  I2FP.F32.S32 R14, R14 ;  /* 0x0000000e000e7245 */ /* 0x004fe40000201400 */
[----:B---3--:R-:W-:-:S04]  /*0710*/  I2FP.F32.S32 R15, R15 ;  /* 0x0000000f000f7245 */ /* 0x008fc80000201400 */
[C---:B------:R-:W-:Y:S01]  /*0720*/  FSETP.GE.AND P5, PT, R14.reuse, R15, PT ;  /* 0x0000000f0e00720b */ /* 0x040fe20003fa6000 */
[----:B0-----:R-:W-:-:S05]  /*0730*/  FADD R19, R14, -R15 ;  /* 0x8000000f0e137221 */ /* 0x001fca0000000000 */
[----:B------:R-:W-:-:S06]  /*0740*/  FSEL R19, R19, RZ, P5 ;  /* 0x000000ff13137208 */ /* 0x000fcc0002800000 */
[----:B------:R-:W0:Y:S02]  /*0750*/  F2I.TRUNC.NTZ R19, R19 ;  /* 0x0000001300137305 */ /* 0x000e24000020f100 */
[----:B0-----:R1:W-:Y:S02]  /*0760*/  STG.E desc[UR12][R16.64+0x200], R19 ;  /* 0x0002001310007986 */ /* 0x0013e4000c10190c */
.L_x_8:
[----:B------:R-:W-:Y:S05]  /*0770*/  BSYNC.RECONVERGENT B0 ;  /* 0x0000000000007941 */ /* 0x000fea0003800200 */
.L_x_7:
[----:B------:R-:W-:Y:S04]  /*0780*/  BSSY.RECONVERGENT B0, `(.L_x_9) ;  /* 0x000000b000007945 */ /* 0x000fe80003800200 */
[----:B------:R-:W-:Y:S05]  /*0790*/  @P4 BRA `(.L_x_10) ;  /* 0x0000000000244947 */ /* 0x000fea0003800000 */
[----:B------:R-:W2:Y:S04]  /*07a0*/  LDG.E R14, desc[UR12][R10.64+0x400] ;  /* 0x0004000c0a0e7981 */ /* 0x000ea8000c1e1900 */
[----:B------:R-:W3:Y:S01]  /*07b0*/  LDG.E R15, desc[UR12][R12.64+0x400] ;  /* 0x0004000c0c0f7981 */ /* 0x000ee2000c1e1900 */
[----:B--2---:R-:W-:Y:S02]  /*07c0*/  I2FP.F32.S32 R14, R14 ;  /* 0x0000000e000e7245 */ /* 0x004fe40000201400 */
[----:B---3--:R-:W-:-:S04]  /*07d0*/  I2FP.F32.S32 R15, R15 ;  /* 0x0000000f000f7245 */ /* 0x008fc80000201400 */
[C---:B------:R-:W-:Y:S01]  /*07e0*/  FSETP.GE.AND P4, PT, R14.reuse, R15, PT ;  /* 0x0000000f0e00720b */ /* 0x040fe20003f86000 */
[----:B01----:R-:W-:-:S05]  /*07f0*/  FADD R19, R14, -R15 ;  /* 0x8000000f0e137221 */ /* 0x003fca0000000000 */
[----:B------:R-:W-:-:S06]  /*0800*/  FSEL R19, R19, RZ, P4 ;  /* 0x000000ff13137208 */ /* 0x000fcc0002000000 */
[----:B------:R-:W0:Y:S02]  /*0810*/  F2I.TRUNC.NTZ R19, R19 ;  /* 0x0000001300137305 */ /* 0x000e24000020f100 */
[----:B0-----:R2:W-:Y:S02]  /*0820*/  STG.E desc[UR12][R16.64+0x400], R19 ;  /* 0x0004001310007986 */ /* 0x0015e4000c10190c */
.L_x_10:
[----:B------:R-:W-:Y:S05]  /*0830*/  BSYNC.RECONVERGENT B0 ;  /* 0x0000000000007941 */ /* 0x000fea0003800200 */
.L_x_9:
[----:B------:R-:W-:Y:S04]  /*0840*/  BSSY.RECONVERGENT B0, `(.L_x_11) ;  /* 0x000000b000007945 */ /* 0x000fe80003800200 */
[----:B------:R-:W-:Y:S05]  /*0850*/  @P3 BRA `(.L_x_12) ;  /* 0x0000000000243947 */ /* 0x000fea0003800000 */
[----:B------:R-:W3:Y:S04]  /*0860*/  LDG.E R14, desc[UR12][R10.64+0x600] ;  /* 0x0006000c0a0e7981 */ /* 0x000ee8000c1e1900 */
[----:B------:R-:W4:Y:S01]  /*0870*/  LDG.E R15, desc[UR12][R12.64+0x600] ;  /* 0x0006000c0c0f7981 */ /* 0x000f22000c1e1900 */
[----:B---3--:R-:W-:Y:S02]  /*0880*/  I2FP.F32.S32 R14, R14 ;  /* 0x0000000e000e7245 */ /* 0x008fe40000201400 */
[----:B----4-:R-:W-:-:S04]  /*0890*/  I2FP.F32.S32 R15, R15 ;  /* 0x0000000f000f7245 */ /* 0x010fc80000201400 */
[C---:B------:R-:W-:Y:S01]  /*08a0*/  FSETP.GE.AND P3, PT, R14.reuse, R15, PT ;  /* 0x0000000f0e00720b */ /* 0x040fe20003f66000 */
[----:B012---:R-:W-:-:S05]  /*08b0*/  FADD R19, R14, -R15 ;  /* 0x8000000f0e137221 */ /* 0x007fca0000000000 */
[----:B------:R-:W-:-:S06]  /*08c0*/  FSEL R19, R19, RZ, P3 ;  /* 0x000000ff13137208 */ /* 0x000fcc0001800000 */
[----:B------:R-:W0:Y:S02]  /*08d0*/  F2I.TRUNC.NTZ R19, R19 ;  /* 0x0000001300137305 */ /* 0x000e24000020f100 */
[----:B0-----:R3:W-:Y:S02]  /*08e0*/  STG.E desc[UR12][R16.64+0x600], R19 ;  /* 0x0006001310007986 */ /* 0x0017e4000c10190c */
.L_x_12:
[----:B------:R-:W-:Y:S05]  /*08f0*/  BSYNC.RECONVERGENT B0 ;  /* 0x0000000000007941 */ /* 0x000fea0003800200 */
.L_x_11:
[----:B------:R-:W-:Y:S04]  /*0900*/  BSSY.RECONVERGENT B0, `(.L_x_13) ;  /* 0x000000b000007945 */ /* 0x000fe80003800200 */
[----:B------:R-:W-:Y:S05]  /*0910*/  @P2 BRA `(.L_x_14) ;  /* 0x0000000000242947 */ /* 0x000fea0003800000 */
[----:B------:R-:W4:Y:S04]  /*0920*/  LDG.E R14, desc[UR12][R10.64+0x800] ;  /* 0x0008000c0a0e7981 */ /* 0x000f28000c1e1900 */
[----:B------:R-:W5:Y:S01]  /*0930*/  LDG.E R15, desc[UR12][R12.64+0x800] ;  /* 0x0008000c0c0f7981 */ /* 0x000f62000c1e1900 */
[----:B----4-:R-:W-:Y:S02]  /*0940*/  I2FP.F32.S32 R14, R14 ;  /* 0x0000000e000e7245 */ /* 0x010fe40000201400 */
[----:B-----5:R-:W-:-:S04]  /*0950*/  I2FP.F32.S32 R15, R15 ;  /* 0x0000000f000f7245 */ /* 0x020fc80000201400 */
[C---:B------:R-:W-:Y:S01]  /*0960*/  FSETP.GE.AND P2, PT, R14.reuse, R15, PT ;  /* 0x0000000f0e00720b */ /* 0x040fe20003f46000 */
[----:B0123--:R-:W-:-:S05]  /*0970*/  FADD R19, R14, -R15 ;  /* 0x8000000f0e137221 */ /* 0x00ffca0000000000 */
[----:B------:R-:W-:-:S06]  /*0980*/  FSEL R19, R19, RZ, P2 ;  /* 0x000000ff13137208 */ /* 0x000fcc0001000000 */
[----:B------:R-:W0:Y:S02]  /*0990*/  F2I.TRUNC.NTZ R19, R19 ;  /* 0x0000001300137305 */ /* 0x000e24000020f100 */
[----:B0-----:R4:W-:Y:S02]  /*09a0*/  STG.E desc[UR12][R16.64+0x800], R19 ;  /* 0x0008001310007986 */ /* 0x0019e4000c10190c */
.L_x_14:
[----:B------:R-:W-:Y:S05]  /*09b0*/  BSYNC.RECONVERGENT B0 ;  /* 0x0000000000007941 */ /* 0x000fea0003800200 */
.L_x_13:
[----:B------:R-:W-:Y:S04]  /*09c0*/  BSSY.RECONVERGENT B0, `(.L_x_15) ;  /* 0x000000b000007945 */ /* 0x000fe80003800200 */
[----:B------:R-:W-:Y:S05]  /*09d0*/  @P1 BRA `(.L_x_16) ;  /* 0x0000000000241947 */ /* 0x000fea0003800000 */
[----:B------:R-:W5:Y:S04]  /*09e0*/  LDG.E R14, desc[UR12][R10.64+0xa00] ;  /* 0x000a000c0a0e7981 */ /* 0x000f68000c1e1900 */
[----:B------:R-:W2:Y:S01]  /*09f0*/  LDG.E R15, desc[UR12][R12.64+0xa00] ;  /* 0x000a000c0c0f7981 */ /* 0x000ea2000c1e1900 */
[----:B-----5:R-:W-:Y:S02]  /*0a00*/  I2FP.F32.S32 R14, R14 ;  /* 0x0000000e000e7245 */ /* 0x020fe40000201400 */
[----:B--2---:R-:W-:-:S04]  /*0a10*/  I2FP.F32.S32 R15, R15 ;  /* 0x0000000f000f7245 */ /* 0x004fc80000201400 */
[C---:B------:R-:W-:Y:S01]  /*0a20*/  FSETP.GE.AND P1, PT, R14.reuse, R15, PT ;  /* 0x0000000f0e00720b */ /* 0x040fe20003f26000 */
[----:B01-34-:R-:W-:-:S05]  /*0a30*/  FADD R19, R14, -R15 ;  /* 0x8000000f0e137221 */ /* 0x01bfca0000000000 */
[----:B------:R-:W-:-:S06]  /*0a40*/  FSEL R19, R19, RZ, P1 ;  /* 0x000000ff13137208 */ /* 0x000fcc0000800000 */
[----:B------:R-:W0:Y:S02]  /*0a50*/  F2I.TRUNC.NTZ R19, R19 ;  /* 0x0000001300137305 */ /* 0x000e24000020f100 */
[----:B0-----:R0:W-:Y:S02]  /*0a60*/  STG.E desc[UR12][R16.64+0xa00], R19 ;  /* 0x000a001310007986 */ /* 0x0011e4000c10190c */
.L_x_16:
[----:B------:R-:W-:Y:S05]  /*0a70*/  BSYNC.RECONVERGENT B0 ;  /* 0x0000000000007941 */ /* 0x000fea0003800200 */
.L_x_15:
        /* <DEDUP_REMOVED lines=11> */
.L_x_18:
[----:B------:R-:W-:Y:S05]  /*0b30*/  BSYNC.RECONVERGENT B0 ;  /* 0x0000000000007941 */ /* 0x000fea0003800200 */
.L_x_17:
[----:B------:R-:W-:Y:S05]  /*0b40*/  @!P6 BRA `(.L_x_6) ;  /* 0x000000040094e947 */ /* 0x000fea0003800000 */
[----:B------:R-:W-:-:S07]  /*0b50*/  IMAD.MOV.U32 R12, RZ, RZ, 0x8 ;  /* 0x00000008ff0c7424 */ /* 0x000fce00078e00ff */
.L_x_21:
[----:B------:R-:W-:-:S05]  /*0b60*/  IMAD R13, R12, 0x80, R9 ;  /* 0x000000800c0d7824 */ /* 0x000fca00078e0209 */
[----:B------:R-:W-:-:S13]  /*0b70*/  ISETP.GE.AND P0, PT, R13, R0, PT ;  /* 0x000000000d00720c */ /* 0x000fda0003f06270 */
[----:B0-----:R-:W-:-:S04]  /*0b80*/  @!P0 IMAD.WIDE.U32 R10, R13, 0x4, R2 ;  /* 0x000000040d0a8825 */ /* 0x001fc800078e0002 */
[C---:B------:R-:W-:Y:S02]  /*0b90*/  @!P0 IMAD.WIDE.U32 R14, R13.reuse, 0x4, R4 ;  /* 0x000000040d0e8825 */ /* 0x040fe400078e0004 */
[----:B------:R-:W0:Y:S04]  /*0ba0*/  @!P0 LDG.E R10, desc[UR12][R10.64] ;  /* 0x0000000c0a0a8981 */ /* 0x000e28000c1e1900 */
[----:B------:R-:W5:Y:S01]  /*0bb0*/  @!P0 LDG.E R14, desc[UR12][R14.64] ;  /* 0x0000000c0e0e8981 */ /* 0x000f62000c1e1900 */
[C---:B------:R-:W-:Y:S02]  /*0bc0*/  VIADD R23, R13.reuse, 0x80 ;  /* 0x000000800d177836 */ /* 0x040fe40000000000 */
[----:B------:R-:W-:Y:S01]  /*0bd0*/  @!P0 IMAD.WIDE.U32 R20, R13, 0x4, R6 ;  /* 0x000000040d148825 */ /* 0x000fe200078e0006 */
[----:B01234-:R-:W-:-:S02]  /*0be0*/  @!P0 I2FP.F32.S32 R16, R10 ;  /* 0x0000000a00108245 */ /* 0x01ffc40000201400 */
[----:B-----5:R-:W-:Y:S01]  /*0bf0*/  @!P0 I2FP.F32.S32 R17, R14 ;  /* 0x0000000e00118245 */ /* 0x020fe20000201400 */
[----:B------:R-:W-:-:S03]  /*0c00*/  IMAD.WIDE R14, R23, 0x4, R4 ;  /* 0x00000004170e7825 */ /* 0x000fc600078e0204 */
[C---:B------:R-:W-:Y:S01]  /*0c10*/  @!P0 FSETP.GE.AND P1, PT, R16.reuse, R17, PT ;  /* 0x000000111000820b */ /* 0x040fe20003f26000 */
[----:B------:R-:W-:Y:S01]  /*0c20*/  @!P0 FADD R19, R16, -R17 ;  /* 0x8000001110138221 */ /* 0x000fe20000000000 */
[----:B------:R-:W-:-:S04]  /*0c30*/  IMAD.WIDE R16, R23, 0x4, R2 ;  /* 0x0000000417107825 */ /* 0x000fc800078e0202 */
[----:B------:R-:W-:Y:S02]  /*0c40*/  @!P0 FSEL R22, R19, RZ, P1 ;  /* 0x000000ff13168208 */ /* 0x000fe40000800000 */
[----:B------:R-:W-:Y:S02]  /*0c50*/  ISETP.GE.AND P1, PT, R23, R0, PT ;  /* 0x000000001700720c */ /* 0x000fe40003f26270 */
[----:B------:R-:W0:Y:S02]  /*0c60*/  @!P0 F2I.TRUNC.NTZ R27, R22 ;  /* 0x00000016001b8305 */ /* 0x000e24000020f100 */
[----:B0-----:R0:W-:Y:S09]  /*0c70*/  @!P0 STG.E desc[UR12][R20.64], R27 ;  /* 0x0000001b14008986 */ /* 0x0011f2000c10190c */
[----:B------:R-:W2:Y:S04]  /*0c80*/  @!P1 LDG.E R10, desc[UR12][R16.64] ;  /* 0x0000000c100a9981 */ /* 0x000ea8000c1e1900 */
[----:B------:R-:W3:Y:S01]  /*0c90*/  @!P1 LDG.E R11, desc[UR12][R14.64] ;  /* 0x0000000c0e0b9981 */ /* 0x000ee2000c1e1900 */
[----:B--2---:R-:W-:-:S02]  /*0ca0*/  @!P1 I2FP.F32.S32 R10, R10 ;  /* 0x0000000a000a9245 */ /* 0x004fc40000201400 */
[----:B---3--:R-:W-:-:S04]  /*0cb0*/  @!P1 I2FP.F32.S32 R11, R11 ;  /* 0x0000000b000b9245 */ /* 0x008fc80000201400 */
[C---:B------:R-:W-:Y:S01]  /*0cc0*/  @!P1 FSETP.GE.AND P0, PT, R10.reuse, R11, PT ;  /* 0x0000000b0a00920b */ /* 0x040fe20003f06000 */
[----:B------:R-:W-:Y:S01]  /*0cd0*/  @!P1 FADD R19, R10, -R11 ;  /* 0x8000000b0a139221 */ /* 0x000fe20000000000 */
[----:B------:R-:W-:-:S04]  /*0ce0*/  VIADD R11, R13, 0x100 ;  /* 0x000001000d0b7836 */ /* 0x000fc80000000000 */
[----:B------:R-:W-:Y:S02]  /*0cf0*/  @!P1 FSEL R22, R19, RZ, P0 ;  /* 0x000000ff13169208 */ /* 0x000fe40000000000 */
[----:B------:R-:W-:Y:S01]  /*0d00*/  ISETP.GE.AND P0, PT, R11, R0, PT ;  /* 0x000000000b00720c */ /* 0x000fe20003f06270 */
[----:B------:R-:W-:Y:S01]  /*0d10*/  IMAD.WIDE R10, R23, 0x4, R6 ;  /* 0x00000004170a7825 */ /* 0x000fe200078e0206 */
[----:B------:R-:W1:Y:S04]  /*0d20*/  @!P1 F2I.TRUNC.NTZ R25, R22 ;  /* 0x0000001600199305 */ /* 0x000e68000020f100 */
[----:B-1----:R-:W-:Y:S07]  /*0d30*/  @!P1 STG.E desc[UR12][R10.64], R25 ;  /* 0x000000190a009986 */ /* 0x002fee000c10190c */
[----:B------:R-:W2:Y:S04]  /*0d40*/  @!P0 LDG.E R19, desc[UR12][R16.64+0x200] ;  /* 0x0002000c10138981 */ /* 0x000ea8000c1e1900 */
[----:B0-----:R-:W3:Y:S01]  /*0d50*/  @!P0 LDG.E R20, desc[UR12][R14.64+0x200] ;  /* 0x0002000c0e148981 */ /* 0x001ee2000c1e1900 */
[----:B--2---:R-:W-:-:S02]  /*0d60*/  @!P0 I2FP.F32.S32 R19, R19 ;  /* 0x0000001300138245 */ /* 0x004fc40000201400 */
[----:B---3--:R-:W-:-:S04]  /*0d70*/  @!P0 I2FP.F32.S32 R20, R20 ;  /* 0x0000001400148245 */ /* 0x008fc80000201400 */
[C---:B------:R-:W-:Y:S01]  /*0d80*/  @!P0 FSETP.GE.AND P1, PT, R19.reuse, R20, PT ;  /* 0x000000141300820b */ /* 0x040fe20003f26000 */
[----:B------:R-:W-:Y:S01]  /*0d90*/  @!P0 FADD R21, R19, -R20 ;  /* 0x8000001413158221 */ /* 0x000fe20000000000 */
[----:B------:R-:W-:-:S04]  /*0da0*/  VIADD R19, R13, 0x180 ;  /* 0x000001800d137836 */ /* 0x000fc80000000000 */
[----:B------:R-:W-:Y:S02]  /*0db0*/  @!P0 FSEL R23, R21, RZ, P1 ;  /* 0x000000ff15178208 */ /* 0x000fe40000800000 */
[----:B------:R-:W-:-:S04]  /*0dc0*/  ISETP.GE.AND P1, PT, R19, R0, PT ;  /* 0x000000001300720c */ /* 0x000fc80003f26270 */
[----:B------:R-:W0:Y:S02]  /*0dd0*/  @!P0 F2I.TRUNC.NTZ R23, R23 ;  /* 0x0000001700178305 */ /* 0x000e24000020f100 */
[----:B0-----:R0:W-:Y:S07]  /*0de0*/  @!P0 STG.E desc[UR12][R10.64+0x200], R23 ;  /* 0x000200170a008986 */ /* 0x0011ee000c10190c */
        /* <DEDUP_REMOVED lines=8> */
[----:B------:R-:W-:Y:S02]  /*0e70*/  ISETP.GE.AND P0, PT, R19, R0, PT ;  /* 0x000000001300720c */ /* 0x000fe40003f06270 */
[----:B------:R-:W1:Y:S02]  /*0e80*/  @!P1 F2I.TRUNC.NTZ R27, R22 ;  /* 0x00000016001b9305 */ /* 0x000e64000020f100 */
[----:B-1----:R1:W-:Y:S09]  /*0e90*/  @!P1 STG.E desc[UR12][R10.64+0x400], R27 ;  /* 0x0004001b0a009986 */ /* 0x0023f2000c10190c */
[----:B------:R-:W2:Y:S04]  /*0ea0*/  @!P0 LDG.E R19, desc[UR12][R16.64+0x600] ;  /* 0x0006000c10138981 */ /* 0x000ea8000c1e1900 */
[----:B------:R-:W3:Y:S01]  /*0eb0*/  @!P0 LDG.E R20, desc[UR12][R14.64+0x600] ;  /* 0x0006000c0e148981 */ /* 0x000ee2000c1e1900 */
[----:B--2---:R-:W-:-:S02]  /*0ec0*/  @!P0 I2FP.F32.S32 R19, R19 ;  /* 0x0000001300138245 */ /* 0x004fc40000201400 */
[----:B---3--:R-:W-:-:S04]  /*0ed0*/  @!P0 I2FP.F32.S32 R20, R20 ;  /* 0x0000001400148245 */ /* 0x008fc80000201400 */
[C---:B------:R-:W-:Y:S01]  /*0ee0*/  @!P0 FSETP.GE.AND P1, PT, R19.reuse, R20, PT ;  /* 0x000000141300820b */ /* 0x040fe20003f26000 */
[----:B------:R-:W-:Y:S01]  /*0ef0*/  @!P0 FADD R21, R19, -R20 ;  /* 0x8000001413158221 */ /* 0x000fe20000000000 */
[----:B------:R-:W-:-:S04]  /*0f00*/  VIADD R19, R13, 0x280 ;  /* 0x000002800d137836 */ /* 0x000fc80000000000 */
[----:B0-----:R-:W-:Y:S02]  /*0f10*/  @!P0 FSEL R23, R21, RZ, P1 ;  /* 0x000000ff15178208 */ /* 0x001fe40000800000 */
        /* <DEDUP_REMOVED lines=12> */
[----:B------:R-:W0:Y:S02]  /*0fe0*/  @!P1 F2I.TRUNC.NTZ R23, R22 ;  /* 0x0000001600179305 */ /* 0x000e24000020f100 */
[----:B0-----:R1:W-:Y:S09]  /*0ff0*/  @!P1 STG.E desc[UR12][R10.64+0x800], R23 ;  /* 0x000800170a009986 */ /* 0x0013f2000c10190c */
[----:B------:R-:W2:Y:S04]  /*1000*/  @!P0 LDG.E R19, desc[UR12][R16.64+0xa00] ;  /* 0x000a000c10138981 */ /* 0x000ea8000c1e1900 */
[----:B------:R-:W3:Y:S01]  /*1010*/  @!P0 LDG.E R20, desc[UR12][R14.64+0xa00] ;  /* 0x000a000c0e148981 */ /* 0x000ee2000c1e1900 */
[----:B------:R-:W-:Y:S01]  /*1020*/  VIADD R13, R13, 0x380 ;  /* 0x000003800d0d7836 */ /* 0x000fe20000000000 */
[----:B------:R-:W-:Y:S01]  /*1030*/  BSSY.RECONVERGENT B0, `(.L_x_19) ;  /* 0x0000015000007945 */ /* 0x000fe20003800200 */
[----:B------:R-:W-:Y:S01]  /*1040*/  VIADD R12, R12, 0x8 ;  /* 0x000000080c0c7836 */ /* 0x000fe20000000000 */
[----:B--2---:R-:W-:-:S02]  /*1050*/  @!P0 I2FP.F32.S32 R19, R19 ;  /* 0x0000001300138245 */ /* 0x004fc40000201400 */
[----:B---3--:R-:W-:-:S04]  /*1060*/  @!P0 I2FP.F32.S32 R20, R20 ;  /* 0x0000001400148245 */ /* 0x008fc80000201400 */
[C---:B------:R-:W-:Y:S01]  /*1070*/  @!P0 FSETP.GE.AND P1, PT, R19.reuse, R20, PT ;  /* 0x000000141300820b */ /* 0x040fe20003f26000 */
[----:B------:R-:W-:-:S05]  /*1080*/  @!P0 FADD R21, R19, -R20 ;  /* 0x8000001413158221 */ /* 0x000fca0000000000 */
[----:B------:R-:W-:Y:S02]  /*1090*/  @!P0 FSEL R21, R21, RZ, P1 ;  /* 0x000000ff15158208 */ /* 0x000fe40000800000 */
[----:B------:R-:W-:-:S04]  /*10a0*/  ISETP.NE.AND P1, PT, R12, R8, PT ;  /* 0x000000080c00720c */ /* 0x000fc80003f25270 */
[----:B------:R-:W0:Y:S02]  /*10b0*/  @!P0 F2I.TRUNC.NTZ R21, R21 ;  /* 0x0000001500158305 */ /* 0x000e24000020f100 */
[----:B0-----:R1:W-:Y:S01]  /*10c0*/  @!P0 STG.E desc[UR12][R10.64+0xa00], R21 ;  /* 0x000a00150a008986 */ /* 0x0013e2000c10190c */
[----:B------:R-:W-:-:S13]  /*10d0*/  ISETP.GE.AND P0, PT, R13, R0, PT ;  /* 0x000000000d00720c */ /* 0x000fda0003f06270 */
[----:B-1----:R-:W-:Y:S05]  /*10e0*/  @P0 BRA `(.L_x_20) ;  /* 0x0000000000240947 */ /* 0x002fea0003800000 */
[----:B------:R-:W2:Y:S04]  /*10f0*/  LDG.E R16, desc[UR12][R16.64+0xc00] ;  /* 0x000c000c10107981 */ /* 0x000ea8000c1e1900 */
[----:B------:R-:W3:Y:S01]  /*1100*/  LDG.E R14, desc[UR12][R14.64+0xc00] ;  /* 0x000c000c0e0e7981 */ /* 0x000ee2000c1e1900 */
[----:B--2---:R-:W-:Y:S02]  /*1110*/  I2FP.F32.S32 R13, R16 ;  /* 0x00000010000d7245 */ /* 0x004fe40000201400 */
[----:B---3--:R-:W-:-:S04]  /*1120*/  I2FP.F32.S32 R20, R14 ;  /* 0x0000000e00147245 */ /* 0x008fc80000201400 */
[C---:B------:R-:W-:Y:S01]  /*1130*/  FSETP.GE.AND P0, PT, R13.reuse, R20, PT ;  /* 0x000000140d00720b */ /* 0x040fe20003f06000 */
[----:B------:R-:W-:-:S05]  /*1140*/  FADD R19, R13, -R20 ;  /* 0x800000140d137221 */ /* 0x000fca0000000000 */
[----:B------:R-:W-:-:S06]  /*1150*/  FSEL R19, R19, RZ, P0 ;  /* 0x000000ff13137208 */ /* 0x000fcc0000000000 */
[----:B------:R-:W0:Y:S02]  /*1160*/  F2I.TRUNC.NTZ R19, R19 ;  /* 0x0000001300137305 */ /* 0x000e24000020f100 */
[----:B0-----:R0:W-:Y:S02]  /*1170*/  STG.E desc[UR12][R10.64+0xc00], R19 ;  /* 0x000c00130a007986 */ /* 0x0011e4000c10190c */
.L_x_20:
[----:B------:R-:W-:Y:S05]  /*1180*/  BSYNC.RECONVERGENT B0 ;  /* 0x0000000000007941 */ /* 0x000fea0003800200 */
.L_x_19:
[----:B------:R-:W-:Y:S05]  /*1190*/  @P1 BRA `(.L_x_21) ;  /* 0xfffffff800701947 */ /* 0x000fea000383ffff */
.L_x_6:
[----:B------:R-:W-:-:S13]  /*11a0*/  ISETP.NE.AND P0, PT, R18, RZ, PT ;  /* 0x000000ff1200720c */ /* 0x000fda0003f05270 */
[----:B------:R-:W-:Y:S05]  /*11b0*/  @!P0 EXIT ;  /* 0x000000000000894d */ /* 0x000fea0003800000 */
[----:B0-----:R-:W0:Y:S01]  /*11c0*/  LDC R10, c[0x0][0x388] ;  /* 0x0000e200ff0a7b82 */ /* 0x001e220000000800 */
[----:B------:R-:W-:Y:S02]  /*11d0*/  ISETP.GE.U32.AND P1, PT, R18, 0x4, PT ;  /* 0x000000041200780c */ /* 0x000fe40003f26070 */
[----:B0-----:R-:W-:-:S04]  /*11e0*/  LOP3.LUT R22, R10, 0x3, RZ, 0xc0, !PT ;  /* 0x000000030a167812 */ /* 0x001fc800078ec0ff */
[----:B------:R-:W-:-:S07]  /*11f0*/  ISETP.NE.AND P0, PT, R22, RZ, PT ;  /* 0x000000ff1600720c */ /* 0x000fce0003f05270 */
[----:B------:R-:W-:Y:S06]  /*1200*/  @!P1 BRA `(.L_x_22) ;  /* 0x0000000000e49947 */ /* 0x000fec0003800000 */
[----:B------:R-:W-:-:S05]  /*1210*/  IMAD R11, R8, 0x80, R9 ;  /* 0x00000080080b7824 */ /* 0x000fca00078e0209 */
[----:B------:R-:W-:-:S13]  /*1220*/  ISETP.GE.AND P1, PT, R11, R0, PT ;  /* 0x000000000b00720c */ /* 0x000fda0003f26270 */
[----:B------:R-:W-:-:S04]  /*1230*/  @!P1 IMAD.WIDE R12, R11, 0x4, R2 ;  /* 0x000000040b0c9825 */ /* 0x000fc800078e0202 */
[----:B-1234-:R-:W-:Y:S02]  /*1240*/  @!P1 IMAD.WIDE R16, R11, 0x4, R4 ;  /* 0x000000040b109825 */ /* 0x01efe400078e0204 */
[----:B------:R-:W2:Y:S04]  /*1250*/  @!P1 LDG.E R12, desc[UR12][R12.64] ;  /* 0x0000000c0c0c9981 */ /* 0x000ea8000c1e1900 */
[----:B------:R-:W3:Y:S01]  /*1260*/  @!P1 LDG.E R16, desc[UR12][R16.64] ;  /* 0x0000000c10109981 */ /* 0x000ee2000c1e1900 */
[----:B--2---:R-:W-:Y:S02]  /*1270*/  @!P1 I2FP.F32.S32 R14, R12 ;  /* 0x0000000c000e9245 */ /* 0x004fe40000201400 */
[----:B---3--:R-:W-:-:S04]  /*1280*/  @!P1 I2FP.F32.S32 R15, R16 ;  /* 0x00000010000f9245 */ /* 0x008fc80000201400 */
[C---:B------:R-:W-:Y:S01]  /*1290*/  @!P1 FSETP.GE.AND P2, PT, R14.reuse, R15, PT ;  /* 0x0000000f0e00920b */ /* 0x040fe20003f46000 */
[----:B------:R-:W-:Y:S01]  /*12a0*/  @!P1 FADD R18, R14, -R15 ;  /* 0x8000000f0e129221 */ /* 0x000fe20000000000 */
[----:B------:R-:W-:-:S04]  /*12b0*/  VIADD R15, R11, 0x80 ;  /* 0x000000800b0f7836 */ /* 0x000fc80000000000 */
[----:B------:R-:W-:Y:S01]  /*12c0*/  @!P1 FSEL R14, R18, RZ, P2 ;  /* 0x000000ff120e9208 */ /* 0x000fe20001000000 */
[----:B------:R-:W-:Y:S01]  /*12d0*/  @!P1 IMAD.WIDE R18, R11, 0x4, R6 ;  /* 0x000000040b129825 */ /* 0x000fe200078e0206 */
[C---:B------:R-:W-:Y:S02]  /*12e0*/  ISETP.GE.AND P2, PT, R15.reuse, R0, PT ;  /* 0x000000000f00720c */ /* 0x040fe40003f46270 */
[----:B------:R-:W0:Y:S11]  /*12f0*/  @!P1 F2I.TRUNC.NTZ R23, R14 ;  /* 0x0000000e00179305 */ /* 0x000e36000020f100 */
[----:B------:R-:W-:-:S04]  /*1300*/  @!P2 IMAD.WIDE R20, R15, 0x4, R2 ;  /* 0x000000040f14a825 */ /* 0x000fc800078e0202 */
[C---:B------:R-:W-:Y:S01]  /*1310*/  @!P2 IMAD.WIDE R12, R15.reuse, 0x4, R4 ;  /* 0x000000040f0ca825 */ /* 0x040fe200078e0204 */
[----:B0-----:R0:W-:Y:S04]  /*1320*/  @!P1 STG.E desc[UR12][R18.64], R23 ;  /* 0x0000001712009986 */ /* 0x0011e8000c10190c */
[----:B------:R-:W2:Y:S04]  /*1330*/  @!P2 LDG.E R20, desc[UR12][R20.64] ;  /* 0x0000000c1414a981 */ /* 0x000ea8000c1e1900 */
[----:B------:R-:W3:Y:S01]  /*1340*/  @!P2 LDG.E R12, desc[UR12][R12.64] ;  /* 0x0000000c0c0ca981 */ /* 0x000ee2000c1e1900 */
[----:B------:R-:W-:Y:S01]  /*1350*/  @!P2 IMAD.WIDE R14, R15, 0x4, R6 ;  /* 0x000000040f0ea825 */ /* 0x000fe200078e0206 */
[----:B--2---:R-:W-:-:S02]  /*1360*/  @!P2 I2FP.F32.S32 R16, R20 ;  /* 0x000000140010a245 */ /* 0x004fc40000201400 */
[----:B---3--:R-:W-:-:S04]  /*1370*/  @!P2 I2FP.F32.S32 R17, R12 ;  /* 0x0000000c0011a245 */ /* 0x008fc80000201400 */
[C---:B------:R-:W-:Y:S01]  /*1380*/  @!P2 FSETP.GE.AND P1, PT, R16.reuse, R17, PT ;  /* 0x000000111000a20b */ /* 0x040fe20003f26000 */
[----:B------:R-:W-:Y:S01]  /*1390*/  @!P2 FADD R24, R16, -R17 ;  /* 0x800000111018a221 */ /* 0x000fe20000000000 */
[----:B------:R-:W-:-:S04]  /*13a0*/  VIADD R17, R11, 0x100 ;  /* 0x000001000b117836 */ /* 0x000fc80000000000 */
[----:B------:R-:W-:Y:S02]  /*13b0*/  @!P2 FSEL R24, R24, RZ, P1 ;  /* 0x000000ff1818a208 */ /* 0x000fe40000800000 */
[C---:B------:R-:W-:Y:S02]  /*13c0*/  ISETP.GE.AND P1, PT, R17.reuse, R0, PT ;  /* 0x000000001100720c */ /* 0x040fe40003f26270 */
[----:B------:R-:W1:Y:S11]  /*13d0*/  @!P2 F2I.TRUNC.NTZ R25, R24 ;  /* 0x000000180019a305 */ /* 0x000e76000020f100 */
[----:B0-----:R-:W-:-:S04]  /*13e0*/  @!P1 IMAD.WIDE R18, R17, 0x4, R2 ;  /* 0x0000000411129825 */ /* 0x001fc800078e0202 */
[----:B------:R-:W-:Y:S01]  /*13f0*/  @!P1 IMAD.WIDE R12, R17, 0x4, R4 ;  /* 0x00000004110c9825 */ /* 0x000fe200078e0204 */
[----:B-1----:R0:W-:Y:S04]  /*1400*/  @!P2 STG.E desc[UR12][R14.64], R25 ;  /* 0x000000190e00a986 */ /* 0x0021e8000c10190c */
[----:B------:R-:W2:Y:S04]  /*1410*/  @!P1 LDG.E R18, desc[UR12][R18.64] ;  /* 0x0000000c12129981 */ /* 0x000ea8000c1e1900 */
[----:B------:R-:W3:Y:S01]  /*1420*/  @!P1 LDG.E R12, desc[UR12][R12.64] ;  /* 0x0000000c0c0c9981 */ /* 0x000ee2000c1e1900 */
[----:B------:R-:W-:-:S02]  /*1430*/  VIADD R23, R11, 0x180 ;  /* 0x000001800b177836 */ /* 0x000fc40000000000 */
[----:B0-----:R-:W-:Y:S01]  /*1440*/  @!P1 IMAD.WIDE R14, R17, 0x4, R6 ;  /* 0x00000004110e9825 */ /* 0x001fe200078e0206 */
[----:B--2---:R-:W-:Y:S02]  /*1450*/  @!P1 I2FP.F32.S32 R16, R18 ;  /* 0x0000001200109245 */ /* 0x004fe40000201400 */
[----:B---3--:R-:W-:-:S04]  /*1460*/  @!P1 I2FP.F32.S32 R21, R12 ;  /* 0x0000000c00159245 */ /* 0x008fc80000201400 */
[C---:B------:R-:W-:Y:S01]  /*1470*/  @!P1 FSETP.GE.AND P2, PT, R16.reuse, R21, PT ;  /* 0x000000151000920b */ /* 0x040fe20003f46000 */
[----:B------:R-:W-:-:S05]  /*1480*/  @!P1 FADD R20, R16, -R21 ;  /* 0x8000001510149221 */ /* 0x000fca0000000000 */
[----:B------:R-:W-:Y:S02]  /*1490*/  @!P1 FSEL R20, R20, RZ, P2 ;  /* 0x000000ff14149208 */ /* 0x000fe40001000000 */
[C---:B------:R-:W-:Y:S02]  /*14a0*/  ISETP.GE.AND P2, PT, R23.reuse, R0, PT ;  /* 0x000000001700720c */ /* 0x040fe40003f46270 */
[----:B------:R-:W0:Y:S11]  /*14b0*/  @!P1 F2I.TRUNC.NTZ R11, R20 ;  /* 0x00000014000b9305 */ /* 0x000e36000020f100 */
[----:B------:R-:W-:-:S04]  /*14c0*/  @!P2 IMAD.WIDE R16, R23, 0x4, R2 ;  /* 0x000000041710a825 */ /* 0x000fc800078e0202 */
[----:B------:R-:W-:Y:S01]  /*14d0*/  @!P2 IMAD.WIDE R12, R23, 0x4, R4 ;  /* 0x00000004170ca825 */ /* 0x000fe200078e0204 */
[----:B0-----:R0:W-:Y:S04]  /*14e0*/  @!P1 STG.E desc[UR12][R14.64], R11 ;  /* 0x0000000b0e009986 */ /* 0x0011e8000c10190c */
[----:B------:R-:W2:Y:S04]  /*14f0*/  @!P2 LDG.E R16, desc[UR12][R16.64] ;  /* 0x0000000c1010a981 */ /* 0x000ea8000c1e1900 */
[----:B------:R-:W3:Y:S01]  /*1500*/  @!P2 LDG.E R12, desc[UR12][R12.64] ;  /* 0x0000000c0c0ca981 */ /* 0x000ee2000c1e1900 */
[----:B------:R-:W-:Y:S01]  /*1510*/  VIADD R8, R8, 0x4 ;  /* 0x0000000408087836 */ /* 0x000fe20000000000 */
[----:B--2---:R-:W-:-:S02]  /*1520*/  @!P2 I2FP.F32.S32 R18, R16 ;  /* 0x000000100012a245 */ /* 0x004fc40000201400 */
[----:B---3--:R-:W-:-:S04]  /*1530*/  @!P2 I2FP.F32.S32 R19, R12 ;  /* 0x0000000c0013a245 */ /* 0x008fc80000201400 */
[C---:B------:R-:W-:Y:S01]  /*1540*/  @!P2 FSETP.GE.AND P1, PT, R18.reuse, R19, PT ;  /* 0x000000131200a20b */ /* 0x040fe20003f26000 */
[----:B------:R-:W-:Y:S01]  /*1550*/  @!P2 FADD R21, R18, -R19 ;  /* 0x800000131215a221 */ /* 0x000fe20000000000 */
[----:B------:R-:W-:-:S04]  /*1560*/  @!P2 IMAD.WIDE R18, R23, 0x4, R6 ;  /* 0x000000041712a825 */ /* 0x000fc800078e0206 */
[----:B------:R-:W-:-:S06]  /*1570*/  @!P2 FSEL R21, R21, RZ, P1 ;  /* 0x000000ff1515a208 */ /* 0x000fcc0000800000 */
[----:B------:R-:W1:Y:S02]  /*1580*/  @!P2 F2I.TRUNC.NTZ R21, R21 ;  /* 0x000000150015a305 */ /* 0x000e64000020f100 */
[----:B-1----:R0:W-:Y:S02]  /*1590*/  @!P2 STG.E desc[UR12][R18.64], R21 ;  /* 0x000000151200a986 */ /* 0x0021e4000c10190c */
.L_x_22:
[----:B------:R-:W-:Y:S05]  /*15a0*/  @!P0 EXIT ;  /* 0x000000000000894d */ /* 0x000fea0003800000 */
[----:B------:R-:W-:Y:S02]  /*15b0*/  ISETP.NE.AND P0, PT, R22, 0x1, PT ;  /* 0x000000011600780c */ /* 0x000fe40003f05270 */
[----:B------:R-:W-:-:S04]  /*15c0*/  LOP3.LUT R10, R10, 0x1, RZ, 0xc0, !PT ;  /* 0x000000010a0a7812 */ /* 0x000fc800078ec0ff */
[----:B------:R-:W-:-:S07]  /*15d0*/  ISETP.NE.U32.AND P2, PT, R10, 0x1, PT ;  /* 0x000000010a00780c */ /* 0x000fce0003f45070 */
[----:B------:R-:W-:Y:S06]  /*15e0*/  @!P0 BRA `(.L_x_23) ;  /* 0x0000000000748947 */ /* 0x000fec0003800000 */
[----:B-1234-:R-:W-:-:S05]  /*15f0*/  IMAD R17, R8, 0x80, R9 ;  /* 0x0000008008117824 */ /* 0x01efca00078e0209 */
[----:B------:R-:W-:-:S13]  /*1600*/  ISETP.GE.AND P0, PT, R17, R0, PT ;  /* 0x000000001100720c */ /* 0x000fda0003f06270 */
[----:B0-----:R-:W-:-:S04]  /*1610*/  @!P0 IMAD.WIDE R10, R17, 0x4, R2 ;  /* 0x00000004110a8825 */ /* 0x001fc800078e0202 */
[C---:B------:R-:W-:Y:S02]  /*1620*/  @!P0 IMAD.WIDE R12, R17.reuse, 0x4, R4 ;  /* 0x00000004110c8825 */ /* 0x040fe400078e0204 */
[----:B------:R-:W2:Y:S04]  /*1630*/  @!P0 LDG.E R10, desc[UR12][R10.64] ;  /* 0x0000000c0a0a8981 */ /* 0x000ea8000c1e1900 */
[----:B------:R-:W3:Y:S01]  /*1640*/  @!P0 LDG.E R12, desc[UR12][R12.64] ;  /* 0x0000000c0c0c8981 */ /* 0x000ee2000c1e1900 */
[----:B------:R-:W-:Y:S01]  /*1650*/  VIADD R23, R17, 0x80 ;  /* 0x0000008011177836 */ /* 0x000fe20000000000 */
[----:B--2---:R-:W-:Y:S02]  /*1660*/  @!P0 I2FP.F32.S32 R14, R10 ;  /* 0x0000000a000e8245 */ /* 0x004fe40000201400 */
[----:B---3--:R-:W-:-:S04]  /*1670*/  @!P0 I2FP.F32.S32 R15, R12 ;  /* 0x0000000c000f8245 */ /* 0x008fc80000201400 */
[C---:B------:R-:W-:Y:S01]  /*1680*/  @!P0 FSETP.GE.AND P1, PT, R14.reuse, R15, PT ;  /* 0x0000000f0e00820b */ /* 0x040fe20003f26000 */
[----:B------:R-:W-:Y:S01]  /*1690*/  @!P0 FADD R16, R14, -R15 ;  /* 0x8000000f0e108221 */ /* 0x000fe20000000000 */
[----:B------:R-:W-:-:S04]  /*16a0*/  @!P0 IMAD.WIDE R14, R17, 0x4, R6 ;  /* 0x00000004110e8825 */ /* 0x000fc800078e0206 */
        /* <DEDUP_REMOVED lines=14> */
[----:B------:R-:W-:-:S04]  /*1790*/  @!P1 FSEL R20, R20, RZ, P0 ;  /* 0x000000ff14149208 */ /* 0x000fc80000000000 */
[----:B------:R-:W1:Y:S02]  /*17a0*/  @!P1 F2I.TRUNC.NTZ R21, R20 ;  /* 0x0000001400159305 */ /* 0x000e64000020f100 */
[----:B-1----:R0:W-:Y:S02]  /*17b0*/  @!P1 STG.E desc[UR12][R16.64], R21 ;  /* 0x0000001510009986 */ /* 0x0021e4000c10190c */
.L_x_23:
[----:B------:R-:W-:Y:S05]  /*17c0*/  @P2 EXIT ;  /* 0x000000000000294d */ /* 0x000fea0003800000 */
[----:B0-----:R-:W-:-:S05]  /*17d0*/  IMAD R11, R8, 0x80, R9 ;  /* 0x00000080080b7824 */ /* 0x001fca00078e0209 */
[----:B------:R-:W-:-:S13]  /*17e0*/  ISETP.GE.AND P0, PT, R11, R0, PT ;  /* 0x000000000b00720c */ /* 0x000fda0003f06270 */
[----:B------:R-:W-:Y:S05]  /*17f0*/  @P0 EXIT ;  /* 0x000000000000094d */ /* 0x000fea0003800000 */
[----:B------:R-:W-:-:S04]  /*1800*/  IMAD.WIDE R2, R11, 0x4, R2 ;  /* 0x000000040b027825 */ /* 0x000fc800078e0202 */
[C---:B------:R-:W-:Y:S02]  /*1810*/  IMAD.WIDE R4, R11.reuse, 0x4, R4 ;  /* 0x000000040b047825 */ /* 0x040fe400078e0204 */
[----:B------:R-:W5:Y:S04]  /*1820*/  LDG.E R2, desc[UR12][R2.64] ;  /* 0x0000000c02027981 */ /* 0x000f68000c1e1900 */
[----:B------:R-:W2:Y:S01]  /*1830*/  LDG.E R4, desc[UR12][R4.64] ;  /* 0x0000000c04047981 */ /* 0x000ea2000c1e1900 */
[----:B------:R-:W-:Y:S01]  /*1840*/  IMAD.WIDE R6, R11, 0x4, R6 ;  /* 0x000000040b067825 */ /* 0x000fe200078e0206 */
[----:B-----5:R-:W-:Y:S02]  /*1850*/  I2FP.F32.S32 R0, R2 ;  /* 0x0000000200007245 */ /* 0x020fe40000201400 */
[----:B--2---:R-:W-:-:S04]  /*1860*/  I2FP.F32.S32 R9, R4 ;  /* 0x0000000400097245 */ /* 0x004fc80000201400 */
[C---:B------:R-:W-:Y:S01]  /*1870*/  FSETP.GE.AND P0, PT, R0.reuse, R9, PT ;  /* 0x000000090000720b */ /* 0x040fe20003f06000 */
[----:B------:R-:W-:-:S05]  /*1880*/  FADD R8, R0, -R9 ;  /* 0x8000000900087221 */ /* 0x000fca0000000000 */
[----:B------:R-:W-:-:S04]  /*1890*/  FSEL R8, R8, RZ, P0 ;  /* 0x000000ff08087208 */ /* 0x000fc80000000000 */
[----:B------:R-:W0:Y:S02]  /*18a0*/  F2I.TRUNC.NTZ R9, R8 ;  /* 0x0000000800097305 */ /* 0x000e24000020f100 */
[----:B0-----:R-:W-:Y:S01]  /*18b0*/  STG.E desc[UR12][R6.64], R9 ;  /* 0x0000000906007986 */ /* 0x001fe2000c10190c */
[----:B------:R-:W-:Y:S05]  /*18c0*/  EXIT ;  /* 0x000000000000794d */ /* 0x000fea0003800000 */
.L_x_5:
[----:B------:R-:W-:-:S13]  /*18d0*/  ISETP.GE.AND P0, PT, R14, 0x1, PT ;  /* 0x000000010e00780c */ /* 0x000fda0003f06270 */
[----:B------:R-:W-:Y:S05]  /*18e0*/  @!P0 EXIT ;  /* 0x000000000000894d */ /* 0x000fea0003800000 */
[----:B------:R-:W-:Y:S01]  /*18f0*/  ISETP.GE.U32.AND P0, PT, R14, 0x8, PT ;  /* 0x000000080e00780c */ /* 0x000fe20003f06070 */
[----:B------:R-:W-:-:S12]  /*1900*/  IMAD.MOV.U32 R0, RZ, RZ, RZ ;  /* 0x000000ffff007224 */ /* 0x000fd800078e00ff */
[----:B------:R-:W-:Y:S05]  /*1910*/  @!P0 BRA `(.L_x_24) ;  /* 0x0000000400b88947 */ /* 0x000fea0003800000 */
[----:B------:R-:W0:Y:S01]  /*1920*/  LDC.64 R16, c[0x0][0x390] ;  /* 0x0000e400ff107b82 */ /* 0x000e220000000a00 */
[----:B------:R-:W-:Y:S01]  /*1930*/  UIADD3 UR4, UP2, UPT, UR14, 0x600, URZ ;  /* 0x000006000e047890 */ /* 0x000fe2000ff5e0ff */
[----:B------:R-:W-:Y:S01]  /*1940*/  LOP3.LUT R0, R14, 0x7ffffff8, RZ, 0xc0, !PT ;  /* 0x7ffffff80e007812 */ /* 0x000fe200078ec0ff */
[----:B------:R-:W-:Y:S02]  /*1950*/  VIADD R8, R9, 0x80 ;  /* 0x0000008009087836 */ /* 0x000fe40000000000 */
[----:B------:R-:W-:Y:S02]  /*1960*/  UIADD3 UR10, UP1, UPT, UR4, UR10, URZ ;  /* 0x0000000a040a7290 */ /* 0x000fe4000ff3e0ff */
[----:B------:R-:W-:Y:S01]  /*1970*/  UIADD3 UR8, UP0, UPT, UR4, UR8, URZ ;  /* 0x0000000804087290 */ /* 0x000fe2000ff1e0ff */
[----:B------:R-:W1:Y:S01]  /*1980*/  LDC.64 R10, c[0x0][0x398] ;  /* 0x0000e600ff0a7b82 */ /* 0x000e620000000a00 */
[----:B------:R-:W-:Y:S01]  /*1990*/  UIADD3.X UR5, UPT, UPT, URZ, UR15, URZ, UP2, !UPT ;  /* 0x0000000fff057290 */ /* 0x000fe200097fe4ff */
[----:B------:R-:W-:Y:S01]  /*19a0*/  IMAD.MOV R20, RZ, RZ, -R0 ;  /* 0x000000ffff147224 */ /* 0x000fe200078e0a00 */
[----:B------:R-:W-:-:S02]  /*19b0*/  UIADD3 UR4, UP2, UPT, UR4, UR6, URZ ;  /* 0x0000000604047290 */ /* 0x000fc4000ff5e0ff */
[----:B------:R-:W-:Y:S02]  /*19c0*/  UIADD3.X UR11, UPT, UPT, UR5, UR11, URZ, UP1, !UPT ;  /* 0x0000000b050b7290 */ /* 0x000fe40008ffe4ff */
[----:B------:R-:W-:Y:S01]  /*19d0*/  UIADD3.X UR9, UPT, UPT, UR5, UR9, URZ, UP0, !UPT ;  /* 0x0000000905097290 */ /* 0x000fe200087fe4ff */
[----:B------:R-:W2:Y:S01]  /*19e0*/  LDC.64 R12, c[0x0][0x3a8] ;  /* 0x0000ea00ff0c7b82 */ /* 0x000ea20000000a00 */
[----:B------:R-:W-:Y:S01]  /*19f0*/  UIADD3.X UR5, UPT, UPT, UR5, UR7, URZ, UP2, !UPT ;  /* 0x0000000705057290 */ /* 0x000fe200097fe4ff */
[----:B0-----:R-:W-:-:S11]  /*1a00*/  IMAD.WIDE.U32 R14, R9, 0x4, R16 ;  /* 0x00000004090e7825 */ /* 0x001fd600078e0010 */
.L_x_25:
[----:B-1----:R-:W-:-:S04]  /*1a10*/  IMAD.WIDE.U32 R16, R9, 0x4, R10 ;  /* 0x0000000409107825 */ /* 0x002fc800078e000a */
[----:B0-2---:R-:W-:Y:S01]  /*1a20*/  IMAD.WIDE.U32 R18, R9, 0x4, R12 ;  /* 0x0000000409127825 */ /* 0x005fe200078e000c */
[----:B------:R-:W-:Y:S02]  /*1a30*/  IADD3 R22, P0, PT, R16, UR14, RZ ;  /* 0x0000000e10167c10 */ /* 0x000fe4000ff1e0ff */
[----:B------:R-:W-:Y:S02]  /*1a40*/  IADD3 R24, P1, PT, R18, UR14, RZ ;  /* 0x0000000e12187c10 */ /* 0x000fe4000ff3e0ff */
[----:B------:R-:W-:Y:S02]  /*1a50*/  IADD3.X R23, PT, PT, R17, UR15, RZ, P0, !PT ;  /* 0x0000000f11177c10 */ /* 0x000fe400087fe4ff */
[----:B------:R-:W-:-:S03]  /*1a60*/  IADD3.X R25, PT, PT, R19, UR15, RZ, P1, !PT ;  /* 0x0000000f13197c10 */ /* 0x000fc60008ffe4ff */
[----:B------:R0:W2:Y:S04]  /*1a70*/  LDG.E R22, desc[UR12][R22.64] ;  /* 0x0000000c16167981 */ /* 0x0000a8000c1e1900 */
[----:B------:R-:W3:Y:S01]  /*1a80*/  LDG.E R24, desc[UR12][R24.64] ;  /* 0x0000000c18187981 */ /* 0x000ee2000c1e1900 */
[----:B0-----:R-:W-:Y:S01]  /*1a90*/  IMAD.U32 R23, RZ, RZ, UR5 ;  /* 0x00000005ff177e24 */ /* 0x001fe2000f8e00ff */
[----:B--2---:R-:W-:Y:S01]  /*1aa0*/  I2FP.F32.S32 R16, R22 ;  /* 0x0000001600107245 */ /* 0x004fe20000201400 */
[----:B------:R-:W-:Y:S01]  /*1ab0*/  IMAD.U32 R22, RZ, RZ, UR4 ;  /* 0x00000004ff167e24 */ /* 0x000fe2000f8e00ff */
[----:B---3--:R-:W-:-:S03]  /*1ac0*/  I2FP.F32.S32 R17, R24 ;  /* 0x0000001800117245 */ /* 0x008fc60000201400 */
[----:B------:R-:W-:Y:S01]  /*1ad0*/  IMAD.WIDE R22, R8, 0x4, R22 ;  /* 0x0000000408167825 */ /* 0x000fe200078e0216 */
[----:B------:R-:W-:-:S03]  /*1ae0*/  FSETP.GE.AND P0, PT, R16, R17, PT ;  /* 0x000000111000720b */ /* 0x000fc60003f06000 */
[----:B------:R-:W-:Y:S01]  /*1af0*/  FADD R18, R16, -R17 ;  /* 0x8000001110127221 */ /* 0x000fe20000000000 */
[----:B------:R-:W-:Y:S02]  /*1b00*/  IMAD.U32 R16, RZ, RZ, UR10 ;  /* 0x0000000aff107e24 */ /* 0x000fe4000f8e00ff */
[----:B------:R-:W-:Y:S02]  /*1b10*/  IMAD.U32 R17, RZ, RZ, UR11 ;  /* 0x0000000bff117e24 */ /* 0x000fe4000f8e00ff */
[----:B------:R-:W-:Y:S02]  /*1b20*/  FSEL R21, R18, RZ, P0 ;  /* 0x000000ff12157208 */ /* 0x000fe40000000000 */
[----:B------:R-:W-:Y:S01]  /*1b30*/  IADD3 R18, P0, PT, R14, UR14, RZ ;  /* 0x0000000e0e127c10 */ /* 0x000fe2000ff1e0ff */
[----:B------:R-:W-:-:S03]  /*1b40*/  IMAD.WIDE R16, R8, 0x4, R16 ;  /* 0x0000000408107825 */ /* 0x000fc600078e0210 */
[----:B------:R-:W0:Y:S01]  /*1b50*/  F2I.TRUNC.NTZ R21, R21 ;  /* 0x0000001500157305 */ /* 0x000e22000020f100 */
[----:B------:R-:W-:-:S05]  /*1b60*/  IADD3.X R19, PT, PT, R15, UR15, RZ, P0, !PT ;  /* 0x0000000f0f137c10 */ /* 0x000fca00087fe4ff */
[----:B0-----:R0:W-:Y:S04]  /*1b70*/  STG.E desc[UR12][R18.64], R21 ;  /* 0x0000001512007986 */ /* 0x0011e8000c10190c */
[----:B------:R-:W2:Y:S04]  /*1b80*/  LDG.E R24, desc[UR12][R16.64+-0x600] ;  /* 0xfffa000c10187981 */ /* 0x000ea8000c1e1900 */
[----:B------:R-:W3:Y:S01]  /*1b90*/  LDG.E R25, desc[UR12][R22.64+-0x600] ;  /* 0xfffa000c16197981 */ /* 0x000ee2000c1e1900 */
[----:B--2---:R-:W-:Y:S02]  /*1ba0*/  I2FP.F32.S32 R24, R24 ;  /* 0x0000001800187245 */ /* 0x004fe40000201400 */
[----:B---3--:R-:W-:-:S04]  /*1bb0*/  I2FP.F32.S32 R25, R25 ;  /* 0x0000001900197245 */ /* 0x008fc80000201400 */
[C---:B------:R-:W-:Y:S01]  /*1bc0*/  FSETP.GE.AND P0, PT, R24.reuse, R25, PT ;  /* 0x000000191800720b */ /* 0x040fe20003f06000 */
[----:B------:R-:W-:Y:S01]  /*1bd0*/  FADD R26, R24, -R25 ;  /* 0x80000019181a7221 */ /* 0x000fe20000000000 */
[----:B------:R-:W-:Y:S02]  /*1be0*/  IMAD.U32 R24, RZ, RZ, UR8 ;  /* 0x00000008ff187e24 */ /* 0x000fe4000f8e00ff */
[----:B------:R-:W-:Y:S02]  /*1bf0*/  IMAD.U32 R25, RZ, RZ, UR9 ;  /* 0x00000009ff197e24 */ /* 0x000fe4000f8e00ff */
[----:B------:R-:W-:Y:S01]  /*1c00*/  FSEL R26, R26, RZ, P0 ;  /* 0x000000ff1a1a7208 */ /* 0x000fe20000000000 */
[----:B0-----:R-:W-:-:S03]  /*1c10*/  IMAD.WIDE R18, R8, 0x4, R24 ;  /* 0x0000000408127825 */ /* 0x001fc600078e0218 */
[----:B------:R-:W0:Y:S02]  /*1c20*/  F2I.TRUNC.NTZ R27, R26 ;  /* 0x0000001a001b7305 */ /* 0x000e24000020f100 */
[----:B0-----:R-:W-:Y:S04]  /*1c30*/  STG.E desc[UR12][R18.64+-0x600], R27 ;  /* 0xfffa001b12007986 */ /* 0x001fe8000c10190c */
[----:B------:R-:W2:Y:S04]  /*1c40*/  LDG.E R21, desc[UR12][R16.64+-0x400] ;  /* 0xfffc000c10157981 */ /* 0x000ea8000c1e1900 */
[----:B------:R-:W3:Y:S01]  /*1c50*/  LDG.E R24, desc[UR12][R22.64+-0x400] ;  /* 0xfffc000c16187981 */ /* 0x000ee2000c1e1900 */
[----:B--2---:R-:W-:-:S02]  /*1c60*/  I2FP.F32.S32 R21, R21 ;  /* 0x0000001500157245 */ /* 0x004fc40000201400 */
[----:B---3--:R-:W-:-:S04]  /*1c70*/  I2FP.F32.S32 R24, R24 ;  /* 0x0000001800187245 */ /* 0x008fc80000201400 */
[C---:B------:R-:W-:Y:S01]  /*1c80*/  FSETP.GE.AND P0, PT, R21.reuse, R24, PT ;  /* 0x000000181500720b */ /* 0x040fe20003f06000 */
[----:B------:R-:W-:-:S05]  /*1c90*/  FADD R21, R21, -R24 ;  /* 0x8000001815157221 */ /* 0x000fca0000000000 */
[----:B------:R-:W-:-:S06]  /*1ca0*/  FSEL R21, R21, RZ, P0 ;  /* 0x000000ff15157208 */ /* 0x000fcc0000000000 */
[----:B------:R-:W0:Y:S02]  /*1cb0*/  F2I.TRUNC.NTZ R21, R21 ;  /* 0x0000001500157305 */ /* 0x000e24000020f100 */
[----:B0-----:R0:W-:Y:S04]  /*1cc0*/  STG.E desc[UR12][R18.64+-0x400], R21 ;  /* 0xfffc001512007986 */ /* 0x0011e8000c10190c */
[----:B------:R-:W2:Y:S04]  /*1cd0*/  LDG.E R24, desc[UR12][R16.64+-0x200] ;  /* 0xfffe000c10187981 */ /* 0x000ea8000c1e1900 */
[----:B------:R-:W3:Y:S01]  /*1ce0*/  LDG.E R25, desc[UR12][R22.64+-0x200] ;  /* 0xfffe000c16197981 */ /* 0x000ee2000c1e1900 */
[----:B--2---:R-:W-:-:S02]  /*1cf0*/  I2FP.F32.S32 R24, R24 ;  /* 0x0000001800187245 */ /* 0x004fc40000201400 */
[----:B---3--:R-:W-:-:S04]  /*1d00*/  I2FP.F32.S32 R25, R25 ;  /* 0x0000001900197245 */ /* 0x008fc80000201400 */
[C---:B------:R-:W-:Y:S01]  /*1d10*/  FSETP.GE.AND P0, PT, R24.reuse, R25, PT ;  /* 0x000000191800720b */ /* 0x040fe20003f06000 */
[----:B------:R-:W-:-:S05]  /*1d20*/  FADD R24, R24, -R25 ;  /* 0x8000001918187221 */ /* 0x000fca0000000000 */
[----:B------:R-:W-:-:S04]  /*1d30*/  FSEL R24, R24, RZ, P0 ;  /* 0x000000ff18187208 */ /* 0x000fc80000000000 */
[----:B------:R-:W1:Y:S02]  /*1d40*/  F2I.TRUNC.NTZ R25, R24 ;  /* 0x0000001800197305 */ /* 0x000e64000020f100 */
[----:B-1----:R1:W-:Y:S04]  /*1d50*/  STG.E desc[UR12][R18.64+-0x200], R25 ;  /* 0xfffe001912007986 */ /* 0x0023e8000c10190c */
[----:B------:R-:W2:Y:S04]  /*1d60*/  LDG.E R26, desc[UR12][R16.64] ;  /* 0x0000000c101a7981 */ /* 0x000ea8000c1e1900 */
[----:B0-----:R-:W3:Y:S01]  /*1d70*/  LDG.E R21, desc[UR12][R22.64] ;  /* 0x0000000c16157981 */ /* 0x001ee2000c1e1900 */
        /* <DEDUP_REMOVED lines=8> */
[----:B-1----:R-:W3:Y:S01]  /*1e00*/  LDG.E R25, desc[UR12][R22.64+0x200] ;  /* 0x0002000c16197981 */ /* 0x002ee2000c1e1900 */
        /* <DEDUP_REMOVED lines=18> */
[----:B------:R-:W-:Y:S01]  /*1f30*/  VIADD R20, R20, 0x8 ;  /* 0x0000000814147836 */ /* 0x000fe20000000000 */
[----:B------:R-:W-:Y:S01]  /*1f40*/  UIADD3 UR14, UP0, UPT, UR14, 0x1000, URZ ;  /* 0x000010000e0e7890 */ /* 0x000fe2000ff1e0ff */
[----:B------:R-:W-:-:S03]  /*1f50*/  VIADD R8, R8, 0x400 ;  /* 0x0000040008087836 */ /* 0x000fc60000000000 */
[----:B------:R-:W-:Y:S01]  /*1f60*/  UIADD3.X UR15, UPT, UPT, URZ, UR15, URZ, UP0, !UPT ;  /* 0x0000000fff0f7290 */ /* 0x000fe200087fe4ff */
[----:B--2---:R-:W-:Y:S02]  /*1f70*/  I2FP.F32.S32 R24, R24 ;  /* 0x0000001800187245 */ /* 0x004fe40000201400 */
[----:B---3--:R-:W-:-:S04]  /*1f80*/  I2FP.F32.S32 R25, R25 ;  /* 0x0000001900197245 */ /* 0x008fc80000201400 */
[C---:B------:R-:W-:Y:S01]  /*1f90*/  FSETP.GE.AND P0, PT, R24.reuse, R25, PT ;  /* 0x000000191800720b */ /* 0x040fe20003f06000 */
[----:B------:R-:W-:-:S05]  /*1fa0*/  FADD R26, R24, -R25 ;  /* 0x80000019181a7221 */ /* 0x000fca0000000000 */
[----:B------:R-:W-:Y:S02]  /*1fb0*/  FSEL R26, R26, RZ, P0 ;  /* 0x000000ff1a1a7208 */ /* 0x000fe40000000000 */
[----:B------:R-:W-:Y:S02]  /*1fc0*/  ISETP.NE.AND P0, PT, R20, RZ, PT ;  /* 0x000000ff1400720c */ /* 0x000fe40003f05270 */
[----:B------:R-:W1:Y:S02]  /*1fd0*/  F2I.TRUNC.NTZ R25, R26 ;  /* 0x0000001a00197305 */ /* 0x000e64000020f100 */
[----:B-1----:R0:W-:Y:S09]  /*1fe0*/  STG.E desc[UR12][R18.64+0x600], R25 ;  /* 0x0006001912007986 */ /* 0x0021f2000c10190c */
[----:B------:R-:W-:Y:S05]  /*1ff0*/  @P0 BRA `(.L_x_25) ;  /* 0xfffffff800840947 */ /* 0x000fea000383ffff */
.L_x_24:
[----:B------:R-:W1:Y:S02]  /*2000*/  LDC R8, c[0x0][0x388] ;  /* 0x0000e200ff087b82 */ /* 0x000e640000000800 */
[----:B-1----:R-:W-:-:S04]  /*2010*/  LOP3.LUT R10, R8, 0x7, RZ, 0xc0, !PT ;  /* 0x00000007080a7812 */ /* 0x002fc800078ec0ff */
[----:B------:R-:W-:-:S13]  /*2020*/  ISETP.NE.AND P0, PT, R10, RZ, PT ;  /* 0x000000ff0a00720c */ /* 0x000fda0003f05270 */
[----:B------:R-:W-:Y:S05]  /*2030*/  @!P0 EXIT ;  /* 0x000000000000894d */ /* 0x000fea0003800000 */
[----:B------:R-:W-:Y:S02]  /*2040*/  ISETP.GE.U32.AND P0, PT, R10, 0x4, PT ;  /* 0x000000040a00780c */ /* 0x000fe40003f06070 */
[----:B0-----:R-:W-:-:S04]  /*2050*/  LOP3.LUT R21, R8, 0x3, RZ, 0xc0, !PT ;  /* 0x0000000308157812 */ /* 0x001fc800078ec0ff */
[----:B------:R-:W-:-:S07]  /*2060*/  ISETP.NE.AND P1, PT, R21, RZ, PT ;  /* 0x000000ff1500720c */ /* 0x000fce0003f25270 */
[----:B------:R-:W-:Y:S06]  /*2070*/  @!P0 BRA `(.L_x_26) ;  /* 0x0000000000a48947 */ /* 0x000fec0003800000 */
[----:B------:R-:W-:-:S04]  /*2080*/  IMAD R15, R0, 0x80, R9 ;  /* 0x00000080000f7824 */ /* 0x000fc800078e0209 */
[----:B------:R-:W-:-:S04]  /*2090*/  IMAD.WIDE R12, R15, 0x4, R2 ;  /* 0x000000040f0c7825 */ /* 0x000fc800078e0202 */
[----:B------:R-:W-:Y:S01]  /*20a0*/  IMAD.WIDE R10, R15, 0x4, R4 ;  /* 0x000000040f0a7825 */ /* 0x000fe200078e0204 */
[----:B------:R-:W2:Y:S04]  /*20b0*/  LDG.E R14, desc[UR12][R12.64] ;  /* 0x0000000c0c0e7981 */ /* 0x000ea8000c1e1900 */
[----:B------:R-:W3:Y:S01]  /*20c0*/  LDG.E R16, desc[UR12][R10.64] ;  /* 0x0000000c0a107981 */ /* 0x000ee2000c1e1900 */
[----:B--2---:R-:W-:Y:S02]  /*20d0*/  I2FP.F32.S32 R14, R14 ;  /* 0x0000000e000e7245 */ /* 0x004fe40000201400 */
[----:B---3--:R-:W-:-:S04]  /*20e0*/  I2FP.F32.S32 R17, R16 ;  /* 0x0000001000117245 */ /* 0x008fc80000201400 */
[C---:B------:R-:W-:Y:S01]  /*20f0*/  FSETP.GE.AND P0, PT, R14.reuse, R17, PT ;  /* 0x000000110e00720b */ /* 0x040fe20003f06000 */
[----:B------:R-:W-:Y:S01]  /*2100*/  FADD R16, R14, -R17 ;  /* 0x800000110e107221 */ /* 0x000fe20000000000 */
[----:B------:R-:W-:-:S04]  /*2110*/  IMAD.WIDE R14, R15, 0x4, R6 ;  /* 0x000000040f0e7825 */ /* 0x000fc800078e0206 */
[----:B------:R-:W-:-:S04]  /*2120*/  FSEL R16, R16, RZ, P0 ;  /* 0x000000ff10107208 */ /* 0x000fc80000000000 */
        /* <DEDUP_REMOVED lines=17> */
[----:B------:R-:W-:-:S04]  /*2240*/  FSEL R18, R18, RZ, P0 ;  /* 0x000000ff12127208 */ /* 0x000fc80000000000 */
[----:B------:R-:W0:Y:S02]  /*2250*/  F2I.TRUNC.NTZ R17, R18 ;  /* 0x0000001200117305 */ /* 0x000e24000020f100 */
[----:B0-----:R0:W-:Y:S04]  /*2260*/  STG.E desc[UR12][R14.64+0x400], R17 ;  /* 0x000400110e007986 */ /* 0x0011e8000c10190c */
[----:B------:R-:W2:Y:S04]  /*2270*/  LDG.E R16, desc[UR12][R12.64+0x600] ;  /* 0x0006000c0c107981 */ /* 0x000ea8000c1e1900 */
[----:B-1----:R-:W3:Y:S01]  /*2280*/  LDG.E R19, desc[UR12][R10.64+0x600] ;  /* 0x0006000c0a137981 */ /* 0x002ee2000c1e1900 */
[----:B------:R-:W-:Y:S01]  /*2290*/  VIADD R0, R0, 0x4 ;  /* 0x0000000400007836 */ /* 0x000fe20000000000 */
[----:B--2---:R-:W-:-:S02]  /*22a0*/  I2FP.F32.S32 R16, R16 ;  /* 0x0000001000107245 */ /* 0x004fc40000201400 */
[----:B---3--:R-:W-:-:S04]  /*22b0*/  I2FP.F32.S32 R19, R19 ;  /* 0x0000001300137245 */ /* 0x008fc80000201400 */
[C---:B------:R-:W-:Y:S01]  /*22c0*/  FSETP.GE.AND P0, PT, R16.reuse, R19, PT ;  /* 0x000000131000720b */ /* 0x040fe20003f06000 */
[----:B------:R-:W-:-:S05]  /*22d0*/  FADD R20, R16, -R19 ;  /* 0x8000001310147221 */ /* 0x000fca0000000000 */
[----:B------:R-:W-:-:S04]  /*22e0*/  FSEL R20, R20, RZ, P0 ;  /* 0x000000ff14147208 */ /* 0x000fc80000000000 */
[----:B------:R-:W1:Y:S02]  /*22f0*/  F2I.TRUNC.NTZ R19, R20 ;  /* 0x0000001400137305 */ /* 0x000e64000020f100 */
[----:B-1----:R0:W-:Y:S02]  /*2300*/  STG.E desc[UR12][R14.64+0x600], R19 ;  /* 0x000600130e007986 */ /* 0x0021e4000c10190c */
.L_x_26:
[----:B------:R-:W-:Y:S05]  /*2310*/  @!P1 EXIT ;  /* 0x000000000000994d */ /* 0x000fea0003800000 */
[----:B------:R-:W-:Y:S02]  /*2320*/  ISETP.NE.AND P0, PT, R21, 0x1, PT ;  /* 0x000000011500780c */ /* 0x000fe40003f05270 */
[----:B------:R-:W-:-:S04]  /*2330*/  LOP3.LUT R8, R8, 0x1, RZ, 0xc0, !PT ;  /* 0x0000000108087812 */ /* 0x000fc800078ec0ff */
[----:B------:R-:W-:-:S07]  /*2340*/  ISETP.NE.U32.AND P1, PT, R8, 0x1, PT ;  /* 0x000000010800780c */ /* 0x000fce0003f25070 */
[----:B------:R-:W-:Y:S06]  /*2350*/  @!P0 BRA `(.L_x_27) ;  /* 0x00000000005c8947 */ /* 0x000fec0003800000 */
[----:B0-----:R-:W-:-:S04]  /*2360*/  IMAD R19, R0, 0x80, R9 ;  /* 0x0000008000137824 */ /* 0x001fc800078e0209 */
[----:B------:R-:W-:-:S04]  /*2370*/  IMAD.WIDE R12, R19, 0x4, R2 ;  /* 0x00000004130c7825 */ /* 0x000fc800078e0202 */
[----:B------:R-:W-:Y:S01]  /*2380*/  IMAD.WIDE R10, R19, 0x4, R4 ;  /* 0x00000004130a7825 */ /* 0x000fe200078e0204 */
[----:B------:R-:W2:Y:S04]  /*2390*/  LDG.E R8, desc[UR12][R12.64] ;  /* 0x0000000c0c087981 */ /* 0x000ea8000c1e1900 */
[----:B------:R-:W3:Y:S01]  /*23a0*/  LDG.E R14, desc[UR12][R10.64] ;  /* 0x0000000c0a0e7981 */ /* 0x000ee2000c1e1900 */
[----:B--2---:R-:W-:Y:S02]  /*23b0*/  I2FP.F32.S32 R8, R8 ;  /* 0x0000000800087245 */ /* 0x004fe40000201400 */
[----:B---3--:R-:W-:-:S04]  /*23c0*/  I2FP.F32.S32 R15, R14 ;  /* 0x0000000e000f7245 */ /* 0x008fc80000201400 */
[C---:B------:R-:W-:Y:S01]  /*23d0*/  FSETP.GE.AND P0, PT, R8.reuse, R15, PT ;  /* 0x0000000f0800720b */ /* 0x040fe20003f06000 */
[----:B------:R-:W-:-:S05]  /*23e0*/  FADD R14, R8, -R15 ;  /* 0x8000000f080e7221 */ /* 0x000fca0000000000 */
[----:B------:R-:W-:Y:S01]  /*23f0*/  FSEL R8, R14, RZ, P0 ;  /* 0x000000ff0e087208 */ /* 0x000fe20000000000 */
[----:B------:R-:W-:-:S03]  /*2400*/  IMAD.WIDE R14, R19, 0x4, R6 ;  /* 0x00000004130e7825 */ /* 0x000fc600078e0206 */
[----:B------:R-:W0:Y:S02]  /*2410*/  F2I.TRUNC.NTZ R17, R8 ;  /* 0x0000000800117305 */ /* 0x000e24000020f100 */
[----:B0-----:R1:W-:Y:S04]  /*2420*/  STG.E desc[UR12][R14.64], R17 ;  /* 0x000000110e007986 */ /* 0x0013e8000c10190c */
[----:B------:R-:W2:Y:S04]  /*2430*/  LDG.E R16, desc[UR12][R12.64+0x200] ;  /* 0x0002000c0c107981 */ /* 0x000ea8000c1e1900 */
[----:B------:R-:W3:Y:S01]  /*2440*/  LDG.E R18, desc[UR12][R10.64+0x200] ;  /* 0x0002000c0a127981 */ /* 0x000ee2000c1e1900 */
[----:B------:R-:W-:Y:S01]  /*2450*/  VIADD R0, R0, 0x2 ;  /* 0x0000000200007836 */ /* 0x000fe20000000000 */
[----:B--2---:R-:W-:-:S02]  /*2460*/  I2FP.F32.S32 R16, R16 ;  /* 0x0000001000107245 */ /* 0x004fc40000201400 */
[----:B---3--:R-:W-:-:S04]  /*2470*/  I2FP.F32.S32 R19, R18 ;  /* 0x0000001200137245 */ /* 0x008fc80000201400 */
[C---:B------:R-:W-:Y:S01]  /*2480*/  FSETP.GE.AND P0, PT, R16.reuse, R19, PT ;  /* 0x000000131000720b */ /* 0x040fe20003f06000 */
[----:B------:R-:W-:-:S05]  /*2490*/  FADD R18, R16, -R19 ;  /* 0x8000001310127221 */ /* 0x000fca0000000000 */
[----:B------:R-:W-:-:S04]  /*24a0*/  FSEL R18, R18, RZ, P0 ;  /* 0x000000ff12127208 */ /* 0x000fc80000000000 */
[----:B------:R-:W0:Y:S02]  /*24b0*/  F2I.TRUNC.NTZ R19, R18 ;  /* 0x0000001200137305 */ /* 0x000e24000020f100 */
[----:B0-----:R1:W-:Y:S02]  /*24c0*/  STG.E desc[UR12][R14.64+0x200], R19 ;  /* 0x000200130e007986 */ /* 0x0013e4000c10190c */
.L_x_27:
[----:B------:R-:W-:Y:S05]  /*24d0*/  @P1 EXIT ;  /* 0x000000000000194d */ /* 0x000fea0003800000 */
[----:B------:R-:W-:-:S04]  /*24e0*/  IMAD R9, R0, 0x80, R9 ;  /* 0x0000008000097824 */ /* 0x000fc800078e0209 */
[----:B------:R-:W-:-:S04]  /*24f0*/  IMAD.WIDE R2, R9, 0x4, R2 ;  /* 0x0000000409027825 */ /* 0x000fc800078e0202 */
[C---:B------:R-:W-:Y:S02]  /*2500*/  IMAD.WIDE R4, R9.reuse, 0x4, R4 ;  /* 0x0000000409047825 */ /* 0x040fe400078e0204 */
[----:B------:R-:W2:Y:S04]  /*2510*/  LDG.E R2, desc[UR12][R2.64] ;  /* 0x0000000c02027981 */ /* 0x000ea8000c1e1900 */
[----:B------:R-:W3:Y:S01]  /*2520*/  LDG.E R4, desc[UR12][R4.64] ;  /* 0x0000000c04047981 */ /* 0x000ee2000c1e1900 */
[----:B------:R-:W-:Y:S01]  /*2530*/  IMAD.WIDE R6, R9, 0x4, R6 ;  /* 0x0000000409067825 */ /* 0x000fe200078e0206 */
[----:B--2---:R-:W-:Y:S02]  /*2540*/  I2FP.F32.S32 R0, R2 ;  /* 0x0000000200007245 */ /* 0x004fe40000201400 */
[----:B---3--:R-:W-:-:S04]  /*2550*/  I2FP.F32.S32 R11, R4 ;  /* 0x00000004000b7245 */ /* 0x008fc80000201400 */
[C---:B------:R-:W-:Y:S01]  /*2560*/  FSETP.GE.AND P0, PT, R0.reuse, R11, PT ;  /* 0x0000000b0000720b */ /* 0x040fe20003f06000 */
[----:B------:R-:W-:-:S05]  /*2570*/  FADD R8, R0, -R11 ;  /* 0x8000000b00087221 */ /* 0x000fca0000000000 */
[----:B------:R-:W-:-:S04]  /*2580*/  FSEL R8, R8, RZ, P0 ;  /* 0x000000ff08087208 */ /* 0x000fc80000000000 */
[----:B------:R-:W2:Y:S02]  /*2590*/  F2I.TRUNC.NTZ R11, R8 ;  /* 0x00000008000b7305 */ /* 0x000ea4000020f100 */
[----:B--2---:R-:W-:Y:S01]  /*25a0*/  STG.E desc[UR12][R6.64], R11 ;  /* 0x0000000b06007986 */ /* 0x004fe2000c10190c */
[----:B------:R-:W-:Y:S05]  /*25b0*/  EXIT ;  /* 0x000000000000794d */ /* 0x000fea0003800000 */
.L_x_28:
[----:B------:R-:W-:-:S00]  /*25c0*/  BRA `(.L_x_28) ;  /* 0xfffffffc00fc7947 */ /* 0x000fc0000383ffff */
[----:B------:R-:W-:-:S00]  /*25d0*/  NOP ;  /* 0x0000000000007918 */ /* 0x000fc00000000000 */
        /* <DEDUP_REMOVED lines=10> */
.L_x_842:


//--------------------- .text._ZN3cub18CUB_300001_SM_10006detail9transform16transform_kernelINS2_10policy_hubILb1EN4cuda3std3__45tupleIJN6thrust24THRUST_300001_SM_1000_NS6detail15normal_iteratorINSA_10device_ptrIiEEEESF_EEEE10policy1000Ei7processSF_JPiSK_EEEvT0_iT1_T2_DpNS2_10kernel_argIT3_EE --------------------------
	.section	.text._ZN3cub18CUB_300001_SM_10006detail9transform16transform_kernelINS2_10policy_hubILb1EN4cuda3std3__45tupleIJN6thrust24THRUST_300001_SM_1000_NS6detail15normal_iteratorINSA_10device_ptrIiEEEESF_EEEE10policy1000Ei7processSF_JPiSK_EEEvT0_iT1_T2_DpNS2_10kernel_argIT3_EE,"ax",@progbits
	.align	128
        .global         _ZN3cub18CUB_300001_SM_10006detail9transform16transform_kernelINS2_10policy_hubILb1EN4cuda3std3__45tupleIJN6thrust24THRUST_300001_SM_1000_NS6detail15normal_iteratorINSA_10device_ptrIiEEEESF_EEEE10policy1000Ei7processSF_JPiSK_EEEvT0_iT1_T2_DpNS2_10kernel_argIT3_EE
        .type           _ZN3cub18CUB_300001_SM_10006detail9transform16transform_kernelINS2_10policy_hubILb1EN4cuda3std3__45tupleIJN6thrust24THRUST_300001_SM_1000_NS6detail15normal_iteratorINSA_10device_ptrIiEEEESF_EEEE10policy1000Ei7processSF_JPiSK_EEEvT0_iT1_T2_DpNS2_10kernel_argIT3_EE,@function
        .size           _ZN3cub18CUB_300001_SM_10006detail9transform16transform_kernelINS2_10policy_hubILb1EN4cuda3std3__45tupleIJN6thrust24THRUST_300001_SM_1000_NS6detail15normal_iteratorINSA_10device_ptrIiEEEESF_EEEE10policy1000Ei7processSF_JPiSK_EEEvT0_iT1_T2_DpNS2_10kernel_argIT3_EE,(.L_x_843 - _ZN3cub18CUB_300001_SM_10006detail9transform16transform_kernelINS2_10policy_hubILb1EN4cuda3std3__45tupleIJN6thrust24THRUST_300001_SM_1000_NS6detail15normal_iteratorINSA_10device_ptrIiEEEESF_EEEE10policy1000Ei7processSF_JPiSK_EEEvT0_iT1_T2_DpNS2_10kernel_argIT3_EE)
        .other          _ZN3cub18CUB_300001_SM_10006detail9transform16transform_kernelINS2_10policy_hubILb1EN4cuda3std3__45tupleIJN6thrust24THRUST_300001_SM_1000_NS6detail15normal_iteratorINSA_10device_ptrIiEEEESF_EEEE10policy1000Ei7processSF_JPiSK_EEEvT0_iT1_T2_DpNS2_10kernel_argIT3_EE,@"STO_CUDA_ENTRY STV_DEFAULT"
_ZN3cub18CUB_300001_SM_10006detail9transform16transform_kernelINS2_10policy_hubILb1EN4cuda3std3__45tupleIJN6thrust24THRUST_300001_SM_1000_NS6detail15normal_iteratorINSA_10device_ptrIiEEEESF_EEEE10policy1000Ei7processSF_JPiSK_EEEvT0_iT1_T2_DpNS2_10kernel_argIT3_EE:
.text._ZN3cub18CUB_300001_SM_10006detail9transform16transform_kernelINS2_10policy_hubILb1EN4cuda3std3__45tupleIJN6thrust24THRUST_300001_SM_1000_NS6detail15normal_iteratorINSA_10device_ptrIiEEEESF_EEEE10policy1000Ei7processSF_JPiSK_EEEvT0_iT1_T2_DpNS2_10kernel_argIT3_EE:
[----:B------:R-:W-:Y:S08]  /*0000*/  LDC R1, c[0x0][0x37c] ;  /* 0x0000df00ff017b82 */ /* 0x000ff00000000800 */
[----:B------:R-:W0:Y:S01]  /*0010*/  LDC.64 R12, c[0x0][0x380] ;  /* 0x0000e000ff0c7b82 */ /* 0x000e220000000a00 */
[----:B------:R-:W1:Y:S01]  /*0020*/  S2R R0, SR_TID.X ;  /* 0x0000000000007919 */ /* 0x000e620000002100 */
[----:B------:R-:W-:Y:S06]  /*0030*/  BSSY.RECONVERGENT B0, `(.L_x_29) ;  /* 0x000001f000007945 */ /* 0x000fec0003800200 */
[----:B------:R-:W2:Y:S01]  /*0040*/  S2UR UR4, SR_CTAID.X ;  /* 0x00000000000479c3 */ /* 0x000ea20000002500 */
[----:B0-----:R-:W-:-:S04]  /*0050*/  IMAD.SHL.U32 R3, R13, 0x80, RZ ;  /* 0x000000800d037824 */ /* 0x001fc800078e00ff */
[----:B--2---:R-:W-:Y:S02]  /*0060*/  IMAD R5, R3, UR4, RZ ;  /* 0x0000000403057c24 */ /* 0x004fe4000f8e02ff */
[----:B-1----:R-:W-:Y:S02]  /*0070*/  IMAD.SHL.U32 R9, R0, 0x80, RZ ;  /* 0x0000008000097824 */ /* 0x002fe400078e00ff */
[----:B------:R-:W-:-:S05]  /*0080*/  IMAD.IADD R12, R12, 0x1, -R5 ;  /* 0x000000010c0c7824 */ /* 0x000fca00078e0a05 */
[----:B------:R-:W-:-:S05]  /*0090*/  VIMNMX R8, PT, PT, R3, R12, PT ;  /* 0x0000000c03087248 */ /* 0x000fca0003fe0100 */
[----:B------:R-:W-:-:S05]  /*00a0*/  IMAD.SHL.U32 R2, R8, 0x4, RZ ;  /* 0x0000000408027824 */ /* 0x000fca00078e00ff */
[----:B------:R-:W-:-:S13]  /*00b0*/  ISETP.GE.AND P0, PT, R9, R2, PT ;  /* 0x000000020900720c */ /* 0x000fda0003f06270 */
[----:B------:R-:W-:Y:S05]  /*00c0*/  @P0 BRA `(.L_x_30) ;  /* 0x0000000000540947 */ /* 0x000fea0003800000 */
[----:B------:R-:W0:Y:S01]  /*00d0*/  LDC.64 R6, c[0x0][0x398] ;  /* 0x0000e600ff067b82 */ /* 0x000e220000000a00 */
[----:B------:R-:W-:Y:S01]  /*00e0*/  BSSY.RECONVERGENT B1, `(.L_x_31) ;  /* 0x000000a000017945 */ /* 0x000fe20003800200 */
[----:B------:R-:W-:Y:S02]  /*00f0*/  IMAD.MOV.U32 R11, RZ, RZ, R9 ;  /* 0x000000ffff0b7224 */ /* 0x000fe400078e0009 */
[----:B0-----:R-:W-:-:S04]  /*0100*/  IMAD.WIDE.U32 R6, R0, 0x80, R6 ;  /* 0x0000008000067825 */ /* 0x001fc800078e0006 */
[----:B------:R-:W-:-:S07]  /*0110*/  IMAD.WIDE R6, R5, 0x4, R6 ;  /* 0x0000000405067825 */ /* 0x000fce00078e0206 */
.L_x_32:
[----:B------:R-:W-:Y:S01]  /*0120*/  VIADD R11, R11, 0x4000 ;  /* 0x000040000b0b7836 */ /* 0x000fe20000000000 */
[----:B------:R0:W-:Y:S04]  /*0130*/  CCTL.E.PF2 [R6] ;  /* 0x000000000600798f */ /* 0x0001e80000800100 */
[----:B------:R-:W-:Y:S02]  /*0140*/  ISETP.GE.AND P0, PT, R11, R2, PT ;  /* 0x000000020b00720c */ /* 0x000fe40003f06270 */
[----:B0-----:R-:W-:-:S05]  /*0150*/  IADD3 R6, P1, PT, R6, 0x4000, RZ ;  /* 0x0000400006067810 */ /* 0x001fca0007f3e0ff */
[----:B------:R-:W-:-:S06]  /*0160*/  IMAD.X R7, RZ, RZ, R7, P1 ;  /* 0x000000ffff077224 */ /* 0x000fcc00008e0607 */
[----:B------:R-:W-:Y:S05]  /*0170*/  @!P0 BRA `(.L_x_32) ;  /* 0xfffffffc00e88947 */ /* 0x000fea000383ffff */
[----:B------:R-:W-:Y:S05]  /*0180*/  BSYNC.RECONVERGENT B1 ;  /* 0x0000000000017941 */ /* 0x000fea0003800200 */
.L_x_31:
[----:B------:R-:W0:Y:S02]  /*0190*/  LDC.64 R6, c[0x0][0x3a8] ;  /* 0x0000ea00ff067b82 */ /* 0x000e240000000a00 */
[----:B0-----:R-:W-:-:S04]  /*01a0*/  IMAD.WIDE.U32 R6, R0, 0x80, R6 ;  /* 0x0000008000067825 */ /* 0x001fc800078e0006 */
[----:B------:R-:W-:-:S07]  /*01b0*/  IMAD.WIDE R6, R5, 0x4, R6 ;  /* 0x0000000405067825 */ /* 0x000fce00078e0206 */
.L_x_33:
[----:B------:R-:W-:Y:S01]  /*01c0*/  VIADD R9, R9, 0x4000 ;  /* 0x0000400009097836 */ /* 0x000fe20000000000 */
[----:B------:R0:W-:Y:S04]  /*01d0*/  CCTL.E.PF2 [R6] ;  /* 0x000000000600798f */ /* 0x0001e80000800100 */
[----:B------:R-:W-:Y:S02]  /*01e0*/  ISETP.GE.AND P0, PT, R9, R2, PT ;  /* 0x000000020900720c */ /* 0x000fe40003f06270 */
[----:B0-----:R-:W-:-:S05]  /*01f0*/  IADD3 R6, P1, PT, R6, 0x4000, RZ ;  /* 0x0000400006067810 */ /* 0x001fca0007f3e0ff */
[----:B------:R-:W-:-:S06]  /*0200*/  IMAD.X R7, RZ, RZ, R7, P1 ;  /* 0x000000ffff077224 */ /* 0x000fcc00008e0607 */
[----:B------:R-:W-:Y:S05]  /*0210*/  @!P0 BRA `(.L_x_33) ;  /* 0xfffffffc00e88947 */ /* 0x000fea000383ffff */
.L_x_30:
[----:B------:R-:W-:Y:S05]  /*0220*/  BSYNC.RECONVERGENT B0 ;  /* 0x0000000000007941 */ /* 0x000fea0003800200 */
.L_x_29:
[----:B------:R-:W0:Y:S01]  /*0230*/  LDCU.128 UR12, c[0x0][0x390] ;  /* 0x00007200ff0c77ac */ /* 0x000e220008000c00 */
[----:B------:R-:W-:Y:S01]  /*0240*/  ISETP.GT.AND P0, PT, R3, R12, PT ;  /* 0x0000000c0300720c */ /* 0x000fe20003f04270 */
[----:B------:R-:W-:Y:S01]  /*0250*/  IMAD.WIDE R10, R5, 0x4, RZ ;  /* 0x00000004050a7825 */ /* 0x000fe200078e02ff */
[----:B------:R-:W1:Y:S01]  /*0260*/  LDCU.64 UR8, c[0x0][0x3a8] ;  /* 0x00007500ff0877ac */ /* 0x000e620008000a00 */
[----:B------:R-:W2:Y:S01]  /*0270*/  LDCU.64 UR10, c[0x0][0x358] ;  /* 0x00006b00ff0a77ac */ /* 0x000ea20008000a00 */
[C---:B0-----:R-:W-:Y:S02]  /*0280*/  IADD3 R2, P1, PT, R10.reuse, UR14, RZ ;  /* 0x0000000e0a027c10 */ /* 0x041fe4000ff3e0ff */
[C---:B------:R-:W-:Y:S02]  /*0290*/  IADD3 R6, P3, PT, R10.reuse, UR12, RZ ;  /* 0x0000000c0a067c10 */ /* 0x040fe4000ff7e0ff */
[----:B-1----:R-:W-:Y:S02]  /*02a0*/  IADD3 R4, P2, PT, R10, UR8, RZ ;  /* 0x000000080a047c10 */ /* 0x002fe4000ff5e0ff */
[----:B------:R-:W-:-:S02]  /*02b0*/  IADD3.X R3, PT, PT, R11, UR15, RZ, P1, !PT ;  /* 0x0000000f0b037c10 */ /* 0x000fc40008ffe4ff */
[C---:B------:R-:W-:Y:S02]  /*02c0*/  IADD3.X R5, PT, PT, R11.reuse, UR9, RZ, P2, !PT ;  /* 0x000000090b057c10 */ /* 0x040fe400097fe4ff */
[----:B------:R-:W-:Y:S01]  /*02d0*/  IADD3.X R7, PT, PT, R11, UR13, RZ, P3, !PT ;  /* 0x0000000d0b077c10 */ /* 0x000fe20009ffe4ff */
[----:B--2---:R-:W-:Y:S06]  /*02e0*/  @P0 BRA `(.L_x_34) ;  /* 0x0000000c00500947 */ /* 0x004fec0003800000 */
[----:B------:R-:W-:-:S13]  /*02f0*/  ISETP.GE.AND P0, PT, R13, 0x1, PT ;  /* 0x000000010d00780c */ /* 0x000fda0003f06270 */
[----:B------:R-:W-:Y:S05]  /*0300*/  @!P0 EXIT ;  /* 0x000000000000894d */ /* 0x000fea0003800000 */
[----:B------:R-:W-:Y:S01]  /*0310*/  ISETP.GE.U32.AND P0, PT, R13, 0x8, PT ;  /* 0x000000080d00780c */ /* 0x000fe20003f06070 */
[----:B------:R-:W-:-:S12]  /*0320*/  IMAD.MOV.U32 R17, RZ, RZ, RZ ;  /* 0x000000ffff117224 */ /* 0x000fd800078e00ff */
[----:B------:R-:W-:Y:S05]  /*0330*/  @!P0 BRA `(.L_x_35) ;  /* 0x0000000400c88947 */ /* 0x000fea0003800000 */
[----:B------:R-:W0:Y:S01]  /*0340*/  LDC.64 R14, c[0x0][0x390] ;  /* 0x0000e400ff0e7b82 */ /* 0x000e220000000a00 */
[----:B------:R-:W-:Y:S01]  /*0350*/  R2UR UR4, R10 ;  /* 0x000000000a0472ca */ /* 0x000fe200000e0000 */
[----:B------:R-:W-:Y:S01]  /*0360*/  VIADD R16, R0, 0x80 ;  /* 0x0000008000107836 */ /* 0x000fe20000000000 */
[----:B------:R-:W-:Y:S02]  /*0370*/  R2UR UR5, R11 ;  /* 0x000000000b0572ca */ /* 0x000fe400000e0000 */
[----:B------:R-:W-:-:S03]  /*0380*/  LOP3.LUT R17, R13, 0x7ffffff8, RZ, 0xc0, !PT ;  /* 0x7ffffff80d117812 */ /* 0x000fc600078ec0ff */
[----:B------:R-:W1:Y:S02]  /*0390*/  LDC.64 R8, c[0x0][0x398] ;  /* 0x0000e600ff087b82 */ /* 0x000e640000000a00 */
[----:B------:R-:W-:-:S04]  /*03a0*/  IMAD.MOV R20, RZ, RZ, -R17 ;  /* 0x000000ffff147224 */ /* 0x000fc800078e0a11 */
[----:B------:R-:W-:Y:S02]  /*03b0*/  UMOV UR6, UR4 ;  /* 0x0000000400067c82 */ /* 0x000fe40008000000 */
[----:B------:R-:W2:Y:S01]  /*03c0*/  LDC.64 R10, c[0x0][0x3a8] ;  /* 0x0000ea00ff0a7b82 */ /* 0x000ea20000000a00 */
[----:B------:R-:W-:Y:S01]  /*03d0*/  UIADD3 UR4, UP1, UPT, UR6, 0x600, URZ ;  /* 0x0000060006047890 */ /* 0x000fe2000ff3e0ff */
[----:B------:R-:W-:-:S03]  /*03e0*/  UMOV UR7, UR5 ;  /* 0x0000000500077c82 */ /* 0x000fc60008000000 */
[----:B------:R-:W-:Y:S02]  /*03f0*/  UIADD3 UR14, UP0, UPT, UR4, UR14, URZ ;  /* 0x0000000e040e7290 */ /* 0x000fe4000ff1e0ff */
[----:B------:R-:W-:Y:S01]  /*0400*/  UIADD3.X UR5, UPT, UPT, URZ, UR7, URZ, UP1, !UPT ;  /* 0x00000007ff057290 */ /* 0x000fe20008ffe4ff */
[----:B0-----:R-:W-:Y:S01]  /*0410*/  IMAD.WIDE.U32 R12, R0, 0x4, R14 ;  /* 0x00000004000c7825 */ /* 0x001fe200078e000e */
[----:B------:R-:W-:Y:S02]  /*0420*/  UIADD3 UR12, UP2, UPT, UR4, UR12, URZ ;  /* 0x0000000c040c7290 */ /* 0x000fe4000ff5e0ff */
[----:B------:R-:W-:Y:S02]  /*0430*/  UIADD3 UR4, UP1, UPT, UR4, UR8, URZ ;  /* 0x0000000804047290 */ /* 0x000fe4000ff3e0ff */
[----:B------:R-:W-:Y:S02]  /*0440*/  UIADD3.X UR15, UPT, UPT, UR5, UR15, URZ, UP0, !UPT ;  /* 0x0000000f050f7290 */ /* 0x000fe400087fe4ff */
[----:B------:R-:W-:-:S02]  /*0450*/  UIADD3.X UR13, UPT, UPT, UR5, UR13, URZ, UP2, !UPT ;  /* 0x0000000d050d7290 */ /* 0x000fc400097fe4ff */
[----:B-1----:R-:W-:-:S12]  /*0460*/  UIADD3.X UR5, UPT, UPT, UR5, UR9, URZ, UP1, !UPT ;  /* 0x0000000905057290 */ /* 0x002fd80008ffe4ff */
.L_x_36:
[----:B------:R-:W-:-:S04]  /*0470*/  IMAD.WIDE.U32 R14, R0, 0x4, R8 ;  /* 0x00000004000e7825 */ /* 0x000fc800078e0008 */
[----:B--2---:R-:W-:Y:S01]  /*0480*/  IMAD.WIDE.U32 R18, R0, 0x4, R10 ;  /* 0x0000000400127825 */ /* 0x004fe200078e000a */
[----:B------:R-:W-:Y:S02]  /*0490*/  IADD3 R14, P0, PT, R14, UR6, RZ ;  /* 0x000000060e0e7c10 */ /* 0x000fe4000ff1e0ff */
[----:B------:R-:W-:Y:S02]  /*04a0*/  IADD3 R24, P1, PT, R18, UR6, RZ ;  /* 0x0000000612187c10 */ /* 0x000fe4000ff3e0ff */
[----:B------:R-:W-:Y:S02]  /*04b0*/  IADD3.X R15, PT, PT, R15, UR7, RZ, P0, !PT ;  /* 0x000000070f0f7c10 */ /* 0x000fe400087fe4ff */
[----:B0-----:R-:W-:-:S03]  /*04c0*/  IADD3.X R25, PT, PT, R19, UR7, RZ, P1, !PT ;  /* 0x0000000713197c10 */ /* 0x001fc60008ffe4ff */
        /* <DEDUP_REMOVED lines=89> */
.L_x_35:
[----:B------:R-:W1:Y:S02]  /*0a60*/  LDCU UR4, c[0x0][0x384] ;  /* 0x00007080ff0477ac */ /* 0x000e640008000800 */
[----:B-1----:R-:W-:-:S06]  /*0a70*/  ULOP3.LUT UR4, UR4, 0x7, URZ, 0xc0, !UPT ;  /* 0x0000000704047892 */ /* 0x002fcc000f8ec0ff */
[----:B------:R-:W-:-:S13]  /*0a80*/  ISETP.NE.AND P0, PT, RZ, UR4, PT ;  /* 0x00000004ff007c0c */ /* 0x000fda000bf05270 */
[----:B------:R-:W-:Y:S05]  /*0a90*/  @!P0 EXIT ;  /* 0x000000000000894d */ /* 0x000fea0003800000 */
[----:B------:R-:W0:Y:S01]  /*0aa0*/  LDC R14, c[0x0][0x384] ;  /* 0x0000e100ff0e7b82 */ /* 0x000e220000000800 */
[----:B------:R-:W-:Y:S01]  /*0ab0*/  UISETP.GE.U32.AND UP0, UPT, UR4, 0x4, UPT ;  /* 0x000000040400788c */ /* 0x000fe2000bf06070 */
[----:B0-----:R-:W-:-:S04]  /*0ac0*/  LOP3.LUT R21, R14, 0x3, RZ, 0xc0, !PT ;  /* 0x000000030e157812 */ /* 0x001fc800078ec0ff */
[----:B------:R-:W-:-:S04]  /*0ad0*/  ISETP.NE.AND P0, PT, R21, RZ, PT ;  /* 0x000000ff1500720c */ /* 0x000fc80003f05270 */
[----:B------:R-:W-:Y:S09]  /*0ae0*/  BRA.U !UP0, `(.L_x_37) ;  /* 0x0000000108a47547 */ /* 0x000ff2000b800000 */
        /* <DEDUP_REMOVED lines=41> */
.L_x_37:
        /* <DEDUP_REMOVED lines=28> */
.L_x_38:
        /* <DEDUP_REMOVED lines=15> */
.L_x_34:
[----:B------:R-:W-:-:S13]  /*1030*/  ISETP.GE.AND P0, PT, R13, 0x1, PT ;  /* 0x000000010d00780c */ /* 0x000fda0003f06270 */
[----:B------:R-:W-:Y:S05]  /*1040*/  @!P0 EXIT ;  /* 0x000000000000894d */ /* 0x000fea0003800000 */
[C---:B------:R-:W-:Y:S01]  /*1050*/  ISETP.GE.U32.AND P0, PT, R13.reuse, 0x8, PT ;  /* 0x000000080d00780c */ /* 0x040fe20003f06070 */
[----:B------:R-:W-:Y:S01]  /*1060*/  IMAD.MOV.U32 R9, RZ, RZ, RZ ;  /* 0x000000ffff097224 */ /* 0x000fe200078e00ff */
[----:B------:R-:W-:-:S11]  /*1070*/  LOP3.LUT R20, R13, 0x7, RZ, 0xc0, !PT ;  /* 0x000000070d147812 */ /* 0x000fd600078ec0ff */
[----:B------:R-:W-:Y:S05]  /*1080*/  @!P0 BRA `(.L_x_39) ;  /* 0x0000000400988947 */ /* 0x000fea0003800000 */
[----:B------:R-:W-:Y:S01]  /*1090*/  LOP3.LUT R9, R13, 0x7ffffff8, RZ, 0xc0, !PT ;  /* 0x7ffffff80d097812 */ /* 0x000fe200078ec0ff */
[----:B------:R-:W-:-:S07]  /*10a0*/  IMAD.MOV.U32 R10, RZ, RZ, RZ ;  /* 0x000000ffff0a7224 */ /* 0x000fce00078e00ff */
.L_x_42:
[----:B------:R-:W-:-:S05]  /*10b0*/  IMAD R11, R10, 0x80, R0 ;  /* 0x000000800a0b7824 */ /* 0x000fca00078e0200 */
[----:B------:R-:W-:-:S13]  /*10c0*/  ISETP.GE.AND P0, PT, R11, R8, PT ;  /* 0x000000080b00720c */ /* 0x000fda0003f06270 */
[----:B------:R-:W-:-:S04]  /*10d0*/  @!P0 IMAD.WIDE.U32 R12, R11, 0x4, R2 ;  /* 0x000000040b0c8825 */ /* 0x000fc800078e0002 */
[C---:B0-----:R-:W-:Y:S02]  /*10e0*/  @!P0 IMAD.WIDE.U32 R16, R11.reuse, 0x4, R4 ;  /* 0x000000040b108825 */ /* 0x041fe400078e0004 */
[----:B------:R-:W2:Y:S04]  /*10f0*/  @!P0 LDG.E R12, desc[UR10][R12.64] ;  /* 0x0000000a0c0c8981 */ /* 0x000ea8000c1e1900 */
[----:B------:R-:W3:Y:S01]  /*1100*/  @!P0 LDG.E R16, desc[UR10][R16.64] ;  /* 0x0000000a10108981 */ /* 0x000ee2000c1e1900 */
[----:B------:R-:W-:Y:S01]  /*1110*/  VIADD R23, R11, 0x80 ;  /* 0x000000800b177836 */ /* 0x000fe20000000000 */
[----:B--2---:R-:W-:-:S03]  /*1120*/  @!P0 I2FP.F32.S32 R14, R12 ;  /* 0x0000000c000e8245 */ /* 0x004fc60000201400 */
[----:B------:R-:W-:Y:S01]  /*1130*/  IMAD.WIDE R12, R23, 0x4, R4 ;  /* 0x00000004170c7825 */ /* 0x000fe200078e0204 */
[----:B---3--:R-:W-:-:S04]  /*1140*/  @!P0 I2FP.F32.S32 R15, R16 ;  /* 0x00000010000f8245 */ /* 0x008fc80000201400 */
[C---:B------:R-:W-:Y:S01]  /*1150*/  @!P0 FSETP.GE.AND P1, PT, R14.reuse, R15, PT ;  /* 0x0000000f0e00820b */ /* 0x040fe20003f26000 */
[----:B------:R-:W-:Y:S01]  /*1160*/  @!P0 FADD R18, R14, -R15 ;  /* 0x8000000f0e128221 */ /* 0x000fe20000000000 */
[----:B------:R-:W-:-:S04]  /*1170*/  IMAD.WIDE R14, R23, 0x4, R2 ;  /* 0x00000004170e7825 */ /* 0x000fc800078e0202 */
[----:B------:R-:W-:Y:S01]  /*1180*/  @!P0 FSEL R21, R18, RZ, P1 ;  /* 0x000000ff12158208 */ /* 0x000fe20000800000 */
[----:B------:R-:W-:Y:S01]  /*1190*/  @!P0 IMAD.WIDE.U32 R18, R11, 0x4, R6 ;  /* 0x000000040b128825 */ /* 0x000fe200078e0006 */
        /* <DEDUP_REMOVED lines=15> */
[----:B0-----:R-:W2:Y:S04]  /*1290*/  @!P0 LDG.E R18, desc[UR10][R14.64+0x200] ;  /* 0x0002000a0e128981 */ /* 0x001ea8000c1e1900 */
[----:B------:R-:W3:Y:S01]  /*12a0*/  @!P0 LDG.E R19, desc[UR10][R12.64+0x200] ;  /* 0x0002000a0c138981 */ /* 0x000ee2000c1e1900 */
        /* <DEDUP_REMOVED lines=11> */
[----:B------:R-:W-:Y:S01]  /*1360*/  VIADD R23, R11, 0x200 ;  /* 0x000002000b177836 */ /* 0x000fe20000000000 */
[----:B--2---:R-:W-:-:S02]  /*1370*/  @!P1 I2FP.F32.S32 R18, R18 ;  /* 0x0000001200129245 */ /* 0x004fc40000201400 */
[----:B---3--:R-:W-:-:S04]  /*1380*/  @!P1 I2FP.F32.S32 R19, R19 ;  /* 0x0000001300139245 */ /* 0x008fc80000201400 */
[C---:B------:R-:W-:Y:S01]  /*1390*/  @!P1 FSETP.GE.AND P0, PT, R18.reuse, R19, PT ;  /* 0x000000131200920b */ /* 0x040fe20003f06000 */
[----:B------:R-:W-:-:S05]  /*13a0*/  @!P1 FADD R22, R18, -R19 ;  /* 0x8000001312169221 */ /* 0x000fca0000000000 */
[----:B------:R-:W-:Y:S02]  /*13b0*/  @!P1 FSEL R22, R22, RZ, P0 ;  /* 0x000000ff16169208 */ /* 0x000fe40000000000 */
[----:B------:R-:W-:Y:S02]  /*13c0*/  ISETP.GE.AND P0, PT, R23, R8, PT ;  /* 0x000000081700720c */ /* 0x000fe40003f06270 */
[----:B------:R-:W1:Y:S02]  /*13d0*/  @!P1 F2I.TRUNC.NTZ R19, R22 ;  /* 0x0000001600139305 */ /* 0x000e64000020f100 */
[----:B-1----:R1:W-:Y:S09]  /*13e0*/  @!P1 STG.E desc[UR10][R16.64+0x400], R19 ;  /* 0x0004001310009986 */ /* 0x0023f2000c10190a */
        /* <DEDUP_REMOVED lines=12> */
[----:B-1----:R-:W3:Y:S01]  /*14b0*/  @!P1 LDG.E R19, desc[UR10][R12.64+0x800] ;  /* 0x0008000a0c139981 */ /* 0x002ee2000c1e1900 */
[----:B--2---:R-:W-:-:S02]  /*14c0*/  @!P1 I2FP.F32.S32 R18, R18 ;  /* 0x0000001200129245 */ /* 0x004fc40000201400 */
[----:B---3--:R-:W-:-:S04]  /*14d0*/  @!P1 I2FP.F32.S32 R19, R19 ;  /* 0x0000001300139245 */ /* 0x008fc80000201400 */
[C---:B------:R-:W-:Y:S01]  /*14e0*/  @!P1 FSETP.GE.AND P0, PT, R18.reuse, R19, PT ;  /* 0x000000131200920b */ /* 0x040fe20003f06000 */
[----:B------:R-:W-:Y:S01]  /*14f0*/  @!P1 FADD R21, R18, -R19 ;  /* 0x8000001312159221 */ /* 0x000fe20000000000 */
[----:B------:R-:W-:-:S04]  /*1500*/  VIADD R19, R11, 0x300 ;  /* 0x000003000b137836 */ /* 0x000fc80000000000 */
[----:B------:R-:W-:Y:S02]  /*1510*/  @!P1 FSEL R21, R21, RZ, P0 ;  /* 0x000000ff15159208 */ /* 0x000fe40000000000 */
[----:B------:R-:W-:-:S04]  /*1520*/  ISETP.GE.AND P0, PT, R19, R8, PT ;  /* 0x000000081300720c */ /* 0x000fc80003f06270 */
[----:B------:R-:W1:Y:S02]  /*1530*/  @!P1 F2I.TRUNC.NTZ R21, R21 ;  /* 0x0000001500159305 */ /* 0x000e64000020f100 */
[----:B-1----:R0:W-:Y:S07]  /*1540*/  @!P1 STG.E desc[UR10][R16.64+0x800], R21 ;  /* 0x0008001510009986 */ /* 0x0021ee000c10190a */
        /* <DEDUP_REMOVED lines=10> */
[----:B------:R-:W-:Y:S02]  /*15f0*/  ISETP.NE.AND P1, PT, R10, R9, PT ;  /* 0x000000090a00720c */ /* 0x000fe40003f25270 */
[----:B------:R-:W1:Y:S02]  /*1600*/  @!P0 F2I.TRUNC.NTZ R19, R22 ;  /* 0x0000001600138305 */ /* 0x000e64000020f100 */
[----:B-1----:R0:W-:Y:S01]  /*1610*/  @!P0 STG.E desc[UR10][R16.64+0xa00], R19 ;  /* 0x000a001310008986 */ /* 0x0021e2000c10190a */
[----:B------:R-:W-:-:S13]  /*1620*/  ISETP.GE.AND P0, PT, R11, R8, PT ;  /* 0x000000080b00720c */ /* 0x000fda0003f06270 */
[----:B0-----:R-:W-:Y:S05]  /*1630*/  @P0 BRA `(.L_x_41) ;  /* 0x0000000000240947 */ /* 0x001fea0003800000 */
        /* <DEDUP_REMOVED lines=9> */
.L_x_41:
[----:B------:R-:W-:Y:S05]  /*16d0*/  BSYNC.RECONVERGENT B0 ;  /* 0x0000000000007941 */ /* 0x000fea0003800200 */
.L_x_40:
[----:B------:R-:W-:Y:S05]  /*16e0*/  @P1 BRA `(.L_x_42) ;  /* 0xfffffff800701947 */ /* 0x000fea000383ffff */
.L_x_39:
[----:B------:R-:W-:-:S13]  /*16f0*/  ISETP.NE.AND P0, PT, R20, RZ, PT ;  /* 0x000000ff1400720c */ /* 0x000fda0003f05270 */
[----:B------:R-:W-:Y:S05]  /*1700*/  @!P0 EXIT ;  /* 0x000000000000894d */ /* 0x000fea0003800000 */
[----:B------:R-:W1:Y:S01]  /*1710*/  LDC R10, c[0x0][0x384] ;  /* 0x0000e100ff0a7b82 */ /* 0x000e620000000800 */
[----:B------:R-:W-:Y:S02]  /*1720*/  ISETP.GE.U32.AND P1, PT, R20, 0x4, PT ;  /* 0x000000041400780c */ /* 0x000fe40003f26070 */
[----:B-1----:R-:W-:-:S04]  /*1730*/  LOP3.LUT R22, R10, 0x3, RZ, 0xc0, !PT ;  /* 0x000000030a167812 */ /* 0x002fc800078ec0ff */
[----:B------:R-:W-:-:S07]  /*1740*/  ISETP.NE.AND P0, PT, R22, RZ, PT ;  /* 0x000000ff1600720c */ /* 0x000fce0003f05270 */
[----:B------:R-:W-:Y:S06]  /*1750*/  @!P1 BRA `(.L_x_43) ;  /* 0x0000000000e49947 */ /* 0x000fec0003800000 */
[----:B------:R-:W-:-:S05]  /*1760*/  IMAD R11, R9, 0x80, R0 ;  /* 0x00000080090b7824 */ /* 0x000fca00078e0200 */
[----:B------:R-:W-:-:S13]  /*1770*/  ISETP.GE.AND P2, PT, R11, R8, PT ;  /* 0x000000080b00720c */ /* 0x000fda0003f46270 */
[----:B------:R-:W-:-:S04]  /*1780*/  @!P2 IMAD.WIDE R12, R11, 0x4, R2 ;  /* 0x000000040b0ca825 */ /* 0x000fc800078e0202 */
[----:B0-----:R-:W-:Y:S02]  /*1790*/  @!P2 IMAD.WIDE R16, R11, 0x4, R4 ;  /* 0x000000040b10a825 */ /* 0x001fe400078e0204 */
        /* <DEDUP_REMOVED lines=51> */
[----:B------:R-:W0:Y:S02]  /*1ad0*/  @!P1 F2I.TRUNC.NTZ R21, R21 ;  /* 0x0000001500159305 */ /* 0x000e24000020f100 */
[----:B0-----:R1:W-:Y:S02]  /*1ae0*/  @!P1 STG.E desc[UR10][R18.64], R21 ;  /* 0x0000001512009986 */ /* 0x0013e4000c10190a */
.L_x_43:
[----:B------:R-:W-:Y:S05]  /*1af0*/  @!P0 EXIT ;  /* 0x000000000000894d */ /* 0x000fea0003800000 */
[----:B------:R-:W-:Y:S02]  /*1b00*/  ISETP.NE.AND P1, PT, R22, 0x1, PT ;  /* 0x000000011600780c */ /* 0x000fe40003f25270 */
[----:B------:R-:W-:-:S04]  /*1b10*/  LOP3.LUT R10, R10, 0x1, RZ, 0xc0, !PT ;  /* 0x000000010a0a7812 */ /* 0x000fc800078ec0ff */
[----:B------:R-:W-:-:S07]  /*1b20*/  ISETP.NE.U32.AND P0, PT, R10, 0x1, PT ;  /* 0x000000010a00780c */ /* 0x000fce0003f05070 */
[----:B------:R-:W-:Y:S06]  /*1b30*/  @!P1 BRA `(.L_x_44) ;  /* 0x0000000000749947 */ /* 0x000fec0003800000 */
[----:B0-----:R-:W-:-:S05]  /*1b40*/  IMAD R17, R9, 0x80, R0 ;  /* 0x0000008009117824 */ /* 0x001fca00078e0200 */
[----:B------:R-:W-:-:S13]  /*1b50*/  ISETP.GE.AND P1, PT, R17, R8, PT ;  /* 0x000000081100720c */ /* 0x000fda0003f26270 */
[----:B-1----:R-:W-:-:S04]  /*1b60*/  @!P1 IMAD.WIDE R10, R17, 0x4, R2 ;  /* 0x00000004110a9825 */ /* 0x002fc800078e0202 */
        /* <DEDUP_REMOVED lines=15> */
[----:B------:R-:W3:Y:S04]  /*1c60*/  @!P2 LDG.E R10, desc[UR10][R10.64] ;  /* 0x0000000a0a0aa981 */ /* 0x000ee8000c1e1900 */
[----:B------:R-:W4:Y:S01]  /*1c70*/  @!P2 LDG.E R12, desc[UR10][R12.64] ;  /* 0x0000000a0c0ca981 */ /* 0x000f22000c1e1900 */
[----:B------:R-:W-:Y:S01]  /*1c80*/  VIADD R9, R9, 0x2 ;  /* 0x0000000209097836 */ /* 0x000fe20000000000 */
[----:B---3--:R-:W-:-:S02]  /*1c90*/  @!P2 I2FP.F32.S32 R17, R10 ;  /* 0x0000000a0011a245 */ /* 0x008fc40000201400 */
[----:B----4-:R-:W-:-:S04]  /*1ca0*/  @!P2 I2FP.F32.S32 R18, R12 ;  /* 0x0000000c0012a245 */ /* 0x010fc80000201400 */
[C---:B------:R-:W-:Y:S01]  /*1cb0*/  @!P2 FSETP.GE.AND P1, PT, R17.reuse, R18, PT ;  /* 0x000000121100a20b */ /* 0x040fe20003f26000 */
[----:B------:R-:W-:Y:S01]  /*1cc0*/  @!P2 FADD R20, R17, -R18 ;  /* 0x800000121114a221 */ /* 0x000fe20000000000 */
[----:B------:R-:W-:-:S04]  /*1cd0*/  @!P2 IMAD.WIDE R16, R23, 0x4, R6 ;  /* 0x000000041710a825 */ /* 0x000fc800078e0206 */
[----:B------:R-:W-:-:S04]  /*1ce0*/  @!P2 FSEL R20, R20, RZ, P1 ;  /* 0x000000ff1414a208 */ /* 0x000fc80000800000 */
[----:B------:R-:W0:Y:S02]  /*1cf0*/  @!P2 F2I.TRUNC.NTZ R21, R20 ;  /* 0x000000140015a305 */ /* 0x000e24000020f100 */
[----:B0-----:R2:W-:Y:S02]  /*1d00*/  @!P2 STG.E desc[UR10][R16.64], R21 ;  /* 0x000000151000a986 */ /* 0x0015e4000c10190a */
.L_x_44:
[----:B------:R-:W-:Y:S05]  /*1d10*/  @P0 EXIT ;  /* 0x000000000000094d */ /* 0x000fea0003800000 */
[----:B-1----:R-:W-:-:S05]  /*1d20*/  IMAD R11, R9, 0x80, R0 ;  /* 0x00000080090b7824 */ /* 0x002fca00078e0200 */
[----:B------:R-:W-:-:S13]  /*1d30*/  ISETP.GE.AND P0, PT, R11, R8, PT ;  /* 0x000000080b00720c */ /* 0x000fda0003f06270 */
[----:B------:R-:W-:Y:S05]  /*1d40*/  @P0 EXIT ;  /* 0x000000000000094d */ /* 0x000fea0003800000 */
[----:B------:R-:W-:-:S04]  /*1d50*/  IMAD.WIDE R2, R11, 0x4, R2 ;  /* 0x000000040b027825 */ /* 0x000fc800078e0202 */
[C---:B------:R-:W-:Y:S02]  /*1d60*/  IMAD.WIDE R4, R11.reuse, 0x4, R4 ;  /* 0x000000040b047825 */ /* 0x040fe400078e0204 */
[----:B------:R-:W3:Y:S04]  /*1d70*/  LDG.E R2, desc[UR10][R2.64] ;  /* 0x0000000a02027981 */ /* 0x000ee8000c1e1900 */
[----:B------:R-:W4:Y:S01]  /*1d80*/  LDG.E R4, desc[UR10][R4.64] ;  /* 0x0000000a04047981 */ /* 0x000f22000c1e1900 */
[----:B------:R-:W-:Y:S01]  /*1d90*/  IMAD.WIDE R6, R11, 0x4, R6 ;  /* 0x000000040b067825 */ /* 0x000fe200078e0206 */
[----:B---3--:R-:W-:Y:S02]  /*1da0*/  I2FP.F32.S32 R0, R2 ;  /* 0x0000000200007245 */ /* 0x008fe40000201400 */
[----:B----4-:R-:W-:-:S04]  /*1db0*/  I2FP.F32.S32 R9, R4 ;  /* 0x0000000400097245 */ /* 0x010fc80000201400 */
[C---:B------:R-:W-:Y:S01]  /*1dc0*/  FSETP.GE.AND P0, PT, R0.reuse, R9, PT ;  /* 0x000000090000720b */ /* 0x040fe20003f06000 */
[----:B------:R-:W-:-:S05]  /*1dd0*/  FADD R8, R0, -R9 ;  /* 0x8000000900087221 */ /* 0x000fca0000000000 */
[----:B------:R-:W-:-:S04]  /*1de0*/  FSEL R8, R8, RZ, P0 ;  /* 0x000000ff08087208 */ /* 0x000fc80000000000 */
[----:B------:R-:W1:Y:S02]  /*1df0*/  F2I.TRUNC.NTZ R9, R8 ;  /* 0x0000000800097305 */ /* 0x000e64000020f100 */
[----:B-1----:R-:W-:Y:S01]  /*1e00*/  STG.E desc[UR10][R6.64], R9 ;  /* 0x0000000906007986 */ /* 0x002fe2000c10190a */
[----:B------:R-:W-:Y:S05]  /*1e10*/  EXIT ;  /* 0x000000000000794d */ /* 0x000fea0003800000 */
.L_x_45:
        /* <DEDUP_REMOVED lines=14> */
.L_x_843:


//--------------------- .text._ZN3cub18CUB_300001_SM_10006detail8for_each13static_kernelINS2_12policy_hub_t12policy_500_tEmN6thrust24THRUST_300001_SM_1000_NS8cuda_cub20__uninitialized_fill7functorINS7_10device_ptrIiEEiEEEEvT0_T1_ --------------------------
	.section	.text._ZN3cub18CUB_300001_SM_10006detail8for_each13static_kernelINS2_12policy_hub_t12policy_500_tEmN6thrust24THRUST_300001_SM_1000_NS8cuda_cub20__uninitialized_fill7functorINS7_10device_ptrIiEEiEEEEvT0_T1_,"ax",@progbits
	.align	128
        .global         _ZN3cub18CUB_300001_SM_10006detail8for_each13static_kernelINS2_12policy_hub_t12policy_500_tEmN6thrust24THRUST_300001_SM_1000_NS8cuda_cub20__uninitialized_fill7functorINS7_10device_ptrIiEEiEEEEvT0_T1_
        .type           _ZN3cub18CUB_300001_SM_10006detail8for_each13static_kernelINS2_12policy_hub_t12policy_500_tEmN6thrust24THRUST_300001_SM_1000_NS8cuda_cub20__uninitialized_fill7functorINS7_10device_ptrIiEEiEEEEvT0_T1_,@function
        .size           _ZN3cub18CUB_300001_SM_10006detail8for_each13static_kernelINS2_12policy_hub_t12policy_500_tEmN6thrust24THRUST_300001_SM_1000_NS8cuda_cub20__uninitialized_fill7functorINS7_10device_ptrIiEEiEEEEvT0_T1_,(.L_x_844 - _ZN3cub18CUB_300001_SM_10006detail8for_each13static_kernelINS2_12policy_hub_t12policy_500_tEmN6thrust24THRUST_300001_SM_1000_NS8cuda_cub20__uninitialized_fill7functorINS7_10device_ptrIiEEiEEEEvT0_T1_)
        .other          _ZN3cub18CUB_300001_SM_10006detail8for_each13static_kernelINS2_12policy_hub_t12policy_500_tEmN6thrust24THRUST_300001_SM_1000_NS8cuda_cub20__uninitialized_fill7functorINS7_10device_ptrIiEEiEEEEvT0_T1_,@"STO_CUDA_ENTRY STV_DEFAULT"
_ZN3cub18CUB_300001_SM_10006detail8for_each13static_kernelINS2_12policy_hub_t12policy_500_tEmN6thrust24THRUST_300001_SM_1000_NS8cuda_cub20__uninitialized_fill7functorINS7_10device_ptrIiEEiEEEEvT0_T1_:
.text._ZN3cub18CUB_300001_SM_10006detail8for_each13static_kernelINS2_12policy_hub_t12policy_500_tEmN6thrust24THRUST_300001_SM_1000_NS8cuda_cub20__uninitialized_fill7functorINS7_10device_ptrIiEEiEEEEvT0_T1_:
[----:B------:R-:W-:Y:S08]  /*0000*/  LDC R1, c[0x0][0x37c] ;  /* 0x0000df00ff017b82 */ /* 0x000ff00000000800 */
[----:B------:R-:W0:Y:S01]  /*0010*/  S2UR UR4, SR_CTAID.X ;  /* 0x00000000000479c3 */ /* 0x000e220000002500 */
[----:B------:R-:W1:Y:S01]  /*0020*/  LDCU.64 UR6, c[0x0][0x380] ;  /* 0x00007000ff0677ac */ /* 0x000e620008000a00 */
[----:B------:R-:W2:Y:S01]  /*0030*/  LDCU.64 UR8, c[0x0][0x358] ;  /* 0x00006b00ff0877ac */ /* 0x000ea20008000a00 */
[----:B0-----:R-:W-:-:S04]  /*0040*/  UIMAD.WIDE.U32 UR4, UR4, 0x200, URZ ;  /* 0x00000200040478a5 */ /* 0x001fc8000f8e00ff */
[----:B-1----:R-:W-:-:S04]  /*0050*/  UIADD3 UR6, UP0, UPT, -UR4, UR6, URZ ;  /* 0x0000000604067290 */ /* 0x002fc8000ff1e1ff */
[----:B------:R-:W-:Y:S02]  /*0060*/  UIADD3.X UR7, UPT, UPT, ~UR5, UR7, URZ, UP0, !UPT ;  /* 0x0000000705077290 */ /* 0x000fe400087fe5ff */
[----:B------:R-:W-:-:S04]  /*0070*/  UISETP.GE.U32.AND UP0, UPT, UR6, 0x200, UPT ;  /* 0x000002000600788c */ /* 0x000fc8000bf06070 */
[----:B------:R-:W-:-:S09]  /*0080*/  UISETP.GE.U32.AND.EX UP0, UPT, UR7, URZ, UPT, UP0 ;  /* 0x000000ff0700728c */ /* 0x000fd2000bf06100 */
[----:B--2---:R-:W-:Y:S05]  /*0090*/  BRA.U !UP0, `(.L_x_46) ;  /* 0x0000000108287547 */ /* 0x004fea000b800000 */
[----:B------:R-:W0:Y:S01]  /*00a0*/  S2R R0, SR_TID.X ;  /* 0x0000000000007919 */ /* 0x000e220000002100 */
[----:B------:R-:W1:Y:S01]  /*00b0*/  LDCU.64 UR6, c[0x0][0x388] ;  /* 0x00007100ff0677ac */ /* 0x000e620008000a00 */
[----:B------:R-:W2:Y:S01]  /*00c0*/  LDC R5, c[0x0][0x390] ;  /* 0x0000e400ff057b82 */ /* 0x000ea20000000800 */
[----:B0-----:R-:W-:-:S05]  /*00d0*/  IADD3 R0, P0, PT, R0, UR4, RZ ;  /* 0x0000000400007c10 */ /* 0x001fca000ff1e0ff */
[----:B------:R-:W-:Y:S01]  /*00e0*/  IMAD.X R3, RZ, RZ, UR5, P0 ;  /* 0x00000005ff037e24 */ /* 0x000fe200080e06ff */
[----:B-1----:R-:W-:-:S04]  /*00f0*/  LEA R2, P0, R0, UR6, 0x2 ;  /* 0x0000000600027c11 */ /* 0x002fc8000f8010ff */
[----:B------:R-:W-:-:S05]  /*0100*/  LEA.HI.X R3, R0, UR7, R3, 0x2, P0 ;  /* 0x0000000700037c11 */ /* 0x000fca00080f1403 */
[----:B--2---:R-:W-:Y:S04]  /*0110*/  STG.E desc[UR8][R2.64], R5 ;  /* 0x0000000502007986 */ /* 0x004fe8000c101908 */
[----:B------:R-:W-:Y:S01]  /*0120*/  STG.E desc[UR8][R2.64+0x400], R5 ;  /* 0x0004000502007986 */ /* 0x000fe2000c101908 */
[----:B------:R-:W-:Y:S05]  /*0130*/  EXIT ;  /* 0x000000000000794d */ /* 0x000fea0003800000 */
.L_x_46:
[----:B------:R-:W0:Y:S01]  /*0140*/  S2R R0, SR_TID.X ;  /* 0x0000000000007919 */ /* 0x000e220000002100 */
[----:B------:R-:W-:Y:S01]  /*0150*/  IMAD.U32 R2, RZ, RZ, UR7 ;  /* 0x00000007ff027e24 */ /* 0x000fe2000f8e00ff */
[----:B------:R-:W1:Y:S01]  /*0160*/  LDCU.64 UR10, c[0x0][0x388] ;  /* 0x00007100ff0a77ac */ /* 0x000e620008000a00 */
[----:B------:R-:W-:Y:S01]  /*0170*/  IMAD.U32 R4, RZ, RZ, UR7 ;  /* 0x00000007ff047e24 */ /* 0x000fe2000f8e00ff */
[----:B0-----:R-:W-:-:S04]  /*0180*/  ISETP.LT.U32.AND P0, PT, R0, UR6, PT ;  /* 0x0000000600007c0c */ /* 0x001fc8000bf01070 */
[----:B------:R-:W-:Y:S01]  /*0190*/  ISETP.GT.U32.AND.EX P0, PT, R2, RZ, PT, P0 ;  /* 0x000000ff0200720c */ /* 0x000fe20003f04100 */
[C---:B------:R-:W-:Y:S01]  /*01a0*/  VIADD R2, R0.reuse, 0x100 ;  /* 0x0000010000027836 */ /* 0x040fe20000000000 */
[----:B------:R-:W-:-:S04]  /*01b0*/  IADD3 R0, P2, PT, R0, UR4, RZ ;  /* 0x0000000400007c10 */ /* 0x000fc8000ff5e0ff */
[----:B------:R-:W-:Y:S01]  /*01c0*/  ISETP.LT.U32.AND P1, PT, R2, UR6, PT ;  /* 0x0000000602007c0c */ /* 0x000fe2000bf21070 */
[----:B------:R-:W-:Y:S01]  /*01d0*/  IMAD.X R3, RZ, RZ, UR5, P2 ;  /* 0x00000005ff037e24 */ /* 0x000fe200090e06ff */
[----:B-1----:R-:W-:Y:S02]  /*01e0*/  LEA R2, P2, R0, UR10, 0x2 ;  /* 0x0000000a00027c11 */ /* 0x002fe4000f8410ff */
[----:B------:R-:W-:Y:S02]  /*01f0*/  ISETP.GT.U32.AND.EX P1, PT, R4, RZ, PT, P1 ;  /* 0x000000ff0400720c */ /* 0x000fe40003f24110 */
[----:B------:R-:W-:Y:S01]  /*0200*/  LEA.HI.X R3, R0, UR11, R3, 0x2, P2 ;  /* 0x0000000b00037c11 */ /* 0x000fe200090f1403 */
[----:B------:R-:W0:Y:S04]  /*0210*/  @P0 LDC R5, c[0x0][0x390] ;  /* 0x0000e400ff050b82 */ /* 0x000e280000000800 */
[----:B0-----:R0:W-:Y:S06]  /*0220*/  @P0 STG.E desc[UR8][R2.64], R5 ;  /* 0x0000000502000986 */ /* 0x0011ec000c101908 */
[----:B------:R-:W-:Y:S05]  /*0230*/  @!P1 EXIT ;  /* 0x000000000000994d */ /* 0x000fea0003800000 */
[----:B0-----:R-:W0:Y:S02]  /*0240*/  LDC R5, c[0x0][0x390] ;  /* 0x0000e400ff057b82 */ /* 0x001e240000000800 */
[----:B0-----:R-:W-:Y:S01]  /*0250*/  STG.E desc[UR8][R2.64+0x400], R5 ;  /* 0x0004000502007986 */ /* 0x001fe2000c101908 */
[----:B------:R-:W-:Y:S05]  /*0260*/  EXIT ;  /* 0x000000000000794d */ /* 0x000fea0003800000 */
.L_x_47:
        /* <DEDUP_REMOVED lines=9> */
.L_x_844:


//--------------------- .text._ZN3cub18CUB_300001_SM_10006detail11EmptyKernelIvEEvv --------------------------
	.section	.text._ZN3cub18CUB_300001_SM_10006detail11EmptyKernelIvEEvv,"ax",@progbits
	.align	128
        .global         _ZN3cub18CUB_300001_SM_10006detail11EmptyKernelIvEEvv
        .type           _ZN3cub18CUB_300001_SM_10006detail11EmptyKernelIvEEvv,@function
        .size           _ZN3cub18CUB_300001_SM_10006detail11EmptyKernelIvEEvv,(.L_x_845 - _ZN3cub18CUB_300001_SM_10006detail11EmptyKernelIvEEvv)
        .other          _ZN3cub18CUB_300001_SM_10006detail11EmptyKernelIvEEvv,@"STO_CUDA_ENTRY STV_DEFAULT"
_ZN3cub18CUB_300001_SM_10006detail11EmptyKernelIvEEvv:
.text._ZN3cub18CUB_300001_SM_10006detail11EmptyKernelIvEEvv:
[----:B------:R-:W-:Y:S01]  /*0000*/  LDC R1, c[0x0][0x37c] ;  /* 0x0000df00ff017b82 */ /* 0x000fe20000000800 */
[----:B------:R-:W-:Y:S05]  /*0010*/  EXIT ;  /* 0x000000000000794d */ /* 0x000fea0003800000 */
.L_x_48:
        /* <DEDUP_REMOVED lines=14> */
.L_x_845:


//--------------------- .text._ZN6thrust24THRUST_300001_SM_1000_NS8cuda_cub4core6detail13_kernel_agentINS1_8__reduce11ReduceAgentIPN4cuda3std3__45tupleIJilEEESC_SB_lNS1_9__extrema9arg_min_fIilNS9_4lessIiEEEEEEJSC_SC_iSH_EEEvDpT0_ --------------------------
	.section	.text._ZN6thrust24THRUST_300001_SM_1000_NS8cuda_cub4core6detail13_kernel_agentINS1_8__reduce11ReduceAgentIPN4cuda3std3__45tupleIJilEEESC_SB_lNS1_9__extrema9arg_min_fIilNS9_4lessIiEEEEEEJSC_SC_iSH_EEEvDpT0_,"ax",@progbits
	.align	128
        .global         _ZN6thrust24THRUST_300001_SM_1000_NS8cuda_cub4core6detail13_kernel_agentINS1_8__reduce11ReduceAgentIPN4cuda3std3__45tupleIJilEEESC_SB_lNS1_9__extrema9arg_min_fIilNS9_4lessIiEEEEEEJSC_SC_iSH_EEEvDpT0_
        .type           _ZN6thrust24THRUST_300001_SM_1000_NS8cuda_cub4core6detail13_kernel_agentINS1_8__reduce11ReduceAgentIPN4cuda3std3__45tupleIJilEEESC_SB_lNS1_9__extrema9arg_min_fIilNS9_4lessIiEEEEEEJSC_SC_iSH_EEEvDpT0_,@function
        .size           _ZN6thrust24THRUST_300001_SM_1000_NS8cuda_cub4core6detail13_kernel_agentINS1_8__reduce11ReduceAgentIPN4cuda3std3__45tupleIJilEEESC_SB_lNS1_9__extrema9arg_min_fIilNS9_4lessIiEEEEEEJSC_SC_iSH_EEEvDpT0_,(.L_x_846 - _ZN6thrust24THRUST_300001_SM_1000_NS8cuda_cub4core6detail13_kernel_agentINS1_8__reduce11ReduceAgentIPN4cuda3std3__45tupleIJilEEESC_SB_lNS1_9__extrema9arg_min_fIilNS9_4lessIiEEEEEEJSC_SC_iSH_EEEvDpT0_)
        .other          _ZN6thrust24THRUST_300001_SM_1000_NS8cuda_cub4core6detail13_kernel_agentINS1_8__reduce11ReduceAgentIPN4cuda3std3__45tupleIJilEEESC_SB_lNS1_9__extrema9arg_min_fIilNS9_4lessIiEEEEEEJSC_SC_iSH_EEEvDpT0_,@"STO_CUDA_ENTRY STV_DEFAULT"
_ZN6thrust24THRUST_300001_SM_1000_NS8cuda_cub4core6detail13_kernel_agentINS1_8__reduce11ReduceAgentIPN4cuda3std3__45tupleIJilEEESC_SB_lNS1_9__extrema9arg_min_fIilNS9_4lessIiEEEEEEJSC_SC_iSH_EEEvDpT0_:
.text._ZN6thrust24THRUST_300001_SM_1000_NS8cuda_cub4core6detail13_kernel_agentINS1_8__reduce11ReduceAgentIPN4cuda3std3__45tupleIJilEEESC_SB_lNS1_9__extrema9arg_min_fIilNS9_4lessIiEEEEEEJSC_SC_iSH_EEEvDpT0_:
[----:B------:R-:W-:Y:S01]  /*0000*/  LDC R1, c[0x0][0x37c] ;  /* 0x0000df00ff017b82 */ /* 0x000fe20000000800 */
[----:B------:R-:W0:Y:S02]  /*0010*/  LDCU UR8, c[0x0][0x390] ;  /* 0x00007200ff0877ac */ /* 0x000e240008000800 */
[----:B0-----:R-:W-:-:S13]  /*0020*/  ISETP.NE.AND P0, PT, RZ, UR8, PT ;  /* 0x00000008ff007c0c */ /* 0x001fda000bf05270 */
[----:B------:R-:W-:Y:S05]  /*0030*/  @!P0 EXIT ;  /* 0x000000000000894d */ /* 0x000fea0003800000 */
[----:B------:R-:W-:Y:S01]  /*0040*/  UISETP.GT.AND UP0, UPT, UR8, 0x4ff, UPT ;  /* 0x000004ff0800788c */ /* 0x000fe2000bf04270 */
[----:B------:R-:W-:Y:S01]  /*0050*/  BSSY.RECONVERGENT B0, `(.L_x_49) ;  /* 0x0000648000007945 */ /* 0x000fe20003800200 */
[----:B------:R-:W0:Y:S07]  /*0060*/  LDCU.64 UR10, c[0x0][0x358] ;  /* 0x00006b00ff0a77ac */ /* 0x000e2e0008000a00 */
[----:B------:R-:W-:Y:S05]  /*0070*/  BRA.U UP0, `(.L_x_50) ;  /* 0x0000002d00c87547 */ /* 0x000fea000b800000 */
[----:B------:R-:W1:Y:S01]  /*0080*/  S2R R0, SR_TID.X ;  /* 0x0000000000007919 */ /* 0x000e620000002100 */
[----:B------:R-:W2:Y:S01]  /*0090*/  LDCU UR4, c[0x0][0x390] ;  /* 0x00007200ff0477ac */ /* 0x000ea20008000800 */
[----:B------:R-:W-:Y:S01]  /*00a0*/  BSSY.RECONVERGENT B1, `(.L_x_51) ;  /* 0x000000b000017945 */ /* 0x000fe20003800200 */
[----:B------:R-:W-:Y:S01]  /*00b0*/  IMAD.MOV.U32 R5, RZ, RZ, RZ ;  /* 0x000000ffff057224 */ /* 0x000fe200078e00ff */
[----:B------:R-:W-:Y:S02]  /*00c0*/  CS2R R2, SRZ ;  /* 0x0000000000027805 */ /* 0x000fe4000001ff00 */
[----:B-1----:R-:W-:Y:S01]  /*00d0*/  ISETP.GE.AND P0, PT, R0, UR8, PT ;  /* 0x0000000800007c0c */ /* 0x002fe2000bf06270 */
[----:B------:R-:W-:-:S12]  /*00e0*/  IMAD.MOV.U32 R4, RZ, RZ, R0 ;  /* 0x000000ffff047224 */ /* 0x000fd800078e0000 */
[----:B--2---:R-:W-:Y:S05]  /*00f0*/  @P0 BRA `(.L_x_52) ;  /* 0x0000000000140947 */ /* 0x004fea0003800000 */
[----:B------:R-:W1:Y:S02]  /*0100*/  LDC.64 R6, c[0x0][0x380] ;  /* 0x0000e000ff067b82 */ /* 0x000e640000000a00 */
[----:B-1----:R-:W-:-:S05]  /*0110*/  IMAD.WIDE.U32 R6, R0, 0x10, R6 ;  /* 0x0000001000067825 */ /* 0x002fca00078e0006 */
[----:B0-----:R1:W5:Y:S04]  /*0120*/  LDG.E.CONSTANT R5, desc[UR10][R6.64] ;  /* 0x0000000a06057981 */ /* 0x001368000c1e9900 */
[----:B------:R1:W5:Y:S01]  /*0130*/  LDG.E.64.CONSTANT R2, desc[UR10][R6.64+0x8] ;  /* 0x0000080a06027981 */ /* 0x000362000c1e9b00 */
[----:B------:R-:W-:-:S07]  /*0140*/  VIADD R4, R0, 0x100 ;  /* 0x0000010000047836 */ /* 0x000fce0000000000 */
.L_x_52:
[----:B0-----:R-:W-:Y:S05]  /*0150*/  BSYNC.RECONVERGENT B1 ;  /* 0x0000000000017941 */ /* 0x001fea0003800200 */
.L_x_51:
[----:B------:R-:W-:Y:S01]  /*0160*/  ISETP.GE.AND P0, PT, R4, UR8, PT ;  /* 0x0000000804007c0c */ /* 0x000fe2000bf06270 */
[----:B------:R-:W-:-:S12]  /*0170*/  BSSY.RECONVERGENT B1, `(.L_x_53) ;  /* 0x0000082000017945 */ /* 0x000fd80003800200 */
[----:B------:R-:W-:Y:S05]  /*0180*/  @P0 BRA `(.L_x_54) ;  /* 0x0000000800000947 */ /* 0x000fea0003800000 */
[----:B-1----:R-:W-:Y:S01]  /*0190*/  LOP3.LUT R6, RZ, R4, RZ, 0x33, !PT ;  /* 0x00000004ff067212 */ /* 0x002fe200078e33ff */
[----:B------:R-:W-:Y:S04]  /*01a0*/  BSSY.RECONVERGENT B2, `(.L_x_55) ;  /* 0x0000027000027945 */ /* 0x000fe80003800200 */
[----:B------:R-:W-:-:S05]  /*01b0*/  VIADD R14, R6, UR8 ;  /* 0x00000008060e7c36 */ /* 0x000fca0008000000 */
[----:B------:R-:W-:-:S04]  /*01c0*/  LOP3.LUT R6, R14, 0x300, RZ, 0xc0, !PT ;  /* 0x000003000e067812 */ /* 0x000fc800078ec0ff */
[----:B------:R-:W-:-:S13]  /*01d0*/  ISETP.NE.AND P0, PT, R6, 0x300, PT ;  /* 0x000003000600780c */ /* 0x000fda0003f05270 */
[----:B------:R-:W-:Y:S05]  /*01e0*/  @!P0 BRA `(.L_x_56) ;  /* 0x0000000000888947 */ /* 0x000fea0003800000 */
[----:B------:R-:W0:Y:S01]  /*01f0*/  LDC.64 R6, c[0x0][0x380] ;  /* 0x0000e000ff067b82 */ /* 0x000e220000000a00 */
[----:B------:R-:W-:-:S04]  /*0200*/  LEA.HI R8, R14, 0x1, RZ, 0x18 ;  /* 0x000000010e087811 */ /* 0x000fc800078fc0ff */
[----:B------:R-:W-:-:S05]  /*0210*/  LOP3.LUT R8, R8, 0x3, RZ, 0xc0, !PT ;  /* 0x0000000308087812 */ /* 0x000fca00078ec0ff */
[----:B------:R-:W-:Y:S02]  /*0220*/  IMAD.MOV R10, RZ, RZ, -R8 ;  /* 0x000000ffff0a7224 */ /* 0x000fe400078e0a08 */
[----:B0-----:R-:W-:-:S04]  /*0230*/  IMAD.WIDE.U32 R6, R4, 0x10, R6 ;  /* 0x0000001004067825 */ /* 0x001fc800078e0006 */
[----:B------:R-:W-:-:S07]  /*0240*/  IMAD.MOV.U32 R13, RZ, RZ, R6 ;  /* 0x000000ffff0d7224 */ /* 0x000fce00078e0006 */
.L_x_59:
[----:B------:R-:W-:-:S05]  /*0250*/  IMAD.MOV.U32 R6, RZ, RZ, R13 ;  /* 0x000000ffff067224 */ /* 0x000fca00078e000d */
[----:B------:R-:W2:Y:S01]  /*0260*/  LDG.E.CONSTANT R12, desc[UR10][R6.64] ;  /* 0x0000000a060c7981 */ /* 0x000ea2000c1e9900 */
[----:B------:R-:W-:Y:S01]  /*0270*/  VIADD R10, R10, 0x1 ;  /* 0x000000010a0a7836 */ /* 0x000fe20000000000 */
[----:B------:R-:W-:Y:S01]  /*0280*/  BSSY.RECONVERGENT B3, `(.L_x_57) ;  /* 0x0000015000037945 */ /* 0x000fe20003800200 */
[----:B------:R-:W-:-:S03]  /*0290*/  IADD3 R13, P3, PT, R6, 0x1000, RZ ;  /* 0x00001000060d7810 */ /* 0x000fc60007f7e0ff */
[----:B------:R-:W-:Y:S02]  /*02a0*/  ISETP.NE.AND P2, PT, R10, RZ, PT ;  /* 0x000000ff0a00720c */ /* 0x000fe40003f45270 */
[----:B--2--5:R-:W-:-:S13]  /*02b0*/  ISETP.GE.AND P0, PT, R5, R12, PT ;  /* 0x0000000c0500720c */ /* 0x024fda0003f06270 */
[----:B------:R-:W-:Y:S05]  /*02c0*/  @!P0 BRA `(.L_x_58) ;  /* 0x0000000000408947 */ /* 0x000fea0003800000 */
[----:B------:R-:W2:Y:S01]  /*02d0*/  LDG.E.64.CONSTANT R8, desc[UR10][R6.64+0x8] ;  /* 0x0000080a06087981 */ /* 0x000ea2000c1e9b00 */
[----:B------:R-:W-:Y:S01]  /*02e0*/  ISETP.GE.AND P4, PT, R12, R5, PT ;  /* 0x000000050c00720c */ /* 0x000fe20003f86270 */
[----:B------:R-:W-:Y:S02]  /*02f0*/  IMAD.MOV.U32 R11, RZ, RZ, R2 ;  /* 0x000000ffff0b7224 */ /* 0x000fe400078e0002 */
[----:B------:R-:W-:Y:S02]  /*0300*/  IMAD.MOV.U32 R2, RZ, RZ, R5 ;  /* 0x000000ffff027224 */ /* 0x000fe400078e0005 */
[----:B------:R-:W-:-:S08]  /*0310*/  IMAD.MOV.U32 R5, RZ, RZ, R12 ;  /* 0x000000ffff057224 */ /* 0x000fd000078e000c */
[CC--:B--2---:R-:W-:Y:S02]  /*0320*/  @P4 ISETP.GE.U32.AND P1, PT, R11.reuse, R8.reuse, PT ;  /* 0x000000080b00420c */ /* 0x0c4fe40003f26070 */
[----:B------:R-:W-:Y:S02]  /*0330*/  @P4 ISETP.LT.U32.AND P0, PT, R11, R8, PT ;  /* 0x000000080b00420c */ /* 0x000fe40003f01070 */
[CC--:B------:R-:W-:Y:S02]  /*0340*/  @P4 ISETP.GE.AND.EX P1, PT, R3.reuse, R9.reuse, PT, P1 ;  /* 0x000000090300420c */ /* 0x0c0fe40003f26310 */
[----:B------:R-:W-:Y:S02]  /*0350*/  @P4 ISETP.LT.AND.EX P0, PT, R3, R9, PT, P0 ;  /* 0x000000090300420c */ /* 0x000fe40003f01300 */
[----:B------:R-:W-:Y:S01]  /*0360*/  @P4 SEL R5, R2, R12, !P1 ;  /* 0x0000000c02054207 */ /* 0x000fe20004800000 */
[----:B------:R-:W-:Y:S01]  /*0370*/  IMAD.MOV.U32 R2, RZ, RZ, R8 ;  /* 0x000000ffff027224 */ /* 0x000fe200078e0008 */
[----:B------:R-:W-:-:S02]  /*0380*/  @P4 SEL R11, R11, R8, P0 ;  /* 0x000000080b0b4207 */ /* 0x000fc40000000000 */
[----:B------:R-:W-:Y:S01]  /*0390*/  @P4 SEL R12, R3, R9, P0 ;  /* 0x00000009030c4207 */ /* 0x000fe20000000000 */
[----:B------:R-:W-:Y:S02]  /*03a0*/  IMAD.MOV.U32 R3, RZ, RZ, R9 ;  /* 0x000000ffff037224 */ /* 0x000fe400078e0009 */
[----:B------:R-:W-:Y:S02]  /*03b0*/  @P4 IMAD.MOV.U32 R2, RZ, RZ, R11 ;  /* 0x000000ffff024224 */ /* 0x000fe400078e000b */
[----:B------:R-:W-:-:S07]  /*03c0*/  @P4 IMAD.MOV.U32 R3, RZ, RZ, R12 ;  /* 0x000000ffff034224 */ /* 0x000fce00078e000c */
.L_x_58:
[----:B------:R-:W-:Y:S05]  /*03d0*/  BSYNC.RECONVERGENT B3 ;  /* 0x0000000000037941 */ /* 0x000fea0003800200 */
.L_x_57:
[----:B------:R-:W-:Y:S02]  /*03e0*/  IMAD.X R7, RZ, RZ, R7, P3 ;  /* 0x000000ffff077224 */ /* 0x000fe400018e0607 */
[----:B------:R-:W-:Y:S01]  /*03f0*/  VIADD R4, R4, 0x100 ;  /* 0x0000010004047836 */ /* 0x000fe20000000000 */
[----:B------:R-:W-:Y:S06]  /*0400*/  @P2 BRA `(.L_x_59) ;  /* 0xfffffffc00902947 */ /* 0x000fec000383ffff */
.L_x_56:
[----:B------:R-:W-:Y:S05]  /*0410*/  BSYNC.RECONVERGENT B2 ;  /* 0x0000000000027941 */ /* 0x000fea0003800200 */
.L_x_55:
[----:B------:R-:W0:Y:S01]  /*0420*/  LDC.64 R6, c[0x0][0x380] ;  /* 0x0000e000ff067b82 */ /* 0x000e220000000a00 */
[----:B------:R-:W-:-:S13]  /*0430*/  ISETP.GE.U32.AND P0, PT, R14, 0x300, PT ;  /* 0x000003000e00780c */ /* 0x000fda0003f06070 */
[----:B------:R-:W-:Y:S05]  /*0440*/  @!P0 BRA `(.L_x_54) ;  /* 0x0000000400508947 */ /* 0x000fea0003800000 */
.L_x_68:
[----:B0-----:R-:W-:-:S05]  /*0450*/  IMAD.WIDE R8, R4, 0x10, R6 ;  /* 0x0000001004087825 */ /* 0x001fca00078e0206 */
[----:B------:R-:W2:Y:S04]  /*0460*/  LDG.E.CONSTANT R14, desc[UR10][R8.64] ;  /* 0x0000000a080e7981 */ /* 0x000ea8000c1e9900 */
[----:B-----5:R0:W5:Y:S04]  /*0470*/  LDG.E.CONSTANT R16, desc[UR10][R8.64+0x1000] ;  /* 0x0010000a08107981 */ /* 0x020168000c1e9900 */
[----:B------:R0:W5:Y:S04]  /*0480*/  LDG.E.CONSTANT R18, desc[UR10][R8.64+0x2000] ;  /* 0x0020000a08127981 */ /* 0x000168000c1e9900 */
[----:B------:R0:W5:Y:S01]  /*0490*/  LDG.E.CONSTANT R10, desc[UR10][R8.64+0x3000] ;  /* 0x0030000a080a7981 */ /* 0x000162000c1e9900 */
[----:B------:R-:W-:Y:S01]  /*04a0*/  BSSY.RECONVERGENT B2, `(.L_x_60) ;  /* 0x0000012000027945 */ /* 0x000fe20003800200 */
[----:B------:R-:W-:-:S02]  /*04b0*/  IMAD.MOV.U32 R15, RZ, RZ, R2 ;  /* 0x000000ffff0f7224 */ /* 0x000fc400078e0002 */
[----:B------:R-:W-:Y:S02]  /*04c0*/  IMAD.MOV.U32 R21, RZ, RZ, R3 ;  /* 0x000000ffff157224 */ /* 0x000fe400078e0003 */
[----:B------:R-:W-:Y:S01]  /*04d0*/  IMAD.MOV.U32 R11, RZ, RZ, R5 ;  /* 0x000000ffff0b7224 */ /* 0x000fe200078e0005 */
[----:B--2---:R-:W-:-:S13]  /*04e0*/  ISETP.GE.AND P0, PT, R5, R14, PT ;  /* 0x0000000e0500720c */ /* 0x004fda0003f06270 */
[----:B0-----:R-:W-:Y:S05]  /*04f0*/  @!P0 BRA `(.L_x_61) ;  /* 0x0000000000308947 */ /* 0x001fea0003800000 */
[----:B------:R-:W2:Y:S01]  /*0500*/  LDG.E.64.CONSTANT R12, desc[UR10][R8.64+0x8] ;  /* 0x0000080a080c7981 */ /* 0x000ea2000c1e9b00 */
[----:B------:R-:W-:Y:S01]  /*0510*/  ISETP.GE.AND P2, PT, R14, R5, PT ;  /* 0x000000050e00720c */ /* 0x000fe20003f46270 */
[----:B------:R-:W-:-:S12]  /*0520*/  IMAD.MOV.U32 R11, RZ, RZ, R14 ;  /* 0x000000ffff0b7224 */ /* 0x000fd800078e000e */
[CC--:B--2---:R-:W-:Y:S01]  /*0530*/  @P2 ISETP.GE.U32.AND P0, PT, R2.reuse, R12.reuse, PT ;  /* 0x0000000c0200220c */ /* 0x0c4fe20003f06070 */
[----:B------:R-:W-:Y:S01]  /*0540*/  IMAD.MOV.U32 R15, RZ, RZ, R12 ;  /* 0x000000ffff0f7224 */ /* 0x000fe200078e000c */
[C---:B------:R-:W-:Y:S01]  /*0550*/  @P2 ISETP.LT.U32.AND P1, PT, R2.reuse, R12, PT ;  /* 0x0000000c0200220c */ /* 0x040fe20003f21070 */
[----:B------:R-:W-:Y:S01]  /*0560*/  IMAD.MOV.U32 R21, RZ, RZ, R13 ;  /* 0x000000ffff157224 */ /* 0x000fe200078e000d */
[CC--:B------:R-:W-:Y:S02]  /*0570*/  @P2 ISETP.GE.AND.EX P0, PT, R3.reuse, R13.reuse, PT, P0 ;  /* 0x0000000d0300220c */ /* 0x0c0fe40003f06300 */
[----:B------:R-:W-:Y:S02]  /*0580*/  @P2 ISETP.LT.AND.EX P1, PT, R3, R13, PT, P1 ;  /* 0x0000000d0300220c */ /* 0x000fe40003f21310 */
[----:B------:R-:W-:Y:S02]  /*0590*/  @P2 SEL R11, R5, R14, !P0 ;  /* 0x0000000e050b2207 */ /* 0x000fe40004000000 */
[----:B------:R-:W-:-:S02]  /*05a0*/  @P2 SEL R15, R2, R12, P1 ;  /* 0x0000000c020f2207 */ /* 0x000fc40000800000 */
[----:B------:R-:W-:-:S07]  /*05b0*/  @P2 SEL R21, R3, R13, P1 ;  /* 0x0000000d03152207 */ /* 0x000fce0000800000 */
.L_x_61:
[----:B------:R-:W-:Y:S05]  /*05c0*/  BSYNC.RECONVERGENT B2 ;  /* 0x0000000000027941 */ /* 0x000fea0003800200 */
.L_x_60:
[----:B-----5:R-:W-:Y:S01]  /*05d0*/  ISETP.GE.AND P0, PT, R11, R16, PT ;  /* 0x000000100b00720c */ /* 0x020fe20003f06270 */
[----:B------:R-:W-:Y:S01]  /*05e0*/  BSSY.RECONVERGENT B2, `(.L_x_62) ;  /* 0x0000011000027945 */ /* 0x000fe20003800200 */
[----:B------:R-:W-:Y:S02]  /*05f0*/  IMAD.MOV.U32 R17, RZ, RZ, R15 ;  /* 0x000000ffff117224 */ /* 0x000fe400078e000f */
[----:B------:R-:W-:Y:S02]  /*0600*/  IMAD.MOV.U32 R19, RZ, RZ, R21 ;  /* 0x000000ffff137224 */ /* 0x000fe400078e0015 */
[----:B------:R-:W-:-:S07]  /*0610*/  IMAD.MOV.U32 R5, RZ, RZ, R11 ;  /* 0x000000ffff057224 */ /* 0x000fce00078e000b */
[----:B------:R-:W-:Y:S05]  /*0620*/  @!P0 BRA `(.L_x_63) ;  /* 0x0000000000308947 */ /* 0x000fea0003800000 */
[----:B------:R-:W2:Y:S01]  /*0630*/  LDG.E.64.CONSTANT R2, desc[UR10][R8.64+0x1008] ;  /* 0x0010080a08027981 */ /* 0x000ea2000c1e9b00 */
[----:B------:R-:W-:Y:S01]  /*0640*/  ISETP.GE.AND P2, PT, R16, R11, PT ;  /* 0x0000000b1000720c */ /* 0x000fe20003f46270 */
[----:B------:R-:W-:-:S12]  /*0650*/  IMAD.MOV.U32 R5, RZ, RZ, R16 ;  /* 0x000000ffff057224 */ /* 0x000fd800078e0010 */
[CC--:B--2---:R-:W-:Y:S01]  /*0660*/  @P2 ISETP.GE.U32.AND P0, PT, R15.reuse, R2.reuse, PT ;  /* 0x000000020f00220c */ /* 0x0c4fe20003f06070 */
[----:B------:R-:W-:Y:S01]  /*0670*/  IMAD.MOV.U32 R17, RZ, RZ, R2 ;  /* 0x000000ffff117224 */ /* 0x000fe200078e0002 */
[----:B------:R-:W-:Y:S01]  /*0680*/  @P2 ISETP.LT.U32.AND P1, PT, R15, R2, PT ;  /* 0x000000020f00220c */ /* 0x000fe20003f21070 */
[----:B------:R-:W-:Y:S01]  /*0690*/  IMAD.MOV.U32 R19, RZ, RZ, R3 ;  /* 0x000000ffff137224 */ /* 0x000fe200078e0003 */
[CC--:B------:R-:W-:Y:S02]  /*06a0*/  @P2 ISETP.GE.AND.EX P0, PT, R21.reuse, R3.reuse, PT, P0 ;  /* 0x000000031500220c */ /* 0x0c0fe40003f06300 */
[----:B------:R-:W-:Y:S02]  /*06b0*/  @P2 ISETP.LT.AND.EX P1, PT, R21, R3, PT, P1 ;  /* 0x000000031500220c */ /* 0x000fe40003f21310 */
[----:B------:R-:W-:Y:S02]  /*06c0*/  @P2 SEL R5, R11, R16, !P0 ;  /* 0x000000100b052207 */ /* 0x000fe40004000000 */
[----:B------:R-:W-:-:S02]  /*06d0*/  @P2 SEL R17, R15, R2, P1 ;  /* 0x000000020f112207 */ /* 0x000fc40000800000 */
[----:B------:R-:W-:-:S07]  /*06e0*/  @P2 SEL R19, R21, R3, P1 ;  /* 0x0000000315132207 */ /* 0x000fce0000800000 */
.L_x_63:
[----:B------:R-:W-:Y:S05]  /*06f0*/  BSYNC.RECONVERGENT B2 ;  /* 0x0000000000027941 */ /* 0x000fea0003800200 */
.L_x_62:
[----:B------:R-:W-:Y:S01]  /*0700*/  ISETP.GE.AND P0, PT, R5, R18, PT ;  /* 0x000000120500720c */ /* 0x000fe20003f06270 */
        /* <DEDUP_REMOVED lines=17> */
.L_x_65:
[----:B------:R-:W-:Y:S05]  /*0820*/  BSYNC.RECONVERGENT B2 ;  /* 0x0000000000027941 */ /* 0x000fea0003800200 */
.L_x_64:
        /* <DEDUP_REMOVED lines=9> */
[CC--:B--2---:R-:W-:Y:S02]  /*08c0*/  @P2 ISETP.GE.U32.AND P0, PT, R13.reuse, R2.reuse, PT ;  /* 0x000000020d00220c */ /* 0x0c4fe40003f06070 */
[----:B------:R-:W-:Y:S02]  /*08d0*/  @P2 ISETP.LT.U32.AND P1, PT, R13, R2, PT ;  /* 0x000000020d00220c */ /* 0x000fe40003f21070 */
[CC--:B------:R-:W-:Y:S02]  /*08e0*/  @P2 ISETP.GE.AND.EX P0, PT, R15.reuse, R3.reuse, PT, P0 ;  /* 0x000000030f00220c */ /* 0x0c0fe40003f06300 */
[----:B------:R-:W-:Y:S02]  /*08f0*/  @P2 ISETP.LT.AND.EX P1, PT, R15, R3, PT, P1 ;  /* 0x000000030f00220c */ /* 0x000fe40003f21310 */
[----:B------:R-:W-:Y:S02]  /*0900*/  @P2 SEL R5, R11, R10, !P0 ;  /* 0x0000000a0b052207 */ /* 0x000fe40004000000 */
[----:B------:R-:W-:-:S02]  /*0910*/  @P2 SEL R10, R13, R2, P1 ;  /* 0x000000020d0a2207 */ /* 0x000fc40000800000 */
[----:B------:R-:W-:-:S03]  /*0920*/  @P2 SEL R11, R15, R3, P1 ;  /* 0x000000030f0b2207 */ /* 0x000fc60000800000 */
[----:B------:R-:W-:Y:S02]  /*0930*/  @P2 IMAD.MOV.U32 R2, RZ, RZ, R10 ;  /* 0x000000ffff022224 */ /* 0x000fe400078e000a */
[----:B------:R-:W-:-:S07]  /*0940*/  @P2 IMAD.MOV.U32 R3, RZ, RZ, R11 ;  /* 0x000000ffff032224 */ /* 0x000fce00078e000b */
.L_x_67:
[----:B------:R-:W-:Y:S05]  /*0950*/  BSYNC.RECONVERGENT B2 ;  /* 0x0000000000027941 */ /* 0x000fea0003800200 */
.L_x_66:
[----:B------:R-:W-:-:S05]  /*0960*/  VIADD R4, R4, 0x400 ;  /* 0x0000040004047836 */ /* 0x000fca0000000000 */
[----:B------:R-:W-:-:S13]  /*0970*/  ISETP.GE.AND P0, PT, R4, UR4, PT ;  /* 0x0000000404007c0c */ /* 0x000fda000bf06270 */
[----:B------:R-:W-:Y:S05]  /*0980*/  @!P0 BRA `(.L_x_68) ;  /* 0xfffffff800b08947 */ /* 0x000fea000383ffff */
.L_x_54:
[----:B------:R-:W-:Y:S05]  /*0990*/  BSYNC.RECONVERGENT B1 ;  /* 0x0000000000017941 */ /* 0x000fea0003800200 */
.L_x_53:
[----:B------:R-:W2:Y:S02]  /*09a0*/  LDCU UR4, c[0x0][0x390] ;  /* 0x00007200ff0477ac */ /* 0x000ea40008000800 */
[----:B--2---:R-:W-:-:S09]  /*09b0*/  UISETP.GE.AND UP0, UPT, UR4, 0x100, UPT ;  /* 0x000001000400788c */ /* 0x004fd2000bf06270 */
[----:B------:R-:W-:Y:S05]  /*09c0*/  BRA.U !UP0, `(.L_x_69) ;  /* 0x00000011083c7547 */ /* 0x000fea000b800000 */
[----:B------:R-:W2:Y:S01]  /*09d0*/  S2R R12, SR_LANEID ;  /* 0x00000000000c7919 */ /* 0x000ea20000000000 */
[----:B------:R-:W-:Y:S01]  /*09e0*/  BSSY.RECONVERGENT B1, `(.L_x_70) ;  /* 0x0000015000017945 */ /* 0x000fe20003800200 */
[----:B01---5:R-:W-:Y:S01]  /*09f0*/  IMAD.MOV.U32 R7, RZ, RZ, R2 ;  /* 0x000000ffff077224 */ /* 0x023fe200078e0002 */
[----:B------:R-:W0:Y:S01]  /*0a00*/  SHFL.DOWN PT, R6, R5, 0x1, 0x1f ;  /* 0x08201f0005067f89 */ /* 0x000e2200000e0000 */
[----:B------:R-:W-:Y:S02]  /*0a10*/  IMAD.MOV.U32 R8, RZ, RZ, R3 ;  /* 0x000000ffff087224 */ /* 0x000fe400078e0003 */
[----:B------:R-:W-:Y:S01]  /*0a20*/  IMAD.MOV.U32 R4, RZ, RZ, R5 ;  /* 0x000000ffff047224 */ /* 0x000fe200078e0005 */
[----:B------:R1:W3:Y:S04]  /*0a30*/  SHFL.DOWN PT, R9, R2, 0x1, 0x1f ;  /* 0x08201f0002097f89 */ /* 0x0002e800000e0000 */
[----:B------:R1:W4:Y:S01]  /*0a40*/  SHFL.DOWN PT, R11, R3, 0x1, 0x1f ;  /* 0x08201f00030b7f89 */ /* 0x00032200000e0000 */
[----:B0-----:R-:W-:-:S04]  /*0a50*/  ISETP.GE.AND P0, PT, R5, R6, PT ;  /* 0x000000060500720c */ /* 0x001fc80003f06270 */
[----:B--2---:R-:W-:-:S13]  /*0a60*/  ISETP.GT.OR P0, PT, R12, 0x1e, !P0 ;  /* 0x0000001e0c00780c */ /* 0x004fda0004704670 */
[----:B-1-34-:R-:W-:Y:S05]  /*0a70*/  @P0 BRA `(.L_x_71) ;  /* 0x00000000002c0947 */ /* 0x01afea0003800000 */
[----:B------:R-:W-:Y:S01]  /*0a80*/  ISETP.GE.AND P2, PT, R6, R5, PT ;  /* 0x000000050600720c */ /* 0x000fe20003f46270 */
[----:B------:R-:W-:Y:S02]  /*0a90*/  IMAD.MOV.U32 R7, RZ, RZ, R9 ;  /* 0x000000ffff077224 */ /* 0x000fe400078e0009 */
[----:B------:R-:W-:Y:S02]  /*0aa0*/  IMAD.MOV.U32 R8, RZ, RZ, R11 ;  /* 0x000000ffff087224 */ /* 0x000fe400078e000b */
[----:B------:R-:W-:-:S08]  /*0ab0*/  IMAD.MOV.U32 R4, RZ, RZ, R6 ;  /* 0x000000ffff047224 */ /* 0x000fd000078e0006 */
[CC--:B------:R-:W-:Y:S02]  /*0ac0*/  @P2 ISETP.GE.U32.AND P0, PT, R2.reuse, R9.reuse, PT ;  /* 0x000000090200220c */ /* 0x0c0fe40003f06070 */
[C---:B------:R-:W-:Y:S02]  /*0ad0*/  @P2 ISETP.LT.U32.AND P1, PT, R2.reuse, R9, PT ;  /* 0x000000090200220c */ /* 0x040fe40003f21070 */
[CC--:B------:R-:W-:Y:S02]  /*0ae0*/  @P2 ISETP.GE.AND.EX P0, PT, R3.reuse, R11.reuse, PT, P0 ;  /* 0x0000000b0300220c */ /* 0x0c0fe40003f06300 */
[----:B------:R-:W-:Y:S02]  /*0af0*/  @P2 ISETP.LT.AND.EX P1, PT, R3, R11, PT, P1 ;  /* 0x0000000b0300220c */ /* 0x000fe40003f21310 */
[----:B------:R-:W-:Y:S02]  /*0b00*/  @P2 SEL R4, R5, R6, !P0 ;  /* 0x0000000605042207 */ /* 0x000fe40004000000 */
[----:B------:R-:W-:-:S02]  /*0b10*/  @P2 SEL R7, R2, R9, P1 ;  /* 0x0000000902072207 */ /* 0x000fc40000800000 */
[----:B------:R-:W-:-:S07]  /*0b20*/  @P2 SEL R8, R3, R11, P1 ;  /* 0x0000000b03082207 */ /* 0x000fce0000800000 */
.L_x_71:
[----:B------:R-:W-:Y:S05]  /*0b30*/  BSYNC.RECONVERGENT B1 ;  /* 0x0000000000017941 */ /* 0x000fea0003800200 */
.L_x_70:
[----:B------:R-:W0:Y:S01]  /*0b40*/  SHFL.DOWN PT, R3, R4, 0x2, 0x1f ;  /* 0x08401f0004037f89 */ /* 0x000e2200000e0000 */
[----:B------:R-:W-:Y:S01]  /*0b50*/  BSSY.RECONVERGENT B1, `(.L_x_72) ;  /* 0x0000014000017945 */ /* 0x000fe20003800200 */
[----:B------:R-:W-:Y:S02]  /*0b60*/  IMAD.MOV.U32 R5, RZ, RZ, R7 ;  /* 0x000000ffff057224 */ /* 0x000fe400078e0007 */
[----:B------:R1:W2:Y:S01]  /*0b70*/  SHFL.DOWN PT, R10, R7, 0x2, 0x1f ;  /* 0x08401f00070a7f89 */ /* 0x0002a200000e0000 */
[----:B------:R-:W-:Y:S02]  /*0b80*/  IMAD.MOV.U32 R6, RZ, RZ, R8 ;  /* 0x000000ffff067224 */ /* 0x000fe400078e0008 */
[----:B------:R-:W-:Y:S01]  /*0b90*/  IMAD.MOV.U32 R2, RZ, RZ, R4 ;  /* 0x000000ffff027224 */ /* 0x000fe200078e0004 */
[----:B------:R1:W3:Y:S01]  /*0ba0*/  SHFL.DOWN PT, R9, R8, 0x2, 0x1f ;  /* 0x08401f0008097f89 */ /* 0x0002e200000e0000 */
[----:B0-----:R-:W-:-:S04]  /*0bb0*/  ISETP.GE.AND P0, PT, R4, R3, PT ;  /* 0x000000030400720c */ /* 0x001fc80003f06270 */
[----:B------:R-:W-:-:S13]  /*0bc0*/  ISETP.GT.OR P0, PT, R12, 0x1d, !P0 ;  /* 0x0000001d0c00780c */ /* 0x000fda0004704670 */
[----:B-123--:R-:W-:Y:S05]  /*0bd0*/  @P0 BRA `(.L_x_73) ;  /* 0x00000000002c0947 */ /* 0x00efea0003800000 */
[----:B------:R-:W-:Y:S01]  /*0be0*/  ISETP.GE.AND P2, PT, R3, R4, PT ;  /* 0x000000040300720c */ /* 0x000fe20003f46270 */
[----:B------:R-:W-:Y:S02]  /*0bf0*/  IMAD.MOV.U32 R5, RZ, RZ, R10 ;  /* 0x000000ffff057224 */ /* 0x000fe400078e000a */
[----:B------:R-:W-:Y:S02]  /*0c00*/  IMAD.MOV.U32 R6, RZ, RZ, R9 ;  /* 0x000000ffff067224 */ /* 0x000fe400078e0009 */
[----:B------:R-:W-:-:S08]  /*0c10*/  IMAD.MOV.U32 R2, RZ, RZ, R3 ;  /* 0x000000ffff027224 */ /* 0x000fd000078e0003 */
[CC--:B------:R-:W-:Y:S02]  /*0c20*/  @P2 ISETP.GE.U32.AND P0, PT, R7.reuse, R10.reuse, PT ;  /* 0x0000000a0700220c */ /* 0x0c0fe40003f06070 */
[CC--:B------:R-:W-:Y:S02]  /*0c30*/  @P2 ISETP.LT.U32.AND P1, PT, R7.reuse, R10.reuse, PT ;  /* 0x0000000a0700220c */ /* 0x0c0fe40003f21070 */
[CC--:B------:R-:W-:Y:S02]  /*0c40*/  @P2 ISETP.GE.AND.EX P0, PT, R8.reuse, R9.reuse, PT, P0 ;  /* 0x000000090800220c */ /* 0x0c0fe40003f06300 */
[----:B------:R-:W-:Y:S02]  /*0c50*/  @P2 ISETP.LT.AND.EX P1, PT, R8, R9, PT, P1 ;  /* 0x000000090800220c */ /* 0x000fe40003f21310 */
[----:B------:R-:W-:Y:S02]  /*0c60*/  @P2 SEL R2, R4, R3, !P0 ;  /* 0x0000000304022207 */ /* 0x000fe40004000000 */
[----:B------:R-:W-:-:S02]  /*0c70*/  @P2 SEL R5, R7, R10, P1 ;  /* 0x0000000a07052207 */ /* 0x000fc40000800000 */
[----:B------:R-:W-:-:S07]  /*0c80*/  @P2 SEL R6, R8, R9, P1 ;  /* 0x0000000908062207 */ /* 0x000fce0000800000 */
.L_x_73:
[----:B------:R-:W-:Y:S05]  /*0c90*/  BSYNC.RECONVERGENT B1 ;  /* 0x0000000000017941 */ /* 0x000fea0003800200 */
.L_x_72:
        /* <DEDUP_REMOVED lines=21> */
.L_x_75:
[----:B------:R-:W-:Y:S05]  /*0df0*/  BSYNC.RECONVERGENT B1 ;  /* 0x0000000000017941 */ /* 0x000fea0003800200 */
.L_x_74:
        /* <DEDUP_REMOVED lines=15> */
[----:B------:R-:W-:Y:S02]  /*0ef0*/  @P2 ISETP.LT.U32.AND P1, PT, R4, R9, PT ;  /* 0x000000090400220c */ /* 0x000fe40003f21070 */
[CC--:B------:R-:W-:Y:S02]  /*0f00*/  @P2 ISETP.GE.AND.EX P0, PT, R8.reuse, R11.reuse, PT, P0 ;  /* 0x0000000b0800220c */ /* 0x0c0fe40003f06300 */
[----:B------:R-:W-:Y:S02]  /*0f10*/  @P2 ISETP.LT.AND.EX P1, PT, R8, R11, PT, P1 ;  /* 0x0000000b0800220c */ /* 0x000fe40003f21310 */
[----:B------:R-:W-:Y:S02]  /*0f20*/  @P2 SEL R5, R3, R2, !P0 ;  /* 0x0000000203052207 */ /* 0x000fe40004000000 */
[----:B------:R-:W-:-:S02]  /*0f30*/  @P2 SEL R6, R4, R9, P1 ;  /* 0x0000000904062207 */ /* 0x000fc40000800000 */
[----:B------:R-:W-:-:S07]  /*0f40*/  @P2 SEL R7, R8, R11, P1 ;  /* 0x0000000b08072207 */ /* 0x000fce0000800000 */
.L_x_77:
[----:B------:R-:W-:Y:S05]  /*0f50*/  BSYNC.RECONVERGENT B1 ;  /* 0x0000000000017941 */ /* 0x000fea0003800200 */
.L_x_76:
[----:B------:R-:W0:Y:S01]  /*0f60*/  SHFL.DOWN PT, R8, R5, 0x10, 0x1f ;  /* 0x0a001f0005087f89 */ /* 0x000e2200000e0000 */
[----:B------:R-:W-:Y:S01]  /*0f70*/  BSSY.RECONVERGENT B1, `(.L_x_78) ;  /* 0x0000015000017945 */ /* 0x000fe20003800200 */
[----:B------:R-:W-:Y:S01]  /*0f80*/  ISETP.NE.AND P2, PT, R12, RZ, PT ;  /* 0x000000ff0c00720c */ /* 0x000fe20003f45270 */
[----:B------:R-:W-:Y:S01]  /*0f90*/  IMAD.MOV.U32 R3, RZ, RZ, R6 ;  /* 0x000000ffff037224 */ /* 0x000fe200078e0006 */
        /* <DEDUP_REMOVED lines=18> */
.L_x_79:
[----:B------:R-:W-:Y:S05]  /*10c0*/  BSYNC.RECONVERGENT B1 ;  /* 0x0000000000017941 */ /* 0x000fea0003800200 */
.L_x_78:
[----:B------:R-:W-:Y:S04]  /*10d0*/  BSSY.RECONVERGENT B1, `(.L_x_80) ;  /* 0x000000c000017945 */ /* 0x000fe80003800200 */
[----:B------:R-:W-:Y:S05]  /*10e0*/  @P2 BRA `(.L_x_81) ;  /* 0x0000000000282947 */ /* 0x000fea0003800000 */
[----:B------:R-:W0:Y:S01]  /*10f0*/  S2R R7, SR_CgaCtaId ;  /* 0x0000000000077919 */ /* 0x000e220000008800 */
[----:B------:R-:W-:Y:S02]  /*1100*/  MOV R6, 0x400 ;  /* 0x0000040000067802 */ /* 0x000fe40000000f00 */
[----:B------:R-:W-:-:S04]  /*1110*/  SHF.R.U32.HI R5, RZ, 0x1, R0 ;  /* 0x00000001ff057819 */ /* 0x000fc80000011600 */
[----:B------:R-:W-:Y:S02]  /*1120*/  LOP3.LUT R5, R5, 0x1f0, RZ, 0xc0, !PT ;  /* 0x000001f005057812 */ /* 0x000fe400078ec0ff */
[----:B0-----:R-:W-:Y:S01]  /*1130*/  LEA R6, R7, R6, 0x18 ;  /* 0x0000000607067211 */ /* 0x001fe200078ec0ff */
[----:B------:R-:W-:-:S04]  /*1140*/  IMAD.MOV.U32 R7, RZ, RZ, R4 ;  /* 0x000000ffff077224 */ /* 0x000fc800078e0004 */
[----:B------:R-:W-:Y:S02]  /*1150*/  IMAD.IADD R5, R5, 0x1, R6 ;  /* 0x0000000105057824 */ /* 0x000fe400078e0206 */
[----:B------:R-:W-:-:S03]  /*1160*/  IMAD.MOV.U32 R6, RZ, RZ, R3 ;  /* 0x000000ffff067224 */ /* 0x000fc600078e0003 */
[----:B------:R0:W-:Y:S04]  /*1170*/  STS [R5+0x8], R2 ;  /* 0x0000080205007388 */ /* 0x0001e80000000800 */
[----:B------:R0:W-:Y:S02]  /*1180*/  STS.64 [R5+0x10], R6 ;  /* 0x0000100605007388 */ /* 0x0001e40000000a00 */
.L_x_81:
[----:B------:R-:W-:Y:S05]  /*1190*/  BSYNC.RECONVERGENT B1 ;  /* 0x0000000000017941 */ /* 0x000fea0003800200 */
.L_x_80:
[----:B------:R-:W-:Y:S01]  /*11a0*/  BAR.SYNC.DEFER_BLOCKING 0x0 ;  /* 0x0000000000007b1d */ /* 0x000fe20000010000 */
[----:B------:R-:W-:-:S13]  /*11b0*/  ISETP.NE.AND P1, PT, R0, RZ, PT ;  /* 0x000000ff0000720c */ /* 0x000fda0003f25270 */
[----:B------:R-:W-:Y:S05]  /*11c0*/  @P1 BRA `(.L_x_82) ;  /* 0x0000005000c01947 */ /* 0x000fea0003800000 */
[----:B0-----:R-:W0:Y:S01]  /*11d0*/  S2R R5, SR_CgaCtaId ;  /* 0x0000000000057919 */ /* 0x001e220000008800 */
[----:B------:R-:W-:Y:S01]  /*11e0*/  MOV R8, 0x400 ;  /* 0x0000040000087802 */ /* 0x000fe20000000f00 */
[----:B------:R-:W-:Y:S01]  /*11f0*/  BSSY.RECONVERGENT B1, `(.L_x_83) ;  /* 0x000001a000017945 */ /* 0x000fe20003800200 */
[----:B------:R-:W-:Y:S02]  /*1200*/  IMAD.MOV.U32 R12, RZ, RZ, R2 ;  /* 0x000000ffff0c7224 */ /* 0x000fe400078e0002 */
[----:B------:R-:W-:Y:S02]  /*1210*/  IMAD.MOV.U32 R6, RZ, RZ, R3 ;  /* 0x000000ffff067224 */ /* 0x000fe400078e0003 */
[----:B------:R-:W-:Y:S01]  /*1220*/  IMAD.MOV.U32 R7, RZ, RZ, R4 ;  /* 0x000000ffff077224 */ /* 0x000fe200078e0004 */
[----:B0-----:R-:W-:-:S05]  /*1230*/  LEA R8, R5, R8, 0x18 ;  /* 0x0000000805087211 */ /* 0x001fca00078ec0ff */
[----:B------:R-:W0:Y:S04]  /*1240*/  LDS R11, [R8+0x18] ;  /* 0x00001800080b7984 */ /* 0x000e280000000800 */
[----:B------:R1:W2:Y:S04]  /*1250*/  LDS R13, [R8+0x28] ;  /* 0x00002800080d7984 */ /* 0x0002a80000000800 */
[----:B------:R1:W3:Y:S04]  /*1260*/  LDS R15, [R8+0x38] ;  /* 0x00003800080f7984 */ /* 0x0002e80000000800 */
[----:B------:R1:W4:Y:S04]  /*1270*/  LDS R10, [R8+0x48] ;  /* 0x00004800080a7984 */ /* 0x0003280000000800 */
[----:B------:R1:W1:Y:S04]  /*1280*/  LDS R9, [R8+0x58] ;  /* 0x0000580008097984 */ /* 0x0002680000000800 */
[----:B------:R0:W1:Y:S04]  /*1290*/  LDS R5, [R8+0x68] ;  /* 0x0000680008057984 */ /* 0x0000680000000800 */
[----:B------:R0:W1:Y:S02]  /*12a0*/  LDS R0, [R8+0x78] ;  /* 0x0000780008007984 */ /* 0x0000640000000800 */
[----:B0-----:R-:W-:-:S13]  /*12b0*/  ISETP.GE.AND P0, PT, R2, R11, PT ;  /* 0x0000000b0200720c */ /* 0x001fda0003f06270 */
[----:B--234-:R-:W-:Y:S05]  /*12c0*/  @!P0 BRA `(.L_x_84) ;  /* 0x0000000000308947 */ /* 0x01cfea0003800000 */
[----:B------:R-:W0:Y:S01]  /*12d0*/  LDS.64 R6, [R8+0x20] ;  /* 0x0000200008067984 */ /* 0x000e220000000a00 */
[----:B------:R-:W-:Y:S01]  /*12e0*/  ISETP.GE.AND P3, PT, R11, R2, PT ;  /* 0x000000020b00720c */ /* 0x000fe20003f66270 */
[----:B------:R-:W-:-:S12]  /*12f0*/  IMAD.MOV.U32 R12, RZ, RZ, R11 ;  /* 0x000000ffff0c7224 */ /* 0x000fd800078e000b */
[CC--:B0-----:R-:W-:Y:S02]  /*1300*/  @P3 ISETP.LT.U32.AND P2, PT, R3.reuse, R6.reuse, PT ;  /* 0x000000060300320c */ /* 0x0c1fe40003f41070 */
[CC--:B------:R-:W-:Y:S02]  /*1310*/  @P3 ISETP.GE.U32.AND P0, PT, R3.reuse, R6.reuse, PT ;  /* 0x000000060300320c */ /* 0x0c0fe40003f06070 */
[CC--:B------:R-:W-:Y:S02]  /*1320*/  @P3 ISETP.LT.AND.EX P2, PT, R4.reuse, R7.reuse, PT, P2 ;  /* 0x000000070400320c */ /* 0x0c0fe40003f41320 */
[CC--:B------:R-:W-:Y:S02]  /*1330*/  @P3 ISETP.GE.AND.EX P0, PT, R4.reuse, R7.reuse, PT, P0 ;  /* 0x000000070400320c */ /* 0x0c0fe40003f06300 */
[----:B------:R-:W-:Y:S02]  /*1340*/  @P3 SEL R3, R3, R6, P2 ;  /* 0x0000000603033207 */ /* 0x000fe40001000000 */
[----:B------:R-:W-:-:S02]  /*1350*/  @P3 SEL R4, R4, R7, P2 ;  /* 0x0000000704043207 */ /* 0x000fc40001000000 */
[----:B------:R-:W-:Y:S01]  /*1360*/  @P3 SEL R12, R2, R11, !P0 ;  /* 0x0000000b020c3207 */ /* 0x000fe20004000000 */
[----:B------:R-:W-:Y:S02]  /*1370*/  @P3 IMAD.MOV.U32 R6, RZ, RZ, R3 ;  /* 0x000000ffff063224 */ /* 0x000fe400078e0003 */
[----:B------:R-:W-:-:S07]  /*1380*/  @P3 IMAD.MOV.U32 R7, RZ, RZ, R4 ;  /* 0x000000ffff073224 */ /* 0x000fce00078e0004 */
.L_x_84:
[----:B------:R-:W-:Y:S05]  /*1390*/  BSYNC.RECONVERGENT B1 ;  /* 0x0000000000017941 */ /* 0x000fea0003800200 */
.L_x_83:
[----:B------:R-:W-:Y:S01]  /*13a0*/  ISETP.GE.AND P0, PT, R12, R13, PT ;  /* 0x0000000d0c00720c */ /* 0x000fe20003f06270 */
[----:B------:R-:W-:Y:S01]  /*13b0*/  BSSY.RECONVERGENT B1, `(.L_x_85) ;  /* 0x0000011000017945 */ /* 0x000fe20003800200 */
[----:B------:R-:W-:Y:S02]  /*13c0*/  IMAD.MOV.U32 R17, RZ, RZ, R6 ;  /* 0x000000ffff117224 */ /* 0x000fe400078e0006 */
[----:B------:R-:W-:Y:S02]  /*13d0*/  IMAD.MOV.U32 R14, RZ, RZ, R7 ;  /* 0x000000ffff0e7224 */ /* 0x000fe400078e0007 */
[----:B------:R-:W-:-:S07]  /*13e0*/  IMAD.MOV.U32 R2, RZ, RZ, R12 ;  /* 0x000000ffff027224 */ /* 0x000fce00078e000c */
[----:B------:R-:W-:Y:S05]  /*13f0*/  @!P0 BRA `(.L_x_86) ;  /* 0x0000000000308947 */ /* 0x000fea0003800000 */
[----:B------:R-:W0:Y:S01]  /*1400*/  LDS.64 R18, [R8+0x30] ;  /* 0x0000300008127984 */ /* 0x000e220000000a00 */
[----:B------:R-:W-:Y:S01]  /*1410*/  ISETP.GE.AND P3, PT, R13, R12, PT ;  /* 0x0000000c0d00720c */ /* 0x000fe20003f66270 */
[----:B------:R-:W-:-:S12]  /*1420*/  IMAD.MOV.U32 R2, RZ, RZ, R13 ;  /* 0x000000ffff027224 */ /* 0x000fd800078e000d */
[CC--:B0-----:R-:W-:Y:S01]  /*1430*/  @P3 ISETP.GE.U32.AND P0, PT, R6.reuse, R18.reuse, PT ;  /* 0x000000120600320c */ /* 0x0c1fe20003f06070 */
[----:B------:R-:W-:Y:S01]  /*1440*/  IMAD.MOV.U32 R17, RZ, RZ, R18 ;  /* 0x000000ffff117224 */ /* 0x000fe200078e0012 */
[-C--:B------:R-:W-:Y:S01]  /*1450*/  @P3 ISETP.LT.U32.AND P2, PT, R6, R18.reuse, PT ;  /* 0x000000120600320c */ /* 0x080fe20003f41070 */
[----:B------:R-:W-:Y:S01]  /*1460*/  IMAD.MOV.U32 R14, RZ, RZ, R19 ;  /* 0x000000ffff0e7224 */ /* 0x000fe200078e0013 */
[CC--:B------:R-:W-:Y:S02]  /*1470*/  @P3 ISETP.GE.AND.EX P0, PT, R7.reuse, R19.reuse, PT, P0 ;  /* 0x000000130700320c */ /* 0x0c0fe40003f06300 */
[----:B------:R-:W-:Y:S02]  /*1480*/  @P3 ISETP.LT.AND.EX P2, PT, R7, R19, PT, P2 ;  /* 0x000000130700320c */ /* 0x000fe40003f41320 */
[----:B------:R-:W-:Y:S02]  /*1490*/  @P3 SEL R2, R12, R13, !P0 ;  /* 0x0000000d0c023207 */ /* 0x000fe40004000000 */
[----:B------:R-:W-:-:S02]  /*14a0*/  @P3 SEL R17, R6, R18, P2 ;  /* 0x0000001206113207 */ /* 0x000fc40001000000 */
[----:B------:R-:W-:-:S07]  /*14b0*/  @P3 SEL R14, R7, R19, P2 ;  /* 0x00000013070e3207 */ /* 0x000fce0001000000 */
.L_x_86:
[----:B------:R-:W-:Y:S05]  /*14c0*/  BSYNC.RECONVERGENT B1 ;  /* 0x0000000000017941 */ /* 0x000fea0003800200 */
.L_x_85:
        /* <DEDUP_REMOVED lines=11> */
[CC--:B------:R-:W-:Y:S01]  /*1580*/  @P3 ISETP.LT.U32.AND P2, PT, R17.reuse, R6.reuse, PT ;  /* 0x000000061100320c */ /* 0x0c0fe20003f41070 */
[----:B------:R-:W-:Y:S01]  /*1590*/  IMAD.MOV.U32 R4, RZ, RZ, R7 ;  /* 0x000000ffff047224 */ /* 0x000fe200078e0007 */
[CC--:B------:R-:W-:Y:S02]  /*15a0*/  @P3 ISETP.GE.AND.EX P0, PT, R14.reuse, R7.reuse, PT, P0 ;  /* 0x000000070e00320c */ /* 0x0c0fe40003f06300 */
[----:B------:R-:W-:Y:S02]  /*15b0*/  @P3 ISETP.LT.AND.EX P2, PT, R14, R7, PT, P2 ;  /* 0x000000070e00320c */ /* 0x000fe40003f41320 */
[----:B------:R-:W-:Y:S02]  /*15c0*/  @P3 SEL R3, R2, R15, !P0 ;  /* 0x0000000f02033207 */ /* 0x000fe40004000000 */
[----:B------:R-:W-:-:S02]  /*15d0*/  @P3 SEL R11, R17, R6, P2 ;  /* 0x00000006110b3207 */ /* 0x000fc40001000000 */
[----:B------:R-:W-:-:S07]  /*15e0*/  @P3 SEL R4, R14, R7, P2 ;  /* 0x000000070e043207 */ /* 0x000fce0001000000 */
.L_x_88:
[----:B------:R-:W-:Y:S05]  /*15f0*/  BSYNC.RECONVERGENT B1 ;  /* 0x0000000000017941 */ /* 0x000fea0003800200 */
.L_x_87:
        /* <DEDUP_REMOVED lines=18> */
.L_x_90:
[----:B------:R-:W-:Y:S05]  /*1720*/  BSYNC.RECONVERGENT B1 ;  /* 0x0000000000017941 */ /* 0x000fea0003800200 */
.L_x_89:
[----:B-1----:R-:W-:Y:S01]  /*1730*/  ISETP.GE.AND P0, PT, R2, R9, PT ;  /* 0x000000090200720c */ /* 0x002fe20003f06270 */
        /* <DEDUP_REMOVED lines=17> */
.L_x_92:
[----:B------:R-:W-:Y:S05]  /*1850*/  BSYNC.RECONVERGENT B1 ;  /* 0x0000000000017941 */ /* 0x000fea0003800200 */
.L_x_91:
        /* <DEDUP_REMOVED lines=18> */
.L_x_94:
[----:B------:R-:W-:Y:S05]  /*1980*/  BSYNC.RECONVERGENT B1 ;  /* 0x0000000000017941 */ /* 0x000fea0003800200 */
.L_x_93:
[----:B------:R-:W-:Y:S01]  /*1990*/  ISETP.GE.AND P0, PT, R7, R0, PT ;  /* 0x000000000700720c */ /* 0x000fe20003f06270 */
[----:B------:R-:W-:Y:S02]  /*19a0*/  IMAD.MOV.U32 R2, RZ, RZ, R7 ;  /* 0x000000ffff027224 */ /* 0x000fe400078e0007 */
[----:B------:R-:W-:Y:S02]  /*19b0*/  IMAD.MOV.U32 R3, RZ, RZ, R9 ;  /* 0x000000ffff037224 */ /* 0x000fe400078e0009 */
[----:B------:R-:W-:-:S08]  /*19c0*/  IMAD.MOV.U32 R4, RZ, RZ, R6 ;  /* 0x000000ffff047224 */ /* 0x000fd000078e0006 */
[----:B------:R-:W-:Y:S05]  /*19d0*/  @!P0 BRA `(.L_x_82) ;  /* 0x0000004800bc8947 */ /* 0x000fea0003800000 */
[----:B------:R-:W0:Y:S01]  /*19e0*/  LDS.64 R10, [R8+0x80] ;  /* 0x00008000080a7984 */ /* 0x000e220000000a00 */
[----:B------:R-:W-:Y:S01]  /*19f0*/  ISETP.GE.AND P0, PT, R0, R7, PT ;  /* 0x000000070000720c */ /* 0x000fe20003f06270 */
[----:B------:R-:W-:Y:S02]  /*1a00*/  IMAD.MOV.U32 R2, RZ, RZ, R0 ;  /* 0x000000ffff027224 */ /* 0x000fe400078e0000 */
[----:B0-----:R-:W-:Y:S02]  /*1a10*/  IMAD.MOV.U32 R3, RZ, RZ, R10 ;  /* 0x000000ffff037224 */ /* 0x001fe400078e000a */
[----:B------:R-:W-:-:S08]  /*1a20*/  IMAD.MOV.U32 R4, RZ, RZ, R11 ;  /* 0x000000ffff047224 */ /* 0x000fd000078e000b */
[----:B------:R-:W-:Y:S05]  /*1a30*/  @!P0 BRA `(.L_x_82) ;  /* 0x0000004800a48947 */ /* 0x000fea0003800000 */
[CC--:B------:R-:W-:Y:S02]  /*1a40*/  ISETP.GE.U32.AND P0, PT, R9.reuse, R10.reuse, PT ;  /* 0x0000000a0900720c */ /* 0x0c0fe40003f06070 */
[----:B------:R-:W-:Y:S02]  /*1a50*/  ISETP.LT.U32.AND P2, PT, R9, R10, PT ;  /* 0x0000000a0900720c */ /* 0x000fe40003f41070 */
[CC--:B------:R-:W-:Y:S02]  /*1a60*/  ISETP.GE.AND.EX P0, PT, R6.reuse, R11.reuse, PT, P0 ;  /* 0x0000000b0600720c */ /* 0x0c0fe40003f06300 */
[----:B------:R-:W-:Y:S02]  /*1a70*/  ISETP.LT.AND.EX P2, PT, R6, R11, PT, P2 ;  /* 0x0000000b0600720c */ /* 0x000fe40003f41320 */
[----:B------:R-:W-:Y:S02]  /*1a80*/  SEL R2, R7, R0, !P0 ;  /* 0x0000000007027207 */ /* 0x000fe40004000000 */
[----:B------:R-:W-:-:S02]  /*1a90*/  SEL R3, R9, R10, P2 ;  /* 0x0000000a09037207 */ /* 0x000fc40001000000 */
[----:B------:R-:W-:Y:S01]  /*1aa0*/  SEL R4, R6, R11, P2 ;  /* 0x0000000b06047207 */ /* 0x000fe20001000000 */
[----:B------:R-:W-:Y:S06]  /*1ab0*/  BRA `(.L_x_82) ;  /* 0x0000004800847947 */ /* 0x000fec0003800000 */
.L_x_69:
[----:B------:R-:W-:Y:S01]  /*1ac0*/  LOP3.LUT R4, R0, 0x3e0, RZ, 0xc0, !PT ;  /* 0x000003e000047812 */ /* 0x000fe200078ec0ff */
[----:B------:R-:W-:Y:S01]  /*1ad0*/  BSSY.RECONVERGENT B1, `(.L_x_95) ;  /* 0x000001b000017945 */ /* 0x000fe20003800200 */
[----:B-----5:R-:W-:Y:S02]  /*1ae0*/  IMAD.MOV.U32 R12, RZ, RZ, R2 ;  /* 0x000000ffff0c7224 */ /* 0x020fe400078e0002 */
[----:B------:R-:W-:Y:S02]  /*1af0*/  IMAD.MOV.U32 R14, RZ, RZ, R3 ;  /* 0x000000ffff0e7224 */ /* 0x000fe400078e0003 */
[----:B01----:R-:W-:Y:S01]  /*1b00*/  VIADD R6, R4, 0x20 ;  /* 0x0000002004067836 */ /* 0x003fe20000000000 */
[----:B------:R-:W-:-:S04]  /*1b10*/  LOP3.LUT R4, RZ, R4, RZ, 0x33, !PT ;  /* 0x00000004ff047212 */ /* 0x000fc800078e33ff */
[----:B------:R-:W-:Y:S01]  /*1b20*/  ISETP.GT.AND P0, PT, R6, UR4, PT ;  /* 0x0000000406007c0c */ /* 0x000fe2000bf04270 */
[----:B------:R-:W-:Y:S02]  /*1b30*/  VIADD R4, R4, UR4 ;  /* 0x0000000404047c36 */ /* 0x000fe40008000000 */
[----:B------:R-:W-:-:S03]  /*1b40*/  IMAD.MOV.U32 R6, RZ, RZ, R5 ;  /* 0x000000ffff067224 */ /* 0x000fc600078e0005 */
[----:B------:R-:W-:Y:S02]  /*1b50*/  SEL R7, R4, 0x1f, P0 ;  /* 0x0000001f04077807 */ /* 0x000fe40000000000 */
[----:B------:R-:W0:Y:S03]  /*1b60*/  S2R R4, SR_LANEID ;  /* 0x0000000000047919 */ /* 0x000e260000000000 */
[----:B------:R-:W1:Y:S04]  /*1b70*/  SHFL.DOWN PT, R8, R5, 0x1, R7 ;  /* 0x0820000005087989 */ /* 0x000e6800000e0007 */
[----:B------:R2:W3:Y:S04]  /*1b80*/  SHFL.DOWN PT, R9, R2, 0x1, R7 ;  /* 0x0820000002097989 */ /* 0x0004e800000e0007 */
[----:B------:R2:W4:Y:S01]  /*1b90*/  SHFL.DOWN PT, R11, R3, 0x1, R7 ;  /* 0x08200000030b7989 */ /* 0x00052200000e0007 */
[----:B-1----:R-:W-:-:S04]  /*1ba0*/  ISETP.GE.AND P0, PT, R5, R8, PT ;  /* 0x000000080500720c */ /* 0x002fc80003f06270 */
[----:B0-----:R-:W-:-:S13]  /*1bb0*/  ISETP.GE.OR P0, PT, R4, R7, !P0 ;  /* 0x000000070400720c */ /* 0x001fda0004706670 */
[----:B--234-:R-:W-:Y:S05]  /*1bc0*/  @P0 BRA `(.L_x_96) ;  /* 0x00000000002c0947 */ /* 0x01cfea0003800000 */
        /* <DEDUP_REMOVED lines=11> */
.L_x_96:
[----:B------:R-:W-:Y:S05]  /*1c80*/  BSYNC.RECONVERGENT B1 ;  /* 0x0000000000017941 */ /* 0x000fea0003800200 */
.L_x_95:
[----:B------:R-:W0:Y:S01]  /*1c90*/  SHFL.DOWN PT, R3, R6, 0x2, R7 ;  /* 0x0840000006037989 */ /* 0x000e2200000e0007 */
[----:B------:R-:W-:Y:S01]  /*1ca0*/  VIADD R2, R4, 0x2 ;  /* 0x0000000204027836 */ /* 0x000fe20000000000 */
[----:B------:R-:W-:Y:S01]  /*1cb0*/  BSSY.RECONVERGENT B1, `(.L_x_97) ;  /* 0x0000014000017945 */ /* 0x000fe20003800200 */
[----:B------:R-:W-:Y:S01]  /*1cc0*/  IMAD.MOV.U32 R8, RZ, RZ, R12 ;  /* 0x000000ffff087224 */ /* 0x000fe200078e000c */
[----:B------:R1:W2:Y:S01]  /*1cd0*/  SHFL.DOWN PT, R5, R12, 0x2, R7 ;  /* 0x084000000c057989 */ /* 0x0002a200000e0007 */
[----:B------:R-:W-:-:S03]  /*1ce0*/  IMAD.MOV.U32 R10, RZ, RZ, R14 ;  /* 0x000000ffff0a7224 */ /* 0x000fc600078e000e */
[----:B------:R1:W3:Y:S01]  /*1cf0*/  SHFL.DOWN PT, R9, R14, 0x2, R7 ;  /* 0x084000000e097989 */ /* 0x0002e200000e0007 */
[----:B0-----:R-:W-:-:S04]  /*1d00*/  ISETP.GE.AND P0, PT, R6, R3, PT ;  /* 0x000000030600720c */ /* 0x001fc80003f06270 */
[----:B------:R-:W-:Y:S01]  /*1d10*/  ISETP.GT.OR P0, PT, R2, R7, !P0 ;  /* 0x000000070200720c */ /* 0x000fe20004704670 */
[----:B------:R-:W-:-:S12]  /*1d20*/  IMAD.MOV.U32 R2, RZ, RZ, R6 ;  /* 0x000000ffff027224 */ /* 0x000fd800078e0006 */
        /* <DEDUP_REMOVED lines=12> */
.L_x_98:
[----:B------:R-:W-:Y:S05]  /*1df0*/  BSYNC.RECONVERGENT B1 ;  /* 0x0000000000017941 */ /* 0x000fea0003800200 */
.L_x_97:
        /* <DEDUP_REMOVED lines=22> */
.L_x_100:
[----:B------:R-:W-:Y:S05]  /*1f60*/  BSYNC.RECONVERGENT B1 ;  /* 0x0000000000017941 */ /* 0x000fea0003800200 */
.L_x_99:
[----:B------:R-:W0:Y:S01]  /*1f70*/  SHFL.DOWN PT, R3, R6, 0x8, R7 ;  /* 0x0900000006037989 */ /* 0x000e2200000e0007 */
[----:B------:R-:W-:Y:S01]  /*1f80*/  VIADD R2, R4, 0x8 ;  /* 0x0000000804027836 */ /* 0x000fe20000000000 */
[----:B------:R-:W-:Y:S01]  /*1f90*/  BSSY.RECONVERGENT B1, `(.L_x_101) ;  /* 0x0000014000017945 */ /* 0x000fe20003800200 */
[----:B------:R-:W-:Y:S01]  /*1fa0*/  IMAD.MOV.U32 R8, RZ, RZ, R6 ;  /* 0x000000ffff087224 */ /* 0x000fe200078e0006 */
[----:B------:R1:W2:Y:S01]  /*1fb0*/  SHFL.DOWN PT, R5, R14, 0x8, R7 ;  /* 0x090000000e057989 */ /* 0x0002a200000e0007 */
[----:B------:R-:W-:Y:S02]  /*1fc0*/  IMAD.MOV.U32 R10, RZ, RZ, R14 ;  /* 0x000000ffff0a7224 */ /* 0x000fe400078e000e */
[----:B------:R-:W-:Y:S01]  /*1fd0*/  IMAD.MOV.U32 R12, RZ, RZ, R16 ;  /* 0x000000ffff0c7224 */ /* 0x000fe200078e0010 */
[----:B------:R1:W3:Y:S01]  /*1fe0*/  SHFL.DOWN PT, R9, R16, 0x8, R7 ;  /* 0x0900000010097989 */ /* 0x0002e200000e0007 */
[----:B0-----:R-:W-:-:S04]  /*1ff0*/  ISETP.GE.AND P0, PT, R6, R3, PT ;  /* 0x000000030600720c */ /* 0x001fc80003f06270 */
[----:B------:R-:W-:-:S13]  /*2000*/  ISETP.GT.OR P0, PT, R2, R7, !P0 ;  /* 0x000000070200720c */ /* 0x000fda0004704670 */
        /* <DEDUP_REMOVED lines=12> */
.L_x_102:
[----:B------:R-:W-:Y:S05]  /*20d0*/  BSYNC.RECONVERGENT B1 ;  /* 0x0000000000017941 */ /* 0x000fea0003800200 */
.L_x_101:
[----:B------:R-:W0:Y:S01]  /*20e0*/  SHFL.DOWN PT, R5, R8, 0x10, R7 ;  /* 0x0a00000008057989 */ /* 0x000e2200000e0007 */
[C---:B------:R-:W-:Y:S01]  /*20f0*/  VIADD R2, R4.reuse, 0x10 ;  /* 0x0000001004027836 */ /* 0x040fe20000000000 */
[----:B------:R-:W-:Y:S01]  /*2100*/  BSSY.RECONVERGENT B1, `(.L_x_103) ;  /* 0x0000015000017945 */ /* 0x000fe20003800200 */
[----:B------:R-:W-:Y:S01]  /*2110*/  ISETP.NE.AND P2, PT, R4, RZ, PT ;  /* 0x000000ff0400720c */ /* 0x000fe20003f45270 */
[----:B------:R1:W2:Y:S01]  /*2120*/  SHFL.DOWN PT, R9, R10, 0x10, R7 ;  /* 0x0a0000000a097989 */ /* 0x0002a200000e0007 */
[----:B------:R-:W-:Y:S02]  /*2130*/  IMAD.MOV.U32 R3, RZ, RZ, R10 ;  /* 0x000000ffff037224 */ /* 0x000fe400078e000a */
[----:B------:R-:W-:Y:S01]  /*2140*/  IMAD.MOV.U32 R4, RZ, RZ, R12 ;  /* 0x000000ffff047224 */ /* 0x000fe200078e000c */
        /* <DEDUP_REMOVED lines=16> */
.L_x_104:
[----:B------:R-:W-:Y:S05]  /*2250*/  BSYNC.RECONVERGENT B1 ;  /* 0x0000000000017941 */ /* 0x000fea0003800200 */
.L_x_103:
        /* <DEDUP_REMOVED lines=12> */
.L_x_106:
[----:B------:R-:W-:Y:S05]  /*2320*/  BSYNC.RECONVERGENT B1 ;  /* 0x0000000000017941 */ /* 0x000fea0003800200 */
.L_x_105:
[----:B------:R-:W-:Y:S01]  /*2330*/  BAR.SYNC.DEFER_BLOCKING 0x0 ;  /* 0x0000000000007b1d */ /* 0x000fe20000010000 */
[----:B------:R-:W-:-:S13]  /*2340*/  ISETP.NE.AND P1, PT, R0, RZ, PT ;  /* 0x000000ff0000720c */ /* 0x000fda0003f25270 */
[----:B------:R-:W-:Y:S05]  /*2350*/  @P1 BRA `(.L_x_82) ;  /* 0x00000040005c1947 */ /* 0x000fea0003800000 */
[----:B------:R-:W-:Y:S01]  /*2360*/  UISETP.GE.AND UP0, UPT, UR4, 0x21, UPT ;  /* 0x000000210400788c */ /* 0x000fe2000bf06270 */
[----:B------:R-:W-:Y:S02]  /*2370*/  IMAD.MOV.U32 R0, RZ, RZ, R2 ;  /* 0x000000ffff007224 */ /* 0x000fe400078e0002 */
[----:B0-----:R-:W-:Y:S02]  /*2380*/  IMAD.MOV.U32 R7, RZ, RZ, R3 ;  /* 0x000000ffff077224 */ /* 0x001fe400078e0003 */
[----:B------:R-:W-:-:S04]  /*2390*/  IMAD.MOV.U32 R8, RZ, RZ, R4 ;  /* 0x000000ffff087224 */ /* 0x000fc800078e0004 */
[----:B------:R-:W-:Y:S05]  /*23a0*/  BRA.U !UP0, `(.L_x_107) ;  /* 0x00000001085c7547 */ /* 0x000fea000b800000 */
[----:B------:R-:W0:Y:S01]  /*23b0*/  S2R R5, SR_CgaCtaId ;  /* 0x0000000000057919 */ /* 0x000e220000008800 */
[----:B------:R-:W-:Y:S01]  /*23c0*/  MOV R0, 0x400 ;  /* 0x0000040000007802 */ /* 0x000fe20000000f00 */
[----:B------:R-:W-:Y:S01]  /*23d0*/  BSSY.RECONVERGENT B1, `(.L_x_107) ;  /* 0x0000014000017945 */ /* 0x000fe20003800200 */
[----:B------:R-:W-:Y:S02]  /*23e0*/  IMAD.MOV.U32 R7, RZ, RZ, R3 ;  /* 0x000000ffff077224 */ /* 0x000fe400078e0003 */
[----:B------:R-:W-:Y:S01]  /*23f0*/  IMAD.MOV.U32 R8, RZ, RZ, R4 ;  /* 0x000000ffff087224 */ /* 0x000fe200078e0004 */
[----:B0-----:R-:W-:Y:S01]  /*2400*/  LEA R6, R5, R0, 0x18 ;  /* 0x0000000005067211 */ /* 0x001fe200078ec0ff */
[----:B------:R-:W-:-:S04]  /*2410*/  IMAD.MOV.U32 R0, RZ, RZ, R2 ;  /* 0x000000ffff007224 */ /* 0x000fc800078e0002 */
[----:B------:R-:W0:Y:S02]  /*2420*/  LDS R5, [R6+0x18] ;  /* 0x0000180006057984 */ /* 0x000e240000000800 */
[----:B0-----:R-:W-:-:S13]  /*2430*/  ISETP.GE.AND P0, PT, R2, R5, PT ;  /* 0x000000050200720c */ /* 0x001fda0003f06270 */
        /* <DEDUP_REMOVED lines=13> */
.L_x_108:
[----:B------:R-:W-:Y:S05]  /*2510*/  BSYNC.RECONVERGENT B1 ;  /* 0x0000000000017941 */ /* 0x000fea0003800200 */
.L_x_107:
[----:B------:R-:W-:Y:S01]  /*2520*/  UISETP.GE.AND UP0, UPT, UR4, 0x41, UPT ;  /* 0x000000410400788c */ /* 0x000fe2000bf06270 */
[----:B------:R-:W-:Y:S02]  /*2530*/  IMAD.MOV.U32 R2, RZ, RZ, R0 ;  /* 0x000000ffff027224 */ /* 0x000fe400078e0000 */
[----:B------:R-:W-:Y:S02]  /*2540*/  IMAD.MOV.U32 R5, RZ, RZ, R7 ;  /* 0x000000ffff057224 */ /* 0x000fe400078e0007 */
        /* <DEDUP_REMOVED lines=24> */
.L_x_110:
[----:B------:R-:W-:Y:S05]  /*26d0*/  BSYNC.RECONVERGENT B1 ;  /* 0x0000000000017941 */ /* 0x000fea0003800200 */
.L_x_109:
        /* <DEDUP_REMOVED lines=27> */
.L_x_112:
[----:B------:R-:W-:Y:S05]  /*2890*/  BSYNC.RECONVERGENT B1 ;  /* 0x0000000000017941 */ /* 0x000fea0003800200 */
.L_x_111:
        /* <DEDUP_REMOVED lines=27> */
.L_x_114:
[----:B------:R-:W-:Y:S05]  /*2a50*/  BSYNC.RECONVERGENT B1 ;  /* 0x0000000000017941 */ /* 0x000fea0003800200 */
.L_x_113:
        /* <DEDUP_REMOVED lines=27> */
.L_x_116:
[----:B------:R-:W-:Y:S05]  /*2c10*/  BSYNC.RECONVERGENT B1 ;  /* 0x0000000000017941 */ /* 0x000fea0003800200 */
.L_x_115:
        /* <DEDUP_REMOVED lines=9> */
[----:B------:R-:W-:Y:S02]  /*2cb0*/  IMAD.MOV.U32 R7, RZ, RZ, R9 ;  /* 0x000000ffff077224 */ /* 0x000fe400078e0009 */
[----:B------:R-:W-:Y:S01]  /*2cc0*/  IMAD.MOV.U32 R6, RZ, RZ, R4 ;  /* 0x000000ffff067224 */ /* 0x000fe200078e0004 */
[----:B0-----:R-:W-:-:S05]  /*2cd0*/  LEA R2, R3, R2, 0x18 ;  /* 0x0000000203027211 */ /* 0x001fca00078ec0ff */
        /* <DEDUP_REMOVED lines=15> */
.L_x_118:
[----:B------:R-:W-:Y:S05]  /*2dd0*/  BSYNC.RECONVERGENT B1 ;  /* 0x0000000000017941 */ /* 0x000fea0003800200 */
.L_x_117:
[----:B------:R-:W-:Y:S01]  /*2de0*/  UISETP.GE.AND UP0, UPT, UR4, 0xe1, UPT ;  /* 0x000000e10400788c */ /* 0x000fe2000bf06270 */
[----:B------:R-:W-:Y:S02]  /*2df0*/  IMAD.MOV.U32 R2, RZ, RZ, R5 ;  /* 0x000000ffff027224 */ /* 0x000fe400078e0005 */
[----:B------:R-:W-:Y:S02]  /*2e00*/  IMAD.MOV.U32 R3, RZ, RZ, R7 ;  /* 0x000000ffff037224 */ /* 0x000fe400078e0007 */
[----:B------:R-:W-:-:S04]  /*2e10*/  IMAD.MOV.U32 R4, RZ, RZ, R6 ;  /* 0x000000ffff047224 */ /* 0x000fc800078e0006 */
[----:B------:R-:W-:Y:S05]  /*2e20*/  BRA.U !UP0, `(.L_x_82) ;  /* 0x0000003508a87547 */ /* 0x000fea000b800000 */
[----:B------:R-:W0:Y:S01]  /*2e30*/  S2R R3, SR_CgaCtaId ;  /* 0x0000000000037919 */ /* 0x000e220000008800 */
[----:B------:R-:W-:Y:S01]  /*2e40*/  MOV R0, 0x400 ;  /* 0x0000040000007802 */ /* 0x000fe20000000f00 */
        /* <DEDUP_REMOVED lines=21> */
.L_x_50:
[----:B------:R-:W1:Y:S01]  /*2fa0*/  S2R R0, SR_TID.X ;  /* 0x0000000000007919 */ /* 0x000e620000002100 */
[----:B------:R-:W1:Y:S02]  /*2fb0*/  LDC.64 R2, c[0x0][0x380] ;  /* 0x0000e000ff027b82 */ /* 0x000e640000000a00 */
[----:B-1----:R-:W-:-:S05]  /*2fc0*/  IMAD.WIDE.U32 R12, R0, 0x10, R2 ;  /* 0x00000010000c7825 */ /* 0x002fca00078e0002 */
[----:B0-----:R-:W2:Y:S04]  /*2fd0*/  LDG.E.CONSTANT R21, desc[UR10][R12.64] ;  /* 0x0000000a0c157981 */ /* 0x001ea8000c1e9900 */
[----:B------:R-:W3:Y:S04]  /*2fe0*/  LDG.E.CONSTANT R10, desc[UR10][R12.64+0x1000] ;  /* 0x0010000a0c0a7981 */ /* 0x000ee8000c1e9900 */
[----:B------:R-:W4:Y:S04]  /*2ff0*/  LDG.E.64.CONSTANT R14, desc[UR10][R12.64+0x8] ;  /* 0x0000080a0c0e7981 */ /* 0x000f28000c1e9b00 */
[----:B------:R0:W5:Y:S04]  /*3000*/  LDG.E.CONSTANT R16, desc[UR10][R12.64+0x2000] ;  /* 0x0020000a0c107981 */ /* 0x000168000c1e9900 */
[----:B------:R0:W5:Y:S04]  /*3010*/  LDG.E.CONSTANT R17, desc[UR10][R12.64+0x3000] ;  /* 0x0030000a0c117981 */ /* 0x000168000c1e9900 */
[----:B------:R0:W5:Y:S04]  /*3020*/  LDG.E.CONSTANT R11, desc[UR10][R12.64+0x4000] ;  /* 0x0040000a0c0b7981 */ /* 0x000168000c1e9900 */
[----:B------:R0:W5:Y:S04]  /*3030*/  LDG.E.64.CONSTANT R6, desc[UR10][R12.64+0x2008] ;  /* 0x0020080a0c067981 */ /* 0x000168000c1e9b00 */
[----:B------:R0:W5:Y:S04]  /*3040*/  LDG.E.64.CONSTANT R4, desc[UR10][R12.64+0x3008] ;  /* 0x0030080a0c047981 */ /* 0x000168000c1e9b00 */
[----:B------:R0:W5:Y:S01]  /*3050*/  LDG.E.64.CONSTANT R2, desc[UR10][R12.64+0x4008] ;  /* 0x0040080a0c027981 */ /* 0x000162000c1e9b00 */
[----:B------:R-:W-:Y:S01]  /*3060*/  BSSY.RECONVERGENT B1, `(.L_x_119) ;  /* 0x0000012000017945 */ /* 0x000fe20003800200 */
[----:B--2---:R-:W-:Y:S01]  /*3070*/  IMAD.MOV.U32 R19, RZ, RZ, R21 ;  /* 0x000000ffff137224 */ /* 0x004fe200078e0015 */
[----:B---3--:R-:W-:Y:S01]  /*3080*/  ISETP.GE.AND P0, PT, R21, R10, PT ;  /* 0x0000000a1500720c */ /* 0x008fe20003f06270 */
[----:B----4-:R-:W-:-:S02]  /*3090*/  IMAD.MOV.U32 R8, RZ, RZ, R14 ;  /* 0x000000ffff087224 */ /* 0x010fc400078e000e */
[----:B------:R-:W-:-:S10]  /*30a0*/  IMAD.MOV.U32 R9, RZ, RZ, R15 ;  /* 0x000000ffff097224 */ /* 0x000fd400078e000f */
[----:B0-----:R-:W-:Y:S05]  /*30b0*/  @!P0 BRA `(.L_x_120) ;  /* 0x0000000000308947 */ /* 0x001fea0003800000 */
[----:B------:R-:W2:Y:S01]  /*30c0*/  LDG.E.64.CONSTANT R8, desc[UR10][R12.64+0x1008] ;  /* 0x0010080a0c087981 */ /* 0x000ea2000c1e9b00 */
[----:B------:R-:W-:Y:S01]  /*30d0*/  ISETP.GE.AND P2, PT, R10, R21, PT ;  /* 0x000000150a00720c */ /* 0x000fe20003f46270 */
[----:B------:R-:W-:-:S12]  /*30e0*/  IMAD.MOV.U32 R19, RZ, RZ, R10 ;  /* 0x000000ffff137224 */ /* 0x000fd800078e000a */
[CC--:B--2---:R-:W-:Y:S02]  /*30f0*/  @P2 ISETP.GE.U32.AND P0, PT, R14.reuse, R8.reuse, PT ;  /* 0x000000080e00220c */ /* 0x0c4fe40003f06070 */
[C---:B------:R-:W-:Y:S02]  /*3100*/  @P2 ISETP.LT.U32.AND P1, PT, R14.reuse, R8, PT ;  /* 0x000000080e00220c */ /* 0x040fe40003f21070 */
[CC--:B------:R-:W-:Y:S02]  /*3110*/  @P2 ISETP.GE.AND.EX P0, PT, R15.reuse, R9.reuse, PT, P0 ;  /* 0x000000090f00220c */ /* 0x0c0fe40003f06300 */
[----:B------:R-:W-:Y:S02]  /*3120*/  @P2 ISETP.LT.AND.EX P1, PT, R15, R9, PT, P1 ;  /* 0x000000090f00220c */ /* 0x000fe40003f21310 */
[----:B------:R-:W-:Y:S02]  /*3130*/  @P2 SEL R19, R21, R10, !P0 ;  /* 0x0000000a15132207 */ /* 0x000fe40004000000 */
[----:B------:R-:W-:-:S02]  /*3140*/  @P2 SEL R10, R14, R8, P1 ;  /* 0x000000080e0a2207 */ /* 0x000fc40000800000 */
[----:B------:R-:W-:-:S03]  /*3150*/  @P2 SEL R15, R15, R9, P1 ;  /* 0x000000090f0f2207 */ /* 0x000fc60000800000 */
[----:B------:R-:W-:Y:S02]  /*3160*/  @P2 IMAD.MOV.U32 R8, RZ, RZ, R10 ;  /* 0x000000ffff082224 */ /* 0x000fe400078e000a */
[----:B------:R-:W-:-:S07]  /*3170*/  @P2 IMAD.MOV.U32 R9, RZ, RZ, R15 ;  /* 0x000000ffff092224 */ /* 0x000fce00078e000f */
.L_x_120:
[----:B------:R-:W-:Y:S05]  /*3180*/  BSYNC.RECONVERGENT B1 ;  /* 0x0000000000017941 */ /* 0x000fea0003800200 */
.L_x_119:
[----:B-----5:R-:W-:Y:S01]  /*3190*/  ISETP.GE.AND P0, PT, R19, R16, PT ;  /* 0x000000101300720c */ /* 0x020fe20003f06270 */
[----:B------:R-:W-:Y:S01]  /*31a0*/  BSSY.RECONVERGENT B1, `(.L_x_121) ;  /* 0x0000010000017945 */ /* 0x000fe20003800200 */
[----:B------:R-:W-:Y:S02]  /*31b0*/  IMAD.MOV.U32 R10, RZ, RZ, R19 ;  /* 0x000000ffff0a7224 */ /* 0x000fe400078e0013 */
[----:B------:R-:W-:Y:S02]  /*31c0*/  IMAD.MOV.U32 R13, RZ, RZ, R8 ;  /* 0x000000ffff0d7224 */ /* 0x000fe400078e0008 */
[----:B------:R-:W-:-:S07]  /*31d0*/  IMAD.MOV.U32 R14, RZ, RZ, R9 ;  /* 0x000000ffff0e7224 */ /* 0x000fce00078e0009 */
[----:B------:R-:W-:Y:S05]  /*31e0*/  @!P0 BRA `(.L_x_122) ;  /* 0x00000000002c8947 */ /* 0x000fea0003800000 */
        /* <DEDUP_REMOVED lines=11> */
.L_x_122:
[----:B------:R-:W-:Y:S05]  /*32a0*/  BSYNC.RECONVERGENT B1 ;  /* 0x0000000000017941 */ /* 0x000fea0003800200 */
.L_x_121:
[----:B------:R-:W-:Y:S01]  /*32b0*/  ISETP.GE.AND P0, PT, R10, R17, PT ;  /* 0x000000110a00720c */ /* 0x000fe20003f06270 */
        /* <DEDUP_REMOVED lines=16> */
.L_x_124:
[----:B------:R-:W-:Y:S05]  /*33c0*/  BSYNC.RECONVERGENT B1 ;  /* 0x0000000000017941 */ /* 0x000fea0003800200 */
.L_x_123:
        /* <DEDUP_REMOVED lines=17> */
.L_x_126:
[----:B------:R-:W-:Y:S05]  /*34e0*/  BSYNC.RECONVERGENT B1 ;  /* 0x0000000000017941 */ /* 0x000fea0003800200 */
.L_x_125:
[----:B------:R-:W-:Y:S01]  /*34f0*/  UISETP.GE.U32.AND UP0, UPT, UR8, 0xa00, UPT ;  /* 0x00000a000800788c */ /* 0x000fe2000bf06070 */
[----:B------:R-:W-:Y:S02]  /*3500*/  IMAD.MOV.U32 R5, RZ, RZ, 0x500 ;  /* 0x00000500ff057424 */ /* 0x000fe400078e00ff */
[----:B------:R-:W-:-:S06]  /*3510*/  IMAD.MOV.U32 R4, RZ, RZ, RZ ;  /* 0x000000ffff047224 */ /* 0x000fcc00078e00ff */
[----:B------:R-:W-:Y:S05]  /*3520*/  BRA.U !UP0, `(.L_x_127) ;  /* 0x0000001508647547 */ /* 0x000fea000b800000 */
[----:B------:R-:W-:Y:S01]  /*3530*/  UIADD3 UR9, UP0, UPT, UR8, -0xa00, URZ ;  /* 0xfffff60008097890 */ /* 0x000fe2000ff1e0ff */
[----:B------:R-:W-:Y:S02]  /*3540*/  IMAD.MOV.U32 R5, RZ, RZ, 0x500 ;  /* 0x00000500ff057424 */ /* 0x000fe400078e00ff */
[----:B------:R-:W-:Y:S01]  /*3550*/  IMAD.MOV.U32 R4, RZ, RZ, RZ ;  /* 0x000000ffff047224 */ /* 0x000fe200078e00ff */
[----:B------:R-:W-:Y:S02]  /*3560*/  ULEA.HI.X.SX32 UR8, UR8, 0xffffffff, 0x1, UP0 ;  /* 0xffffffff08087891 */ /* 0x000fe400080f0eff */
[----:B------:R-:W-:Y:S02]  /*3570*/  UIMAD.WIDE.U32 UR12, UR9, -0x33333333, URZ ;  /* 0xcccccccd090c78a5 */ /* 0x000fe4000f8e00ff */
[----:B------:R-:W-:-:S04]  /*3580*/  UIMAD.WIDE.U32 UR4, UR8, -0x33333333, URZ ;  /* 0xcccccccd080478a5 */ /* 0x000fc8000f8e00ff */
[----:B------:R-:W-:-:S04]  /*3590*/  UIMAD.WIDE.U32 UR4, UP0, UR9, -0x33333334, UR4 ;  /* 0xcccccccc090478a5 */ /* 0x000fc8000f800004 */
[----:B------:R-:W-:Y:S02]  /*35a0*/  UIADD3.X UR7, UPT, UPT, URZ, URZ, URZ, UP0, !UPT ;  /* 0x000000ffff077290 */ /* 0x000fe400087fe4ff */
[----:B------:R-:W-:Y:S01]  /*35b0*/  UIADD3 URZ, UP0, UPT, UR13, UR4, URZ ;  /* 0x000000040dff7290 */ /* 0x000fe2000ff1e0ff */
[----:B------:R-:W-:-:S03]  /*35c0*/  UMOV UR6, UR5 ;  /* 0x0000000500067c82 */ /* 0x000fc60008000000 */
[----:B------:R-:W-:Y:S02]  /*35d0*/  UIMAD.WIDE.U32.X UR4, UR8, -0x33333334, UR6, UP0 ;  /* 0xcccccccc080478a5 */ /* 0x000fe400080e0406 */
[----:B------:R-:W-:Y:S02]  /*35e0*/  UISETP.GE.U32.AND UP0, UPT, UR9, 0x500, UPT ;  /* 0x000005000900788c */ /* 0x000fe4000bf06070 */
[----:B------:R-:W-:Y:S02]  /*35f0*/  USHF.R.U64 UR6, UR4, 0xa, UR5 ;  /* 0x0000000a04067899 */ /* 0x000fe40008001205 */
[----:B------:R-:W-:-:S09]  /*3600*/  UISETP.GE.U32.AND.EX UP0, UPT, UR8, URZ, UPT, UP0 ;  /* 0x000000ff0800728c */ /* 0x000fd2000bf06100 */
[----:B------:R-:W-:Y:S05]  /*3610*/  BRA.U !UP0, `(.L_x_128) ;  /* 0x0000000d08707547 */ /* 0x000fea000b800000 */
[----:B------:R-:W0:Y:S01]  /*3620*/  LDCU.64 UR8, c[0x0][0x380] ;  /* 0x00007000ff0877ac */ /* 0x000e220008000a00 */
[----:B------:R-:W-:Y:S02]  /*3630*/  IMAD.MOV.U32 R5, RZ, RZ, 0x500 ;  /* 0x00000500ff057424 */ /* 0x000fe400078e00ff */
[----:B------:R-:W-:Y:S01]  /*3640*/  IMAD.MOV.U32 R4, RZ, RZ, RZ ;  /* 0x000000ffff047224 */ /* 0x000fe200078e00ff */
[----:B------:R-:W-:-:S04]  /*3650*/  UIADD3 UR4, UP0, UPT, UR6, 0x1, URZ ;  /* 0x0000000106047890 */ /* 0x000fc8000ff1e0ff */
[----:B------:R-:W-:Y:S02]  /*3660*/  ULEA.HI.X UR5, UR5, URZ, URZ, 0x16, UP0 ;  /* 0x000000ff05057291 */ /* 0x000fe400080fb4ff */
[----:B------:R-:W-:Y:S02]  /*3670*/  ULOP3.LUT UR4, UR4, 0xfffffffe, URZ, 0xc0, !UPT ;  /* 0xfffffffe04047892 */ /* 0x000fe4000f8ec0ff */
[----:B------:R-:W-:Y:S01]  /*3680*/  ULOP3.LUT UR5, UR5, 0x7fffff, URZ, 0xc0, !UPT ;  /* 0x007fffff05057892 */ /* 0x000fe2000f8ec0ff */
[----:B0-----:R-:W-:-:S04]  /*3690*/  LEA R2, P0, R0, UR8, 0x4 ;  /* 0x0000000800027c11 */ /* 0x001fc8000f8020ff */
[----:B------:R-:W-:Y:S02]  /*36a0*/  IADD3 R2, P1, PT, R2, 0xe008, RZ ;  /* 0x0000e00802027810 */ /* 0x000fe40007f3e0ff */
[----:B------:R-:W-:-:S05]  /*36b0*/  LEA.HI.X R3, R0, UR9, RZ, 0x4, P0 ;  /* 0x0000000900037c11 */ /* 0x000fca00080f24ff */
[----:B------:R-:W-:-:S07]  /*36c0*/  IMAD.X R3, RZ, RZ, R3, P1 ;  /* 0x000000ffff037224 */ /* 0x000fce00008e0603 */
.L_x_149:
[----:B------:R-:W2:Y:S04]  /*36d0*/  LDG.E.CONSTANT R15, desc[UR10][R2.64+-0x9008] ;  /* 0xff6ff80a020f7981 */ /* 0x000ea8000c1e9900 */
[----:B------:R0:W5:Y:S04]  /*36e0*/  LDG.E.CONSTANT R23, desc[UR10][R2.64+-0x8008] ;  /* 0xff7ff80a02177981 */ /* 0x000168000c1e9900 */
[----:B------:R0:W5:Y:S04]  /*36f0*/  LDG.E.CONSTANT R11, desc[UR10][R2.64+-0x7008] ;  /* 0xff8ff80a020b7981 */ /* 0x000168000c1e9900 */
[----:B------:R0:W5:Y:S04]  /*3700*/  LDG.E.CONSTANT R7, desc[UR10][R2.64+-0x6008] ;  /* 0xff9ff80a02077981 */ /* 0x000168000c1e9900 */
[----:B------:R0:W5:Y:S04]  /*3710*/  LDG.E.CONSTANT R6, desc[UR10][R2.64+-0x5008] ;  /* 0xffaff80a02067981 */ /* 0x000168000c1e9900 */
[----:B------:R0:W5:Y:S04]  /*3720*/  LDG.E.CONSTANT R16, desc[UR10][R2.64+-0x4008] ;  /* 0xffbff80a02107981 */ /* 0x000168000c1e9900 */
[----:B------:R0:W5:Y:S01]  /*3730*/  LDG.E.CONSTANT R17, desc[UR10][R2.64+-0x3008] ;  /* 0xffcff80a02117981 */ /* 0x000162000c1e9900 */
[----:B------:R-:W-:Y:S01]  /*3740*/  UIADD3 UR4, UP0, UPT, UR4, -0x2, URZ ;  /* 0xfffffffe04047890 */ /* 0x000fe2000ff1e0ff */
[----:B------:R-:W-:Y:S01]  /*3750*/  BSSY.RECONVERGENT B1, `(.L_x_129) ;  /* 0x0000015000017945 */ /* 0x000fe20003800200 */
[----:B------:R-:W-:-:S02]  /*3760*/  IMAD.MOV.U32 R14, RZ, RZ, R10 ;  /* 0x000000ffff0e7224 */ /* 0x000fc400078e000a */
[----:B------:R-:W-:Y:S01]  /*3770*/  UIADD3.X UR5, UPT, UPT, UR5, -0x1, URZ, UP0, !UPT ;  /* 0xffffffff05057890 */ /* 0x000fe200087fe4ff */
[----:B------:R-:W-:Y:S01]  /*3780*/  IMAD.MOV.U32 R19, RZ, RZ, R8 ;  /* 0x000000ffff137224 */ /* 0x000fe200078e0008 */
[----:B------:R-:W-:Y:S01]  /*3790*/  UISETP.NE.U32.AND UP0, UPT, UR4, URZ, UPT ;  /* 0x000000ff0400728c */ /* 0x000fe2000bf05070 */
[----:B------:R-:W-:-:S03]  /*37a0*/  IMAD.MOV.U32 R21, RZ, RZ, R9 ;  /* 0x000000ffff157224 */ /* 0x000fc600078e0009 */
[----:B------:R-:W-:Y:S01]  /*37b0*/  UISETP.NE.AND.EX UP0, UPT, UR5, URZ, UPT, UP0 ;  /* 0x000000ff0500728c */ /* 0x000fe2000bf05300 */
[----:B--2---:R-:W-:-:S13]  /*37c0*/  ISETP.GE.AND P0, PT, R10, R15, PT ;  /* 0x0000000f0a00720c */ /* 0x004fda0003f06270 */
[----:B0-----:R-:W-:Y:S05]  /*37d0*/  @!P0 BRA `(.L_x_130) ;  /* 0x0000000000308947 */ /* 0x001fea0003800000 */
[----:B------:R-:W2:Y:S01]  /*37e0*/  LDG.E.64.CONSTANT R12, desc[UR10][R2.64+-0x9000] ;  /* 0xff70000a020c7981 */ /* 0x000ea2000c1e9b00 */
[----:B------:R-:W-:Y:S01]  /*37f0*/  ISETP.GE.AND P2, PT, R15, R10, PT ;  /* 0x0000000a0f00720c */ /* 0x000fe20003f46270 */
[----:B------:R-:W-:-:S12]  /*3800*/  IMAD.MOV.U32 R14, RZ, RZ, R15 ;  /* 0x000000ffff0e7224 */ /* 0x000fd800078e000f */
[CC--:B--2---:R-:W-:Y:S01]  /*3810*/  @P2 ISETP.GE.U32.AND P0, PT, R8.reuse, R12.reuse, PT ;  /* 0x0000000c0800220c */ /* 0x0c4fe20003f06070 */
        /* <DEDUP_REMOVED lines=8> */
.L_x_130:
[----:B------:R-:W-:Y:S05]  /*38a0*/  BSYNC.RECONVERGENT B1 ;  /* 0x0000000000017941 */ /* 0x000fea0003800200 */
.L_x_129:
[----:B------:R0:W5:Y:S02]  /*38b0*/  LDG.E.64.CONSTANT R8, desc[UR10][R2.64+-0x8000] ;  /* 0xff80000a02087981 */ /* 0x000164000c1e9b00 */
[----:B-----5:R-:W-:Y:S01]  /*38c0*/  ISETP.GE.AND P0, PT, R14, R23, PT ;  /* 0x000000170e00720c */ /* 0x020fe20003f06270 */
[----:B------:R-:W-:Y:S01]  /*38d0*/  BSSY.RECONVERGENT B1, `(.L_x_131) ;  /* 0x0000010000017945 */ /* 0x000fe20003800200 */
[----:B------:R-:W-:Y:S02]  /*38e0*/  IMAD.MOV.U32 R10, RZ, RZ, R14 ;  /* 0x000000ffff0a7224 */ /* 0x000fe400078e000e */
[----:B------:R-:W-:Y:S02]  /*38f0*/  IMAD.MOV.U32 R13, RZ, RZ, R19 ;  /* 0x000000ffff0d7224 */ /* 0x000fe400078e0013 */
[----:B------:R-:W-:-:S07]  /*3900*/  IMAD.MOV.U32 R15, RZ, RZ, R21 ;  /* 0x000000ffff0f7224 */ /* 0x000fce00078e0015 */
[----:B0-----:R-:W-:Y:S05]  /*3910*/  @!P0 BRA `(.L_x_132) ;  /* 0x00000000002c8947 */ /* 0x001fea0003800000 */
[----:B------:R-:W-:Y:S01]  /*3920*/  ISETP.GE.AND P2, PT, R23, R14, PT ;  /* 0x0000000e1700720c */ /* 0x000fe20003f46270 */
[----:B------:R-:W-:Y:S02]  /*3930*/  IMAD.MOV.U32 R13, RZ, RZ, R8 ;  /* 0x000000ffff0d7224 */ /* 0x000fe400078e0008 */
[----:B------:R-:W-:Y:S02]  /*3940*/  IMAD.MOV.U32 R15, RZ, RZ, R9 ;  /* 0x000000ffff0f7224 */ /* 0x000fe400078e0009 */
[----:B------:R-:W-:-:S08]  /*3950*/  IMAD.MOV.U32 R10, RZ, RZ, R23 ;  /* 0x000000ffff0a7224 */ /* 0x000fd000078e0017 */
[CC--:B------:R-:W-:Y:S02]  /*3960*/  @P2 ISETP.GE.U32.AND P0, PT, R19.reuse, R8.reuse, PT ;  /* 0x000000081300220c */ /* 0x0c0fe40003f06070 */
[-C--:B------:R-:W-:Y:S02]  /*3970*/  @P2 ISETP.LT.U32.AND P1, PT, R19, R8.reuse, PT ;  /* 0x000000081300220c */ /* 0x080fe40003f21070 */
[CC--:B------:R-:W-:Y:S02]  /*3980*/  @P2 ISETP.GE.AND.EX P0, PT, R21.reuse, R9.reuse, PT, P0 ;  /* 0x000000091500220c */ /* 0x0c0fe40003f06300 */
[----:B------:R-:W-:Y:S02]  /*3990*/  @P2 ISETP.LT.AND.EX P1, PT, R21, R9, PT, P1 ;  /* 0x000000091500220c */ /* 0x000fe40003f21310 */
[----:B------:R-:W-:Y:S02]  /*39a0*/  @P2 SEL R10, R14, R23, !P0 ;  /* 0x000000170e0a2207 */ /* 0x000fe40004000000 */
[----:B------:R-:W-:-:S02]  /*39b0*/  @P2 SEL R13, R19, R8, P1 ;  /* 0x00000008130d2207 */ /* 0x000fc40000800000 */
[----:B------:R-:W-:-:S07]  /*39c0*/  @P2 SEL R15, R21, R9, P1 ;  /* 0x00000009150f2207 */ /* 0x000fce0000800000 */
.L_x_132:
[----:B------:R-:W-:Y:S05]  /*39d0*/  BSYNC.RECONVERGENT B1 ;  /* 0x0000000000017941 */ /* 0x000fea0003800200 */
.L_x_131:
[----:B------:R0:W5:Y:S01]  /*39e0*/  LDG.E.64.CONSTANT R8, desc[UR10][R2.64+-0x7000] ;  /* 0xff90000a02087981 */ /* 0x000162000c1e9b00 */
[----:B------:R-:W-:Y:S01]  /*39f0*/  ISETP.GE.AND P0, PT, R10, R11, PT ;  /* 0x0000000b0a00720c */ /* 0x000fe20003f06270 */
[----:B------:R-:W-:Y:S01]  /*3a00*/  BSSY.RECONVERGENT B1, `(.L_x_133) ;  /* 0x0000010000017945 */ /* 0x000fe20003800200 */
[----:B------:R-:W-:Y:S02]  /*3a10*/  IMAD.MOV.U32 R12, RZ, RZ, R10 ;  /* 0x000000ffff0c7224 */ /* 0x000fe400078e000a */
[----:B------:R-:W-:Y:S02]  /*3a20*/  IMAD.MOV.U32 R19, RZ, RZ, R13 ;  /* 0x000000ffff137224 */ /* 0x000fe400078e000d */
[----:B------:R-:W-:-:S07]  /*3a30*/  IMAD.MOV.U32 R21, RZ, RZ, R15 ;  /* 0x000000ffff157224 */ /* 0x000fce00078e000f */
[----:B0-----:R-:W-:Y:S05]  /*3a40*/  @!P0 BRA `(.L_x_134) ;  /* 0x00000000002c8947 */ /* 0x001fea0003800000 */
[----:B------:R-:W-:Y:S01]  /*3a50*/  ISETP.GE.AND P2, PT, R11, R10, PT ;  /* 0x0000000a0b00720c */ /* 0x000fe20003f46270 */
[----:B-----5:R-:W-:Y:S02]  /*3a60*/  IMAD.MOV.U32 R19, RZ, RZ, R8 ;  /* 0x000000ffff137224 */ /* 0x020fe400078e0008 */
        /* <DEDUP_REMOVED lines=9> */
.L_x_134:
[----:B------:R-:W-:Y:S05]  /*3b00*/  BSYNC.RECONVERGENT B1 ;  /* 0x0000000000017941 */ /* 0x000fea0003800200 */
.L_x_133:
[----:B-----5:R0:W5:Y:S01]  /*3b10*/  LDG.E.64.CONSTANT R8, desc[UR10][R2.64+-0x6000] ;  /* 0xffa0000a02087981 */ /* 0x020162000c1e9b00 */
        /* <DEDUP_REMOVED lines=17> */
.L_x_136:
[----:B------:R-:W-:Y:S05]  /*3c30*/  BSYNC.RECONVERGENT B1 ;  /* 0x0000000000017941 */ /* 0x000fea0003800200 */
.L_x_135:
        /* <DEDUP_REMOVED lines=18> */
.L_x_138:
[----:B------:R-:W-:Y:S05]  /*3d60*/  BSYNC.RECONVERGENT B1 ;  /* 0x0000000000017941 */ /* 0x000fea0003800200 */
.L_x_137:
[----:B------:R0:W5:Y:S04]  /*3d70*/  LDG.E.CONSTANT R20, desc[UR10][R2.64+-0x2008] ;  /* 0xffdff80a02147981 */ /* 0x000168000c1e9900 */
[----:B------:R0:W5:Y:S04]  /*3d80*/  LDG.E.CONSTANT R19, desc[UR10][R2.64+-0x1008] ;  /* 0xffeff80a02137981 */ /* 0x000168000c1e9900 */
[----:B------:R0:W5:Y:S04]  /*3d90*/  LDG.E.CONSTANT R18, desc[UR10][R2.64+-0x8] ;  /* 0xfffff80a02127981 */ /* 0x000168000c1e9900 */
[----:B-----5:R0:W5:Y:S04]  /*3da0*/  LDG.E.64.CONSTANT R8, desc[UR10][R2.64+-0x3000] ;  /* 0xffd0000a02087981 */ /* 0x020168000c1e9b00 */
[----:B------:R0:W5:Y:S04]  /*3db0*/  LDG.E.64.CONSTANT R10, desc[UR10][R2.64+-0x2000] ;  /* 0xffe0000a020a7981 */ /* 0x000168000c1e9b00 */
[----:B------:R0:W5:Y:S04]  /*3dc0*/  LDG.E.64.CONSTANT R12, desc[UR10][R2.64+-0x1000] ;  /* 0xfff0000a020c7981 */ /* 0x000168000c1e9b00 */
[----:B------:R0:W5:Y:S01]  /*3dd0*/  LDG.E.64.CONSTANT R6, desc[UR10][R2.64] ;  /* 0x0000000a02067981 */ /* 0x000162000c1e9b00 */
[----:B------:R-:W-:Y:S01]  /*3de0*/  ISETP.GE.AND P0, PT, R25, R16, PT ;  /* 0x000000101900720c */ /* 0x000fe20003f06270 */
[----:B------:R-:W-:Y:S01]  /*3df0*/  BSSY.RECONVERGENT B1, `(.L_x_139) ;  /* 0x0000011000017945 */ /* 0x000fe20003800200 */
[----:B------:R-:W-:-:S02]  /*3e00*/  IMAD.MOV.U32 R14, RZ, RZ, R25 ;  /* 0x000000ffff0e7224 */ /* 0x000fc400078e0019 */
[----:B------:R-:W-:Y:S02]  /*3e10*/  IMAD.MOV.U32 R27, RZ, RZ, R23 ;  /* 0x000000ffff1b7224 */ /* 0x000fe400078e0017 */
[----:B------:R-:W-:-:S07]  /*3e20*/  IMAD.MOV.U32 R29, RZ, RZ, R21 ;  /* 0x000000ffff1d7224 */ /* 0x000fce00078e0015 */
[----:B0-----:R-:W-:Y:S05]  /*3e30*/  @!P0 BRA `(.L_x_140) ;  /* 0x0000000000308947 */ /* 0x001fea0003800000 */
[----:B------:R-:W2:Y:S01]  /*3e40*/  LDG.E.64.CONSTANT R14, desc[UR10][R2.64+-0x4000] ;  /* 0xffc0000a020e7981 */ /* 0x000ea2000c1e9b00 */
[----:B------:R-:W-:-:S13]  /*3e50*/  ISETP.GE.AND P2, PT, R16, R25, PT ;  /* 0x000000191000720c */ /* 0x000fda0003f46270 */
[CC--:B--2---:R-:W-:Y:S01]  /*3e60*/  @P2 ISETP.LT.U32.AND P1, PT, R23.reuse, R14.reuse, PT ;  /* 0x0000000e1700220c */ /* 0x0c4fe20003f21070 */
[----:B------:R-:W-:Y:S01]  /*3e70*/  IMAD.MOV.U32 R27, RZ, RZ, R14 ;  /* 0x000000ffff1b7224 */ /* 0x000fe200078e000e */
[-C--:B------:R-:W-:Y:S01]  /*3e80*/  @P2 ISETP.GE.U32.AND P0, PT, R23, R14.reuse, PT ;  /* 0x0000000e1700220c */ /* 0x080fe20003f06070 */
[----:B------:R-:W-:Y:S01]  /*3e90*/  IMAD.MOV.U32 R29, RZ, RZ, R15 ;  /* 0x000000ffff1d7224 */ /* 0x000fe200078e000f */
[CC--:B------:R-:W-:Y:S02]  /*3ea0*/  @P2 ISETP.LT.AND.EX P1, PT, R21.reuse, R15.reuse, PT, P1 ;  /* 0x0000000f1500220c */ /* 0x0c0fe40003f21310 */
[-C--:B------:R-:W-:Y:S02]  /*3eb0*/  @P2 ISETP.GE.AND.EX P0, PT, R21, R15.reuse, PT, P0 ;  /* 0x0000000f1500220c */ /* 0x080fe40003f06300 */
[----:B------:R-:W-:Y:S01]  /*3ec0*/  @P2 SEL R27, R23, R14, P1 ;  /* 0x0000000e171b2207 */ /* 0x000fe20000800000 */
[----:B------:R-:W-:Y:S01]  /*3ed0*/  IMAD.MOV.U32 R14, RZ, RZ, R16 ;  /* 0x000000ffff0e7224 */ /* 0x000fe200078e0010 */
[----:B------:R-:W-:-:S02]  /*3ee0*/  @P2 SEL R29, R21, R15, P1 ;  /* 0x0000000f151d2207 */ /* 0x000fc40000800000 */
[----:B------:R-:W-:-:S07]  /*3ef0*/  @P2 SEL R14, R25, R16, !P0 ;  /* 0x00000010190e2207 */ /* 0x000fce0004000000 */
.L_x_140:
[----:B------:R-:W-:Y:S05]  /*3f00*/  BSYNC.RECONVERGENT B1 ;  /* 0x0000000000017941 */ /* 0x000fea0003800200 */
.L_x_139:
[----:B------:R-:W-:Y:S01]  /*3f10*/  ISETP.GE.AND P0, PT, R14, R17, PT ;  /* 0x000000110e00720c */ /* 0x000fe20003f06270 */
[----:B------:R-:W-:Y:S01]  /*3f20*/  BSSY.RECONVERGENT B1, `(.L_x_141) ;  /* 0x0000010000017945 */ /* 0x000fe20003800200 */
[----:B------:R-:W-:Y:S02]  /*3f30*/  IMAD.MOV.U32 R15, RZ, RZ, R14 ;  /* 0x000000ffff0f7224 */ /* 0x000fe400078e000e */
[----:B------:R-:W-:Y:S02]  /*3f40*/  IMAD.MOV.U32 R23, RZ, RZ, R27 ;  /* 0x000000ffff177224 */ /* 0x000fe400078e001b */
[----:B------:R-:W-:-:S07]  /*3f50*/  IMAD.MOV.U32 R25, RZ, RZ, R29 ;  /* 0x000000ffff197224 */ /* 0x000fce00078e001d */
[----:B------:R-:W-:Y:S05]  /*3f60*/  @!P0 BRA `(.L_x_142) ;  /* 0x00000000002c8947 */ /* 0x000fea0003800000 */
        /* <DEDUP_REMOVED lines=11> */
.L_x_142:
[----:B------:R-:W-:Y:S05]  /*4020*/  BSYNC.RECONVERGENT B1 ;  /* 0x0000000000017941 */ /* 0x000fea0003800200 */
.L_x_141:
[----:B------:R-:W-:Y:S01]  /*4030*/  ISETP.GE.AND P0, PT, R15, R20, PT ;  /* 0x000000140f00720c */ /* 0x000fe20003f06270 */
[----:B------:R-:W-:Y:S01]  /*4040*/  BSSY.RECONVERGENT B1, `(.L_x_143) ;  /* 0x0000010000017945 */ /* 0x000fe20003800200 */
[----:B-----5:R-:W-:Y:S02]  /*4050*/  IMAD.MOV.U32 R8, RZ, RZ, R15 ;  /* 0x000000ffff087224 */ /* 0x020fe400078e000f */
        /* <DEDUP_REMOVED lines=14> */
.L_x_144:
[----:B------:R-:W-:Y:S05]  /*4140*/  BSYNC.RECONVERGENT B1 ;  /* 0x0000000000017941 */ /* 0x000fea0003800200 */
.L_x_143:
        /* <DEDUP_REMOVED lines=17> */
.L_x_146:
[----:B------:R-:W-:Y:S05]  /*4260*/  BSYNC.RECONVERGENT B1 ;  /* 0x0000000000017941 */ /* 0x000fea0003800200 */
.L_x_145:
        /* <DEDUP_REMOVED lines=17> */
.L_x_148:
[----:B------:R-:W-:Y:S05]  /*4380*/  BSYNC.RECONVERGENT B1 ;  /* 0x0000000000017941 */ /* 0x000fea0003800200 */
.L_x_147:
[----:B------:R-:W-:Y:S02]  /*4390*/  IADD3 R5, P0, PT, R5, 0xa00, RZ ;  /* 0x00000a0005057810 */ /* 0x000fe40007f1e0ff */
[----:B------:R-:W-:-:S03]  /*43a0*/  IADD3 R2, P1, PT, R2, 0xa000, RZ ;  /* 0x0000a00002027810 */ /* 0x000fc60007f3e0ff */
[----:B------:R-:W-:Y:S02]  /*43b0*/  IMAD.X R4, RZ, RZ, R4, P0 ;  /* 0x000000ffff047224 */ /* 0x000fe400000e0604 */
[----:B------:R-:W-:Y:S01]  /*43c0*/  IMAD.X R3, RZ, RZ, R3, P1 ;  /* 0x000000ffff037224 */ /* 0x000fe200008e0603 */
[----:B------:R-:W-:Y:S07]  /*43d0*/  BRA.U UP0, `(.L_x_149) ;  /* 0xfffffff100bc7547 */ /* 0x000fee000b83ffff */
.L_x_128:
[----:B------:R-:W-:-:S04]  /*43e0*/  ULOP3.LUT UR4, UR6, 0x1, URZ, 0xc0, !UPT ;  /* 0x0000000106047892 */ /* 0x000fc8000f8ec0ff */
[----:B------:R-:W-:-:S04]  /*43f0*/  UISETP.NE.U32.AND UP0, UPT, UR4, 0x1, UPT ;  /* 0x000000010400788c */ /* 0x000fc8000bf05070 */
[----:B------:R-:W-:-:S09]  /*4400*/  UISETP.NE.U32.AND.EX UP0, UPT, URZ, URZ, UPT, UP0 ;  /* 0x000000ffff00728c */ /* 0x000fd2000bf05100 */
[----:B------:R-:W-:Y:S05]  /*4410*/  BRA.U !UP0, `(.L_x_127) ;  /* 0x0000000508a87547 */ /* 0x000fea000b800000 */
[----:B------:R-:W0:Y:S02]  /*4420*/  LDC.64 R2, c[0x0][0x380] ;  /* 0x0000e000ff027b82 */ /* 0x000e240000000a00 */
[----:B0-----:R-:W-:-:S03]  /*4430*/  IMAD.WIDE.U32 R2, R0, 0x10, R2 ;  /* 0x0000001000027825 */ /* 0x001fc600078e0002 */
[----:B------:R-:W-:-:S04]  /*4440*/  LEA R16, P0, R5, R2, 0x4 ;  /* 0x0000000205107211 */ /* 0x000fc800078020ff */
[----:B------:R-:W-:-:S05]  /*4450*/  LEA.HI.X R17, R5, R3, R4, 0x4, P0 ;  /* 0x0000000305117211 */ /* 0x000fca00000f2404 */
[----:B------:R-:W2:Y:S04]  /*4460*/  LDG.E.CONSTANT R23, desc[UR10][R16.64] ;  /* 0x0000000a10177981 */ /* 0x000ea8000c1e9900 */
[----:B------:R0:W5:Y:S04]  /*4470*/  LDG.E.CONSTANT R27, desc[UR10][R16.64+0x1000] ;  /* 0x0010000a101b7981 */ /* 0x000168000c1e9900 */
[----:B------:R0:W5:Y:S04]  /*4480*/  LDG.E.CONSTANT R19, desc[UR10][R16.64+0x2000] ;  /* 0x0020000a10137981 */ /* 0x000168000c1e9900 */
[----:B------:R0:W5:Y:S04]  /*4490*/  LDG.E.CONSTANT R18, desc[UR10][R16.64+0x3000] ;  /* 0x0030000a10127981 */ /* 0x000168000c1e9900 */
[----:B------:R0:W5:Y:S04]  /*44a0*/  LDG.E.CONSTANT R11, desc[UR10][R16.64+0x4000] ;  /* 0x0040000a100b7981 */ /* 0x000168000c1e9900 */
[----:B------:R0:W5:Y:S04]  /*44b0*/  LDG.E.64.CONSTANT R2, desc[UR10][R16.64+0x1008] ;  /* 0x0010080a10027981 */ /* 0x000168000c1e9b00 */
[----:B------:R0:W5:Y:S04]  /*44c0*/  LDG.E.64.CONSTANT R6, desc[UR10][R16.64+0x2008] ;  /* 0x0020080a10067981 */ /* 0x000168000c1e9b00 */
[----:B------:R0:W5:Y:S04]  /*44d0*/  LDG.E.64.CONSTANT R12, desc[UR10][R16.64+0x3008] ;  /* 0x0030080a100c7981 */ /* 0x000168000c1e9b00 */
[----:B------:R0:W5:Y:S01]  /*44e0*/  LDG.E.64.CONSTANT R14, desc[UR10][R16.64+0x4008] ;  /* 0x0040080a100e7981 */ /* 0x000162000c1e9b00 */
        /* <DEDUP_REMOVED lines=18> */
.L_x_151:
[----:B------:R-:W-:Y:S05]  /*4610*/  BSYNC.RECONVERGENT B1 ;  /* 0x0000000000017941 */ /* 0x000fea0003800200 */
.L_x_150:
        /* <DEDUP_REMOVED lines=17> */
.L_x_153:
[----:B------:R-:W-:Y:S05]  /*4730*/  BSYNC.RECONVERGENT B1 ;  /* 0x0000000000017941 */ /* 0x000fea0003800200 */
.L_x_152:
        /* <DEDUP_REMOVED lines=17> */
.L_x_155:
[----:B------:R-:W-:Y:S05]  /*4850*/  BSYNC.RECONVERGENT B1 ;  /* 0x0000000000017941 */ /* 0x000fea0003800200 */
.L_x_154:
        /* <DEDUP_REMOVED lines=17> */
.L_x_157:
[----:B------:R-:W-:Y:S05]  /*4970*/  BSYNC.RECONVERGENT B1 ;  /* 0x0000000000017941 */ /* 0x000fea0003800200 */
.L_x_156:
[----:B------:R-:W-:Y:S01]  /*4980*/  ISETP.GE.AND P0, PT, R2, R11, PT ;  /* 0x0000000b0200720c */ /* 0x000fe20003f06270 */
[----:B------:R-:W-:Y:S01]  /*4990*/  BSSY.RECONVERGENT B1, `(.L_x_158) ;  /* 0x0000011000017945 */ /* 0x000fe20003800200 */
[----:B------:R-:W-:Y:S01]  /*49a0*/  IADD3 R5, P2, PT, R5, 0x500, RZ ;  /* 0x0000050005057810 */ /* 0x000fe20007f5e0ff */
[----:B------:R-:W-:Y:S02]  /*49b0*/  IMAD.MOV.U32 R10, RZ, RZ, R2 ;  /* 0x000000ffff0a7224 */ /* 0x000fe400078e0002 */
[----:B------:R-:W-:Y:S02]  /*49c0*/  IMAD.MOV.U32 R8, RZ, RZ, R7 ;  /* 0x000000ffff087224 */ /* 0x000fe400078e0007 */
[----:B------:R-:W-:-:S06]  /*49d0*/  IMAD.MOV.U32 R9, RZ, RZ, R17 ;  /* 0x000000ffff097224 */ /* 0x000fcc00078e0011 */
        /* <DEDUP_REMOVED lines=12> */
.L_x_159:
[----:B------:R-:W-:Y:S05]  /*4aa0*/  BSYNC.RECONVERGENT B1 ;  /* 0x0000000000017941 */ /* 0x000fea0003800200 */
.L_x_158:
[----:B------:R-:W-:-:S07]  /*4ab0*/  IMAD.X R4, RZ, RZ, R4, P2 ;  /* 0x000000ffff047224 */ /* 0x000fce00010e0604 */
.L_x_127:
[----:B------:R-:W0:Y:S02]  /*4ac0*/  LDCU UR4, c[0x0][0x390] ;  /* 0x00007200ff0477ac */ /* 0x000e240008000800 */
[----:B0-----:R-:W-:Y:S02]  /*4ad0*/  USHF.R.S32.HI UR5, URZ, 0x1f, UR4 ;  /* 0x0000001fff057899 */ /* 0x001fe40008011404 */
[----:B------:R-:W-:-:S04]  /*4ae0*/  ISETP.GE.U32.AND P0, PT, R5, UR4, PT ;  /* 0x0000000405007c0c */ /* 0x000fc8000bf06070 */
[----:B------:R-:W-:-:S13]  /*4af0*/  ISETP.GE.AND.EX P0, PT, R4, UR5, PT, P0 ;  /* 0x0000000504007c0c */ /* 0x000fda000bf06300 */
[----:B------:R-:W-:Y:S05]  /*4b00*/  @P0 BRA `(.L_x_160) ;  /* 0x00000008003c0947 */ /* 0x000fea0003800000 */
[----:B------:R-:W-:Y:S01]  /*4b10*/  IADD3 R3, PT, PT, -R5, UR4, RZ ;  /* 0x0000000405037c10 */ /* 0x000fe2000fffe1ff */
[----:B------:R-:W-:Y:S03]  /*4b20*/  BSSY.RECONVERGENT B1, `(.L_x_160) ;  /* 0x000008d000017945 */ /* 0x000fe60003800200 */
[----:B------:R-:W-:-:S13]  /*4b30*/  ISETP.GE.AND P0, PT, R0, R3, PT ;  /* 0x000000030000720c */ /* 0x000fda0003f06270 */
[----:B------:R-:W-:Y:S05]  /*4b40*/  @P0 BRA `(.L_x_161) ;  /* 0x0000000800280947 */ /* 0x000fea0003800000 */
[----:B------:R-:W-:Y:S01]  /*4b50*/  LOP3.LUT R2, RZ, R0, RZ, 0x33, !PT ;  /* 0x00000000ff027212 */ /* 0x000fe200078e33ff */
[----:B------:R-:W-:Y:S03]  /*4b60*/  BSSY.RECONVERGENT B2, `(.L_x_162) ;  /* 0x000002a000027945 */ /* 0x000fe60003800200 */
[----:B------:R-:W-:-:S04]  /*4b70*/  IADD3 R18, PT, PT, -R5, UR4, R2 ;  /* 0x0000000405127c10 */ /* 0x000fc8000fffe102 */
[----:B------:R-:W-:-:S04]  /*4b80*/  LOP3.LUT R2, R18, 0x300, RZ, 0xc0, !PT ;  /* 0x0000030012027812 */ /* 0x000fc800078ec0ff */
[----:B------:R-:W-:Y:S01]  /*4b90*/  ISETP.NE.AND P0, PT, R2, 0x300, PT ;  /* 0x000003000200780c */ /* 0x000fe20003f05270 */
[----:B------:R-:W-:-:S12]  /*4ba0*/  IMAD.MOV.U32 R2, RZ, RZ, R0 ;  /* 0x000000ffff027224 */ /* 0x000fd800078e0000 */
[----:B------:R-:W-:Y:S05]  /*4bb0*/  @!P0 BRA `(.L_x_163) ;  /* 0x0000000000908947 */ /* 0x000fea0003800000 */
[----:B------:R-:W0:Y:S01]  /*4bc0*/  LDCU.64 UR6, c[0x0][0x380] ;  /* 0x00007000ff0677ac */ /* 0x000e220008000a00 */
[----:B------:R-:W-:Y:S02]  /*4bd0*/  IADD3 R7, P0, PT, R0, R5, RZ ;  /* 0x0000000500077210 */ /* 0x000fe40007f1e0ff */
[----:B------:R-:W-:-:S03]  /*4be0*/  LEA.HI R2, R18, 0x1, RZ, 0x18 ;  /* 0x0000000112027811 */ /* 0x000fc600078fc0ff */
[----:B------:R-:W-:Y:S01]  /*4bf0*/  IMAD.X R12, RZ, RZ, R4, P0 ;  /* 0x000000ffff0c7224 */ /* 0x000fe200000e0604 */
[----:B------:R-:W-:Y:S01]  /*4c00*/  LOP3.LUT R6, R2, 0x3, RZ, 0xc0, !PT ;  /* 0x0000000302067812 */ /* 0x000fe200078ec0ff */
[----:B------:R-:W-:-:S04]  /*4c10*/  IMAD.MOV.U32 R2, RZ, RZ, R0 ;  /* 0x000000ffff027224 */ /* 0x000fc800078e0000 */
[----:B------:R-:W-:Y:S01]  /*4c20*/  IMAD.MOV R11, RZ, RZ, -R6 ;  /* 0x000000ffff0b7224 */ /* 0x000fe200078e0a06 */
[----:B0-----:R-:W-:-:S04]  /*4c30*/  LEA R16, P1, R7, UR6, 0x4 ;  /* 0x0000000607107c11 */ /* 0x001fc8000f8220ff */
[----:B------:R-:W-:-:S09]  /*4c40*/  LEA.HI.X R7, R7, UR7, R12, 0x4, P1 ;  /* 0x0000000707077c11 */ /* 0x000fd200088f240c */
.L_x_166:
[----:B------:R-:W-:-:S05]  /*4c50*/  IMAD.MOV.U32 R6, RZ, RZ, R16 ;  /* 0x000000ffff067224 */ /* 0x000fca00078e0010 */
[----:B------:R-:W2:Y:S01]  /*4c60*/  LDG.E.CONSTANT R19, desc[UR10][R6.64] ;  /* 0x0000000a06137981 */ /* 0x000ea2000c1e9900 */
[----:B------:R-:W-:Y:S01]  /*4c70*/  VIADD R11, R11, 0x1 ;  /* 0x000000010b0b7836 */ /* 0x000fe20000000000 */
[----:B------:R-:W-:Y:S01]  /*4c80*/  BSSY.RECONVERGENT B3, `(.L_x_164) ;  /* 0x0000014000037945 */ /* 0x000fe20003800200 */
[----:B------:R-:W-:-:S03]  /*4c90*/  IADD3 R16, P3, PT, R6, 0x1000, RZ ;  /* 0x0000100006107810 */ /* 0x000fc60007f7e0ff */
[----:B------:R-:W-:Y:S02]  /*4ca0*/  ISETP.NE.AND P2, PT, R11, RZ, PT ;  /* 0x000000ff0b00720c */ /* 0x000fe40003f45270 */
[----:B--2---:R-:W-:-:S13]  /*4cb0*/  ISETP.GE.AND P0, PT, R10, R19, PT ;  /* 0x000000130a00720c */ /* 0x004fda0003f06270 */
[----:B------:R-:W-:Y:S05]  /*4cc0*/  @!P0 BRA `(.L_x_165) ;  /* 0x00000000003c8947 */ /* 0x000fea0003800000 */
[----:B------:R-:W2:Y:S01]  /*4cd0*/  LDG.E.64.CONSTANT R12, desc[UR10][R6.64+0x8] ;  /* 0x0000080a060c7981 */ /* 0x000ea2000c1e9b00 */
[----:B------:R-:W-:Y:S01]  /*4ce0*/  ISETP.GE.AND P4, PT, R19, R10, PT ;  /* 0x0000000a1300720c */ /* 0x000fe20003f86270 */
[----:B------:R-:W-:Y:S02]  /*4cf0*/  IMAD.MOV.U32 R15, RZ, RZ, R8 ;  /* 0x000000ffff0f7224 */ /* 0x000fe400078e0008 */
[----:B------:R-:W-:Y:S02]  /*4d00*/  IMAD.MOV.U32 R17, RZ, RZ, R9 ;  /* 0x000000ffff117224 */ /* 0x000fe400078e0009 */
[----:B------:R-:W-:Y:S02]  /*4d10*/  IMAD.MOV.U32 R14, RZ, RZ, R10 ;  /* 0x000000ffff0e7224 */ /* 0x000fe400078e000a */
[----:B------:R-:W-:-:S06]  /*4d20*/  IMAD.MOV.U32 R10, RZ, RZ, R19 ;  /* 0x000000ffff0a7224 */ /* 0x000fcc00078e0013 */
        /* <DEDUP_REMOVED lines=9> */
.L_x_165:
[----:B------:R-:W-:Y:S05]  /*4dc0*/  BSYNC.RECONVERGENT B3 ;  /* 0x0000000000037941 */ /* 0x000fea0003800200 */
.L_x_164:
[----:B------:R-:W-:Y:S02]  /*4dd0*/  IMAD.X R7, RZ, RZ, R7, P3 ;  /* 0x000000ffff077224 */ /* 0x000fe400018e0607 */
[----:B------:R-:W-:Y:S01]  /*4de0*/  VIADD R2, R2, 0x100 ;  /* 0x0000010002027836 */ /* 0x000fe20000000000 */
[----:B------:R-:W-:Y:S06]  /*4df0*/  @P2 BRA `(.L_x_166) ;  /* 0xfffffffc00942947 */ /* 0x000fec000383ffff */
.L_x_163:
[----:B------:R-:W-:Y:S05]  /*4e00*/  BSYNC.RECONVERGENT B2 ;  /* 0x0000000000027941 */ /* 0x000fea0003800200 */
.L_x_162:
[----:B------:R-:W-:-:S13]  /*4e10*/  ISETP.GE.U32.AND P0, PT, R18, 0x300, PT ;  /* 0x000003001200780c */ /* 0x000fda0003f06070 */
[----:B------:R-:W-:Y:S05]  /*4e20*/  @!P0 BRA `(.L_x_161) ;  /* 0x0000000400708947 */ /* 0x000fea0003800000 */
[----:B------:R-:W0:Y:S01]  /*4e30*/  LDCU.64 UR6, c[0x0][0x380] ;  /* 0x00007000ff0677ac */ /* 0x000e220008000a00 */
[----:B------:R-:W-:-:S05]  /*4e40*/  IADD3 R6, P0, PT, R2, R5, RZ ;  /* 0x0000000502067210 */ /* 0x000fca0007f1e0ff */
[----:B------:R-:W-:Y:S01]  /*4e50*/  IMAD.X R7, RZ, RZ, R4, P0 ;  /* 0x000000ffff077224 */ /* 0x000fe200000e0604 */
[----:B0-----:R-:W-:-:S04]  /*4e60*/  LEA R5, P1, R6, UR6, 0x4 ;  /* 0x0000000606057c11 */ /* 0x001fc8000f8220ff */
[----:B------:R-:W-:Y:S02]  /*4e70*/  IADD3 R4, P0, PT, R5, 0x3008, RZ ;  /* 0x0000300805047810 */ /* 0x000fe40007f1e0ff */
[----:B------:R-:W-:-:S05]  /*4e80*/  LEA.HI.X R5, R6, UR7, R7, 0x4, P1 ;  /* 0x0000000706057c11 */ /* 0x000fca00088f2407 */
[----:B------:R-:W-:-:S07]  /*4e90*/  IMAD.X R5, RZ, RZ, R5, P0 ;  /* 0x000000ffff057224 */ /* 0x000fce00000e0605 */
.L_x_175:
[----:B------:R-:W2:Y:S04]  /*4ea0*/  LDG.E.CONSTANT R17, desc[UR10][R4.64+-0x3008] ;  /* 0xffcff80a04117981 */ /* 0x000ea8000c1e9900 */
[----:B------:R0:W5:Y:S04]  /*4eb0*/  LDG.E.CONSTANT R12, desc[UR10][R4.64+-0x2008] ;  /* 0xffdff80a040c7981 */ /* 0x000168000c1e9900 */
        /* <DEDUP_REMOVED lines=20> */
.L_x_168:
[----:B------:R-:W-:Y:S05]  /*5000*/  BSYNC.RECONVERGENT B2 ;  /* 0x0000000000027941 */ /* 0x000fea0003800200 */
.L_x_167:
        /* <DEDUP_REMOVED lines=18> */
.L_x_170:
[----:B------:R-:W-:Y:S05]  /*5130*/  BSYNC.RECONVERGENT B2 ;  /* 0x0000000000027941 */ /* 0x000fea0003800200 */
.L_x_169:
        /* <DEDUP_REMOVED lines=18> */
.L_x_172:
[----:B------:R-:W-:Y:S05]  /*5260*/  BSYNC.RECONVERGENT B2 ;  /* 0x0000000000027941 */ /* 0x000fea0003800200 */
.L_x_171:
        /* <DEDUP_REMOVED lines=18> */
.L_x_174:
[----:B------:R-:W-:Y:S05]  /*5390*/  BSYNC.RECONVERGENT B2 ;  /* 0x0000000000027941 */ /* 0x000fea0003800200 */
.L_x_173:
[----:B------:R-:W-:Y:S01]  /*53a0*/  VIADD R2, R2, 0x400 ;  /* 0x0000040002027836 */ /* 0x000fe20000000000 */
[----:B------:R-:W-:-:S04]  /*53b0*/  IADD3 R4, P1, PT, R4, 0x4000, RZ ;  /* 0x0000400004047810 */ /* 0x000fc80007f3e0ff */
[----:B------:R-:W-:Y:S01]  /*53c0*/  ISETP.GE.AND P0, PT, R2, R3, PT ;  /* 0x000000030200720c */ /* 0x000fe20003f06270 */
[----:B------:R-:W-:-:S12]  /*53d0*/  IMAD.X R5, RZ, RZ, R5, P1 ;  /* 0x000000ffff057224 */ /* 0x000fd800008e0605 */
[----:B------:R-:W-:Y:S05]  /*53e0*/  @!P0 BRA `(.L_x_175) ;  /* 0xfffffff800ac8947 */ /* 0x000fea000383ffff */
.L_x_161:
[----:B------:R-:W-:Y:S05]  /*53f0*/  BSYNC.RECONVERGENT B1 ;  /* 0x0000000000017941 */ /* 0x000fea0003800200 */
.L_x_160:
[----:B------:R-:W0:Y:S01]  /*5400*/  S2R R13, SR_LANEID ;  /* 0x00000000000d7919 */ /* 0x000e220000000000 */
[----:B------:R-:W-:Y:S01]  /*5410*/  BSSY.RECONVERGENT B1, `(.L_x_176) ;  /* 0x0000015000017945 */ /* 0x000fe20003800200 */
[----:B------:R-:W-:Y:S01]  /*5420*/  IMAD.MOV.U32 R2, RZ, RZ, R10 ;  /* 0x000000ffff027224 */ /* 0x000fe200078e000a */
[----:B------:R-:W1:Y:S01]  /*5430*/  SHFL.DOWN PT, R3, R10, 0x1, 0x1f ;  /* 0x08201f000a037f89 */ /* 0x000e6200000e0000 */
[----:B------:R-:W-:Y:S02]  /*5440*/  IMAD.MOV.U32 R4, RZ, RZ, R8 ;  /* 0x000000ffff047224 */ /* 0x000fe400078e0008 */
[----:B------:R-:W-:Y:S01]  /*5450*/  IMAD.MOV.U32 R7, RZ, RZ, R9 ;  /* 0x000000ffff077224 */ /* 0x000fe200078e0009 */
[----:B------:R2:W3:Y:S04]  /*5460*/  SHFL.DOWN PT, R5, R8, 0x1, 0x1f ;  /* 0x08201f0008057f89 */ /* 0x0004e800000e0000 */
[----:B------:R2:W4:Y:S01]  /*5470*/  SHFL.DOWN PT, R6, R9, 0x1, 0x1f ;  /* 0x08201f0009067f89 */ /* 0x00052200000e0000 */
[----:B-1----:R-:W-:-:S04]  /*5480*/  ISETP.GE.AND P0, PT, R10, R3, PT ;  /* 0x000000030a00720c */ /* 0x002fc80003f06270 */
[----:B0-----:R-:W-:-:S13]  /*5490*/  ISETP.GT.OR P0, PT, R13, 0x1e, !P0 ;  /* 0x0000001e0d00780c */ /* 0x001fda0004704670 */
[----:B--234-:R-:W-:Y:S05]  /*54a0*/  @P0 BRA `(.L_x_177) ;  /* 0x00000000002c0947 */ /* 0x01cfea0003800000 */
        /* <DEDUP_REMOVED lines=11> */
.L_x_177:
[----:B------:R-:W-:Y:S05]  /*5560*/  BSYNC.RECONVERGENT B1 ;  /* 0x0000000000017941 */ /* 0x000fea0003800200 */
.L_x_176:
        /* <DEDUP_REMOVED lines=21> */
.L_x_179:
[----:B------:R-:W-:Y:S05]  /*56c0*/  BSYNC.RECONVERGENT B1 ;  /* 0x0000000000017941 */ /* 0x000fea0003800200 */
.L_x_178:
        /* <DEDUP_REMOVED lines=21> */
.L_x_181:
[----:B------:R-:W-:Y:S05]  /*5820*/  BSYNC.RECONVERGENT B1 ;  /* 0x0000000000017941 */ /* 0x000fea0003800200 */
.L_x_180:
        /* <DEDUP_REMOVED lines=21> */
.L_x_183:
[----:B------:R-:W-:Y:S05]  /*5980*/  BSYNC.RECONVERGENT B1 ;  /* 0x0000000000017941 */ /* 0x000fea0003800200 */
.L_x_182:
        /* <DEDUP_REMOVED lines=22> */
.L_x_185:
[----:B------:R-:W-:Y:S05]  /*5af0*/  BSYNC.RECONVERGENT B1 ;  /* 0x0000000000017941 */ /* 0x000fea0003800200 */
.L_x_184:
        /* <DEDUP_REMOVED lines=12> */
.L_x_187:
[----:B------:R-:W-:Y:S05]  /*5bc0*/  BSYNC.RECONVERGENT B1 ;  /* 0x0000000000017941 */ /* 0x000fea0003800200 */
.L_x_186:
        /* <DEDUP_REMOVED lines=31> */
.L_x_189:
[----:B------:R-:W-:Y:S05]  /*5dc0*/  BSYNC.RECONVERGENT B1 ;  /* 0x0000000000017941 */ /* 0x000fea0003800200 */
.L_x_188:
        /* <DEDUP_REMOVED lines=18> */
.L_x_191:
[----:B------:R-:W-:Y:S05]  /*5ef0*/  BSYNC.RECONVERGENT B1 ;  /* 0x0000000000017941 */ /* 0x000fea0003800200 */
.L_x_190:
        /* <DEDUP_REMOVED lines=18> */
.L_x_193:
[----:B------:R-:W-:Y:S05]  /*6020*/  BSYNC.RECONVERGENT B1 ;  /* 0x0000000000017941 */ /* 0x000fea0003800200 */
.L_x_192:
        /* <DEDUP_REMOVED lines=18> */
.L_x_195:
[----:B------:R-:W-:Y:S05]  /*6150*/  BSYNC.RECONVERGENT B1 ;  /* 0x0000000000017941 */ /* 0x000fea0003800200 */
.L_x_194:
        /* <DEDUP_REMOVED lines=18> */
.L_x_197:
[----:B------:R-:W-:Y:S05]  /*6280*/  BSYNC.RECONVERGENT B1 ;  /* 0x0000000000017941 */ /* 0x000fea0003800200 */
.L_x_196:
        /* <DEDUP_REMOVED lines=18> */
.L_x_199:
[----:B------:R-:W-:Y:S05]  /*63b0*/  BSYNC.RECONVERGENT B1 ;  /* 0x0000000000017941 */ /* 0x000fea0003800200 */
.L_x_198:
[----:B------:R-:W-:Y:S01]  /*63c0*/  ISETP.GE.AND P0, PT, R7, R0, PT ;  /* 0x000000000700720c */ /* 0x000fe20003f06270 */
[----:B------:R-:W-:Y:S02]  /*63d0*/  IMAD.MOV.U32 R2, RZ, RZ, R7 ;  /* 0x000000ffff027224 */ /* 0x000fe400078e0007 */
[----:B------:R-:W-:Y:S02]  /*63e0*/  IMAD.MOV.U32 R3, RZ, RZ, R9 ;  /* 0x000000ffff037224 */ /* 0x000fe400078e0009 */
[----:B------:R-:W-:-:S08]  /*63f0*/  IMAD.MOV.U32 R4, RZ, RZ, R8 ;  /* 0x000000ffff047224 */ /* 0x000fd000078e0008 */
        /* <DEDUP_REMOVED lines=13> */
.L_x_82:
[----:B------:R-:W-:Y:S05]  /*64d0*/  BSYNC.RECONVERGENT B0 ;  /* 0x0000000000007941 */ /* 0x000fea0003800200 */
.L_x_49:
[----:B------:R-:W-:Y:S05]  /*64e0*/  @P1 EXIT ;  /* 0x000000000000194d */ /* 0x000fea0003800000 */
[----:B0-----:R-:W0:Y:S01]  /*64f0*/  LDC.64 R6, c[0x0][0x388] ;  /* 0x0000e200ff067b82 */ /* 0x001e220000000a00 */
[----:B------:R-:W-:Y:S02]  /*6500*/  IMAD.MOV.U32 R5, RZ, RZ, R4 ;  /* 0x000000ffff057224 */ /* 0x000fe400078e0004 */
[----:B------:R-:W-:-:S05]  /*6510*/  IMAD.MOV.U32 R4, RZ, RZ, R3 ;  /* 0x000000ffff047224 */ /* 0x000fca00078e0003 */
[----:B0-----:R-:W-:Y:S04]  /*6520*/  STG.E.64 desc[UR10][R6.64+0x8], R4 ;  /* 0x0000080406007986 */ /* 0x001fe8000c101b0a */
[----:B------:R-:W-:Y:S01]  /*6530*/  STG.E desc[UR10][R6.64], R2 ;  /* 0x0000000206007986 */ /* 0x000fe2000c10190a */
[----:B------:R-:W-:Y:S05]  /*6540*/  EXIT ;  /* 0x000000000000794d */ /* 0x000fea0003800000 */
.L_x_200:
        /* <DEDUP_REMOVED lines=11> */
.L_x_846:


//--------------------- .text._ZN6thrust24THRUST_300001_SM_1000_NS8cuda_cub4core6detail13_kernel_agentINS1_8__reduce10DrainAgentIlEEJN3cub18CUB_300001_SM_10009GridQueueIyEElEEEvDpT0_ --------------------------
	.section	.text._ZN6thrust24THRUST_300001_SM_1000_NS8cuda_cub4core6detail13_kernel_agentINS1_8__reduce10DrainAgentIlEEJN3cub18CUB_300001_SM_10009GridQueueIyEElEEEvDpT0_,"ax",@progbits
	.align	128
        .global         _ZN6thrust24THRUST_300001_SM_1000_NS8cuda_cub4core6detail13_kernel_agentINS1_8__reduce10DrainAgentIlEEJN3cub18CUB_300001_SM_10009GridQueueIyEElEEEvDpT0_
        .type           _ZN6thrust24THRUST_300001_SM_1000_NS8cuda_cub4core6detail13_kernel_agentINS1_8__reduce10DrainAgentIlEEJN3cub18CUB_300001_SM_10009GridQueueIyEElEEEvDpT0_,@function
        .size           _ZN6thrust24THRUST_300001_SM_1000_NS8cuda_cub4core6detail13_kernel_agentINS1_8__reduce10DrainAgentIlEEJN3cub18CUB_300001_SM_10009GridQueueIyEElEEEvDpT0_,(.L_x_847 - _ZN6thrust24THRUST_300001_SM_1000_NS8cuda_cub4core6detail13_kernel_agentINS1_8__reduce10DrainAgentIlEEJN3cub18CUB_300001_SM_10009GridQueueIyEElEEEvDpT0_)
        .other          _ZN6thrust24THRUST_300001_SM_1000_NS8cuda_cub4core6detail13_kernel_agentINS1_8__reduce10DrainAgentIlEEJN3cub18CUB_300001_SM_10009GridQueueIyEElEEEvDpT0_,@"STO_CUDA_ENTRY STV_DEFAULT"
_ZN6thrust24THRUST_300001_SM_1000_NS8cuda_cub4core6detail13_kernel_agentINS1_8__reduce10DrainAgentIlEEJN3cub18CUB_300001_SM_10009GridQueueIyEElEEEvDpT0_:
.text._ZN6thrust24THRUST_300001_SM_1000_NS8cuda_cub4core6detail13_kernel_agentINS1_8__reduce10DrainAgentIlEEJN3cub18CUB_300001_SM_10009GridQueueIyEElEEEvDpT0_:
[----:B------:R-:W-:Y:S08]  /*0000*/  LDC R1, c[0x0][0x37c] ;  /* 0x0000df00ff017b82 */ /* 0x000ff00000000800 */
[----:B------:R-:W0:Y:S01]  /*0010*/  LDC.64 R2, c[0x0][0x380] ;  /* 0x0000e000ff027b82 */ /* 0x000e220000000a00 */
[----:B------:R-:W0:Y:S07]  /*0020*/  LDCU.64 UR4, c[0x0][0x358] ;  /* 0x00006b00ff0477ac */ /* 0x000e2e0008000a00 */
[----:B------:R-:W1:Y:S01]  /*0030*/  LDC.64 R4, c[0x0][0x388] ;  /* 0x0000e200ff047b82 */ /* 0x000e620000000a00 */
[----:B0-----:R-:W-:Y:S04]  /*0040*/  STG.E.64 desc[UR4][R2.64+0x8], RZ ;  /* 0x000008ff02007986 */ /* 0x001fe8000c101b04 */
[----:B-1----:R-:W-:Y:S01]  /*0050*/  STG.E.64 desc[UR4][R2.64], R4 ;  /* 0x0000000402007986 */ /* 0x002fe2000c101b04 */
[----:B------:R-:W-:Y:S05]  /*0060*/  EXIT ;  /* 0x000000000000794d */ /* 0x000fea0003800000 */
.L_x_201:
        /* <DEDUP_REMOVED lines=9> */
.L_x_847:


//--------------------- .text._ZN6thrust24THRUST_300001_SM_1000_NS8cuda_cub4core6detail13_kernel_agentINS1_8__reduce11ReduceAgentINS0_12zip_iteratorIN4cuda3std3__45tupleIJNS0_6detail15normal_iteratorINS0_10device_ptrIiEEEENS0_17counting_iteratorIlNS0_11use_defaultESI_SI_EEEEEEEPNSB_IJilEEESM_lNS1_9__extrema9arg_min_fIilNSA_4lessIiEEEEEEJSL_SN_lN3cub18CUB_300001_SM_100013GridEvenShareIlEENSV_9GridQueueIyEESS_EEEvDpT0_ --------------------------
	.section	.text._ZN6thrust24THRUST_300001_SM_1000_NS8cuda_cub4core6detail13_kernel_agentINS1_8__reduce11ReduceAgentINS0_12zip_iteratorIN4cuda3std3__45tupleIJNS0_6detail15normal_iteratorINS0_10device_ptrIiEEEENS0_17counting_iteratorIlNS0_11use_defaultESI_SI_EEEEEEEPNSB_IJilEEESM_lNS1_9__extrema9arg_min_fIilNSA_4lessIiEEEEEEJSL_SN_lN3cub18CUB_300001_SM_100013GridEvenShareIlEENSV_9GridQueueIyEESS_EEEvDpT0_,"ax",@progbits
	.align	128
        .global         _ZN6thrust24THRUST_300001_SM_1000_NS8cuda_cub4core6detail13_kernel_agentINS1_8__reduce11ReduceAgentINS0_12zip_iteratorIN4cuda3std3__45tupleIJNS0_6detail15normal_iteratorINS0_10device_ptrIiEEEENS0_17counting_iteratorIlNS0_11use_defaultESI_SI_EEEEEEEPNSB_IJilEEESM_lNS1_9__extrema9arg_min_fIilNSA_4lessIiEEEEEEJSL_SN_lN3cub18CUB_300001_SM_100013GridEvenShareIlEENSV_9GridQueueIyEESS_EEEvDpT0_
        .type           _ZN6thrust24THRUST_300001_SM_1000_NS8cuda_cub4core6detail13_kernel_agentINS1_8__reduce11ReduceAgentINS0_12zip_iteratorIN4cuda3std3__45tupleIJNS0_6detail15normal_iteratorINS0_10device_ptrIiEEEENS0_17counting_iteratorIlNS0_11use_defaultESI_SI_EEEEEEEPNSB_IJilEEESM_lNS1_9__extrema9arg_min_fIilNSA_4lessIiEEEEEEJSL_SN_lN3cub18CUB_300001_SM_100013GridEvenShareIlEENSV_9GridQueueIyEESS_EEEvDpT0_,@function
        .size           _ZN6thrust24THRUST_300001_SM_1000_NS8cuda_cub4core6detail13_kernel_agentINS1_8__reduce11ReduceAgentINS0_12zip_iteratorIN4cuda3std3__45tupleIJNS0_6detail15normal_iteratorINS0_10device_ptrIiEEEENS0_17counting_iteratorIlNS0_11use_defaultESI_SI_EEEEEEEPNSB_IJilEEESM_lNS1_9__extrema9arg_min_fIilNSA_4lessIiEEEEEEJSL_SN_lN3cub18CUB_300001_SM_100013GridEvenShareIlEENSV_9GridQueueIyEESS_EEEvDpT0_,(.L_x_848 - _ZN6thrust24THRUST_300001_SM_1000_NS8cuda_cub4core6detail13_kernel_agentINS1_8__reduce11ReduceAgentINS0_12zip_iteratorIN4cuda3std3__45tupleIJNS0_6detail15normal_iteratorINS0_10device_ptrIiEEEENS0_17counting_iteratorIlNS0_11use_defaultESI_SI_EEEEEEEPNSB_IJilEEESM_lNS1_9__extrema9arg_min_fIilNSA_4lessIiEEEEEEJSL_SN_lN3cub18CUB_300001_SM_100013GridEvenShareIlEENSV_9GridQueueIyEESS_EEEvDpT0_)
        .other          _ZN6thrust24THRUST_300001_SM_1000_NS8cuda_cub4core6detail13_kernel_agentINS1_8__reduce11ReduceAgentINS0_12zip_iteratorIN4cuda3std3__45tupleIJNS0_6detail15normal_iteratorINS0_10device_ptrIiEEEENS0_17counting_iteratorIlNS0_11use_defaultESI_SI_EEEEEEEPNSB_IJilEEESM_lNS1_9__extrema9arg_min_fIilNSA_4lessIiEEEEEEJSL_SN_lN3cub18CUB_300001_SM_100013GridEvenShareIlEENSV_9GridQueueIyEESS_EEEvDpT0_,@"STO_CUDA_ENTRY STV_DEFAULT"
_ZN6thrust24THRUST_300001_SM_1000_NS8cuda_cub4core6detail13_kernel_agentINS1_8__reduce11ReduceAgentINS0_12zip_iteratorIN4cuda3std3__45tupleIJNS0_6detail15normal_iteratorINS0_10device_ptrIiEEEENS0_17counting_iteratorIlNS0_11use_defaultESI_SI_EEEEEEEPNSB_IJilEEESM_lNS1_9__extrema9arg_min_fIilNSA_4lessIiEEEEEEJSL_SN_lN3cub18CUB_300001_SM_100013GridEvenShareIlEENSV_9GridQueueIyEESS_EEEvDpT0_:
.text._ZN6thrust24THRUST_300001_SM_1000_NS8cuda_cub4core6detail13_kernel_agentINS1_8__reduce11ReduceAgentINS0_12zip_iteratorIN4cuda3std3__45tupleIJNS0_6detail15normal_iteratorINS0_10device_ptrIiEEEENS0_17counting_iteratorIlNS0_11use_defaultESI_SI_EEEEEEEPNSB_IJilEEESM_lNS1_9__extrema9arg_min_fIilNSA_4lessIiEEEEEEJSL_SN_lN3cub18CUB_300001_SM_100013GridEvenShareIlEENSV_9GridQueueIyEESS_EEEvDpT0_:
[----:B------:R-:W-:Y:S01]  /*0000*/  LDC R1, c[0x0][0x37c] ;  /* 0x0000df00ff017b82 */ /* 0x000fe20000000800 */
[----:B------:R-:W0:Y:S01]  /*0010*/  S2R R0, SR_CTAID.X ;  /* 0x0000000000007919 */ /* 0x000e220000002500 */
[----:B------:R-:W1:Y:S01]  /*0020*/  LDCU.64 UR4, c[0x0][0x398] ;  /* 0x00007300ff0477ac */ /* 0x000e620008000a00 */
[----:B------:R-:W-:Y:S01]  /*0030*/  BSSY.RECONVERGENT B0, `(.L_x_202) ;  /* 0x000059c000007945 */ /* 0x000fe20003800200 */
[----:B------:R-:W2:Y:S01]  /*0040*/  LDCU UR6, c[0x0][0x370] ;  /* 0x00006e00ff0677ac */ /* 0x000ea20008000800 */
[----:B------:R-:W3:Y:S01]  /*0050*/  LDCU.64 UR10, c[0x0][0x358] ;  /* 0x00006b00ff0a77ac */ /* 0x000ee20008000a00 */
[----:B-1----:R-:W-:Y:S02]  /*0060*/  IMAD.U32 R15, RZ, RZ, UR4 ;  /* 0x00000004ff0f7e24 */ /* 0x002fe4000f8e00ff */
[----:B------:R-:W-:Y:S01]  /*0070*/  IMAD.U32 R12, RZ, RZ, UR5 ;  /* 0x00000005ff0c7e24 */ /* 0x000fe2000f8e00ff */
[----:B--2---:R-:W-:Y:S01]  /*0080*/  UIMAD UR6, UR6, 0x500, URZ ;  /* 0x00000500060678a4 */ /* 0x004fe2000f8e02ff */
[----:B0-----:R-:W-:-:S05]  /*0090*/  IMAD R7, R0, 0x500, RZ ;  /* 0x0000050000077824 */ /* 0x001fca00078e02ff */
[----:B------:R-:W-:-:S04]  /*00a0*/  IADD3 R2, P1, PT, R7, 0x500, RZ ;  /* 0x0000050007027810 */ /* 0x000fc80007f3e0ff */
[----:B------:R-:W-:Y:S01]  /*00b0*/  ISETP.GT.U32.AND P0, PT, R2, R15, PT ;  /* 0x0000000f0200720c */ /* 0x000fe20003f04070 */
[----:B------:R-:W-:-:S05]  /*00c0*/  IMAD.X R3, RZ, RZ, RZ, P1 ;  /* 0x000000ffff037224 */ /* 0x000fca00008e06ff */
[----:B------:R-:W-:-:S13]  /*00d0*/  ISETP.GT.AND.EX P0, PT, R3, R12, PT, P0 ;  /* 0x0000000c0300720c */ /* 0x000fda0003f04300 */
[----:B---3--:R-:W-:Y:S05]  /*00e0*/  @!P0 BRA `(.L_x_203) ;  /* 0x0000003000288947 */ /* 0x008fea0003800000 */
[----:B------:R-:W0:Y:S01]  /*00f0*/  S2R R6, SR_TID.X ;  /* 0x0000000000067919 */ /* 0x000e220000002100 */
[----:B------:R-:W-:Y:S01]  /*0100*/  IMAD.IADD R9, R15, 0x1, -R7 ;  /* 0x000000010f097824 */ /* 0x000fe200078e0a07 */
[----:B------:R-:W-:Y:S01]  /*0110*/  BSSY.RECONVERGENT B1, `(.L_x_204) ;  /* 0x000000f000017945 */ /* 0x000fe20003800200 */
[----:B------:R-:W-:Y:S01]  /*0120*/  IMAD.MOV.U32 R8, RZ, RZ, RZ ;  /* 0x000000ffff087224 */ /* 0x000fe200078e00ff */
[----:B------:R-:W-:Y:S02]  /*0130*/  CS2R R10, SRZ ;  /* 0x00000000000a7805 */ /* 0x000fe4000001ff00 */
[----:B0-----:R-:W-:Y:S01]  /*0140*/  ISETP.GE.AND P0, PT, R6, R9, PT ;  /* 0x000000090600720c */ /* 0x001fe20003f06270 */
[----:B------:R-:W-:-:S12]  /*0150*/  IMAD.MOV.U32 R12, RZ, RZ, R6 ;  /* 0x000000ffff0c7224 */ /* 0x000fd800078e0006 */
[----:B------:R-:W-:Y:S05]  /*0160*/  @P0 BRA `(.L_x_205) ;  /* 0x0000000000240947 */ /* 0x000fea0003800000 */
[----:B------:R-:W0:Y:S01]  /*0170*/  LDCU.128 UR4, c[0x0][0x380] ;  /* 0x00007000ff0477ac */ /* 0x000e220008000c00 */
[----:B------:R-:W-:-:S05]  /*0180*/  IADD3 R10, P0, PT, R7, R6, RZ ;  /* 0x00000006070a7210 */ /* 0x000fca0007f1e0ff */
[----:B------:R-:W-:Y:S01]  /*0190*/  IMAD.X R11, RZ, RZ, RZ, P0 ;  /* 0x000000ffff0b7224 */ /* 0x000fe200000e06ff */
[----:B0-----:R-:W-:-:S04]  /*01a0*/  LEA R2, P1, R10, UR4, 0x2 ;  /* 0x000000040a027c11 */ /* 0x001fc8000f8210ff */
[----:B------:R-:W-:-:S05]  /*01b0*/  LEA.HI.X R3, R10, UR5, R11, 0x2, P1 ;  /* 0x000000050a037c11 */ /* 0x000fca00088f140b */
[----:B------:R0:W5:Y:S01]  /*01c0*/  LDG.E R8, desc[UR10][R2.64] ;  /* 0x0000000a02087981 */ /* 0x000162000c1e1900 */
[----:B------:R-:W-:Y:S01]  /*01d0*/  IADD3 R10, P0, PT, R10, UR6, RZ ;  /* 0x000000060a0a7c10 */ /* 0x000fe2000ff1e0ff */
[----:B------:R-:W-:-:S03]  /*01e0*/  VIADD R12, R6, 0x100 ;  /* 0x00000100060c7836 */ /* 0x000fc60000000000 */
[----:B------:R-:W-:-:S09]  /*01f0*/  IADD3.X R11, PT, PT, R11, UR7, RZ, P0, !PT ;  /* 0x000000070b0b7c10 */ /* 0x000fd200087fe4ff */
.L_x_205:
[----:B------:R-:W-:Y:S05]  /*0200*/  BSYNC.RECONVERGENT B1 ;  /* 0x0000000000017941 */ /* 0x000fea0003800200 */
.L_x_204:
[----:B------:R-:W-:Y:S01]  /*0210*/  ISETP.GE.AND P0, PT, R12, R9, PT ;  /* 0x000000090c00720c */ /* 0x000fe20003f06270 */
[----:B------:R-:W-:-:S12]  /*0220*/  BSSY.RECONVERGENT B1, `(.L_x_206) ;  /* 0x0000097000017945 */ /* 0x000fd80003800200 */
[----:B------:R-:W-:Y:S05]  /*0230*/  @P0 BRA `(.L_x_207) ;  /* 0x0000000800540947 */ /* 0x000fea0003800000 */
[----:B0-----:R-:W-:Y:S01]  /*0240*/  LOP3.LUT R2, RZ, R12, RZ, 0x33, !PT ;  /* 0x0000000cff027212 */ /* 0x001fe200078e33ff */
[----:B------:R-:W-:Y:S03]  /*0250*/  BSSY.RECONVERGENT B2, `(.L_x_208) ;  /* 0x000002c000027945 */ /* 0x000fe60003800200 */
[----:B------:R-:W-:-:S04]  /*0260*/  IADD3 R15, PT, PT, -R7, R15, R2 ;  /* 0x0000000f070f7210 */ /* 0x000fc80007ffe102 */
[----:B------:R-:W-:-:S04]  /*0270*/  LOP3.LUT R2, R15, 0x300, RZ, 0xc0, !PT ;  /* 0x000003000f027812 */ /* 0x000fc800078ec0ff */
[----:B------:R-:W-:-:S13]  /*0280*/  ISETP.NE.AND P0, PT, R2, 0x300, PT ;  /* 0x000003000200780c */ /* 0x000fda0003f05270 */
[----:B------:R-:W-:Y:S05]  /*0290*/  @!P0 BRA `(.L_x_209) ;  /* 0x00000000009c8947 */ /* 0x000fea0003800000 */
[----:B------:R-:W0:Y:S01]  /*02a0*/  LDCU.128 UR4, c[0x0][0x380] ;  /* 0x00007000ff0477ac */ /* 0x000e220008000c00 */
[----:B------:R-:W-:Y:S02]  /*02b0*/  IADD3 R14, P0, PT, R7, R12, RZ ;  /* 0x0000000c070e7210 */ /* 0x000fe40007f1e0ff */
[----:B------:R-:W-:-:S03]  /*02c0*/  LEA.HI R2, R15, 0x1, RZ, 0x18 ;  /* 0x000000010f027811 */ /* 0x000fc600078fc0ff */
[----:B------:R-:W-:Y:S01]  /*02d0*/  IMAD.X R3, RZ, RZ, RZ, P0 ;  /* 0x000000ffff037224 */ /* 0x000fe200000e06ff */
[----:B------:R-:W-:-:S05]  /*02e0*/  LOP3.LUT R2, R2, 0x3, RZ, 0xc0, !PT ;  /* 0x0000000302027812 */ /* 0x000fca00078ec0ff */
[----:B------:R-:W-:Y:S01]  /*02f0*/  IMAD.MOV R4, RZ, RZ, -R2 ;  /* 0x000000ffff047224 */ /* 0x000fe200078e0a02 */
[C---:B0-----:R-:W-:Y:S02]  /*0300*/  IADD3 R16, P1, PT, R14.reuse, UR6, RZ ;  /* 0x000000060e107c10 */ /* 0x041fe4000ff3e0ff */
[C---:B------:R-:W-:Y:S02]  /*0310*/  LEA R13, P2, R14.reuse, UR4, 0x2 ;  /* 0x000000040e0d7c11 */ /* 0x040fe4000f8410ff */
[----:B------:R-:W-:Y:S02]  /*0320*/  IADD3.X R18, PT, PT, R3, UR7, RZ, P1, !PT ;  /* 0x0000000703127c10 */ /* 0x000fe40008ffe4ff */
[----:B------:R-:W-:-:S09]  /*0330*/  LEA.HI.X R14, R14, UR5, R3, 0x2, P2 ;  /* 0x000000050e0e7c11 */ /* 0x000fd200090f1403 */
.L_x_212:
[----:B------:R-:W-:Y:S02]  /*0340*/  IMAD.MOV.U32 R2, RZ, RZ, R13 ;  /* 0x000000ffff027224 */ /* 0x000fe400078e000d */
[----:B------:R-:W-:-:S05]  /*0350*/  IMAD.MOV.U32 R3, RZ, RZ, R14 ;  /* 0x000000ffff037224 */ /* 0x000fca00078e000e */
[----:B------:R-:W2:Y:S01]  /*0360*/  LDG.E R17, desc[UR10][R2.64] ;  /* 0x0000000a02117981 */ /* 0x000ea2000c1e1900 */
[----:B------:R-:W-:Y:S01]  /*0370*/  VIADD R4, R4, 0x1 ;  /* 0x0000000104047836 */ /* 0x000fe20000000000 */
[----:B------:R-:W-:Y:S01]  /*0380*/  BSSY.RECONVERGENT B3, `(.L_x_210) ;  /* 0x0000013000037945 */ /* 0x000fe20003800200 */
[----:B------:R-:W-:-:S03]  /*0390*/  IADD3 R13, P3, PT, R13, 0x400, RZ ;  /* 0x000004000d0d7810 */ /* 0x000fc60007f7e0ff */
[----:B------:R-:W-:Y:S02]  /*03a0*/  ISETP.NE.AND P2, PT, R4, RZ, PT ;  /* 0x000000ff0400720c */ /* 0x000fe40003f45270 */
[----:B--2--5:R-:W-:-:S13]  /*03b0*/  ISETP.GE.AND P0, PT, R8, R17, PT ;  /* 0x000000110800720c */ /* 0x024fda0003f06270 */
[----:B------:R-:W-:Y:S05]  /*03c0*/  @!P0 BRA `(.L_x_211) ;  /* 0x0000000000388947 */ /* 0x000fea0003800000 */
[----:B------:R-:W-:Y:S01]  /*03d0*/  ISETP.GE.AND P4, PT, R17, R8, PT ;  /* 0x000000081100720c */ /* 0x000fe20003f86270 */
[----:B------:R-:W-:Y:S02]  /*03e0*/  IMAD.MOV.U32 R3, RZ, RZ, R10 ;  /* 0x000000ffff037224 */ /* 0x000fe400078e000a */
[----:B------:R-:W-:Y:S02]  /*03f0*/  IMAD.MOV.U32 R5, RZ, RZ, R11 ;  /* 0x000000ffff057224 */ /* 0x000fe400078e000b */
[----:B------:R-:W-:Y:S02]  /*0400*/  IMAD.MOV.U32 R2, RZ, RZ, R8 ;  /* 0x000000ffff027224 */ /* 0x000fe400078e0008 */
[----:B------:R-:W-:Y:S02]  /*0410*/  IMAD.MOV.U32 R8, RZ, RZ, R17 ;  /* 0x000000ffff087224 */ /* 0x000fe400078e0011 */
[----:B------:R-:W-:Y:S02]  /*0420*/  IMAD.MOV.U32 R10, RZ, RZ, R16 ;  /* 0x000000ffff0a7224 */ /* 0x000fe400078e0010 */
[----:B------:R-:W-:-:S02]  /*0430*/  IMAD.MOV.U32 R11, RZ, RZ, R18 ;  /* 0x000000ffff0b7224 */ /* 0x000fc400078e0012 */
[CC--:B------:R-:W-:Y:S02]  /*0440*/  @P4 ISETP.GE.U32.AND P0, PT, R3.reuse, R16.reuse, PT ;  /* 0x000000100300420c */ /* 0x0c0fe40003f06070 */
[----:B------:R-:W-:Y:S02]  /*0450*/  @P4 ISETP.LT.U32.AND P1, PT, R3, R16, PT ;  /* 0x000000100300420c */ /* 0x000fe40003f21070 */
[CC--:B------:R-:W-:Y:S02]  /*0460*/  @P4 ISETP.GE.AND.EX P0, PT, R5.reuse, R18.reuse, PT, P0 ;  /* 0x000000120500420c */ /* 0x0c0fe40003f06300 */
[----:B------:R-:W-:Y:S02]  /*0470*/  @P4 ISETP.LT.AND.EX P1, PT, R5, R18, PT, P1 ;  /* 0x000000120500420c */ /* 0x000fe40003f21310 */
[----:B------:R-:W-:Y:S02]  /*0480*/  @P4 SEL R8, R2, R17, !P0 ;  /* 0x0000001102084207 */ /* 0x000fe40004000000 */
[----:B------:R-:W-:-:S02]  /*0490*/  @P4 SEL R10, R3, R16, P1 ;  /* 0x00000010030a4207 */ /* 0x000fc40000800000 */
[----:B------:R-:W-:-:S07]  /*04a0*/  @P4 SEL R11, R5, R18, P1 ;  /* 0x00000012050b4207 */ /* 0x000fce0000800000 */
.L_x_211:
[----:B------:R-:W-:Y:S05]  /*04b0*/  BSYNC.RECONVERGENT B3 ;  /* 0x0000000000037941 */ /* 0x000fea0003800200 */
.L_x_210:
[----:B------:R-:W-:Y:S01]  /*04c0*/  IADD3 R16, P0, PT, R16, 0x100, RZ ;  /* 0x0000010010107810 */ /* 0x000fe20007f1e0ff */
[----:B------:R-:W-:Y:S02]  /*04d0*/  VIADD R12, R12, 0x100 ;  /* 0x000001000c0c7836 */ /* 0x000fe40000000000 */
[----:B------:R-:W-:Y:S02]  /*04e0*/  IMAD.X R14, RZ, RZ, R14, P3 ;  /* 0x000000ffff0e7224 */ /* 0x000fe400018e060e */
[----:B------:R-:W-:Y:S01]  /*04f0*/  IMAD.X R18, RZ, RZ, R18, P0 ;  /* 0x000000ffff127224 */ /* 0x000fe200000e0612 */
[----:B------:R-:W-:Y:S07]  /*0500*/  @P2 BRA `(.L_x_212) ;  /* 0xfffffffc008c2947 */ /* 0x000fee000383ffff */
.L_x_209:
[----:B------:R-:W-:Y:S05]  /*0510*/  BSYNC.RECONVERGENT B2 ;  /* 0x0000000000027941 */ /* 0x000fea0003800200 */
.L_x_208:
[----:B------:R-:W-:-:S13]  /*0520*/  ISETP.GE.U32.AND P0, PT, R15, 0x300, PT ;  /* 0x000003000f00780c */ /* 0x000fda0003f06070 */
[----:B------:R-:W-:Y:S05]  /*0530*/  @!P0 BRA `(.L_x_207) ;  /* 0x0000000400948947 */ /* 0x000fea0003800000 */
[----:B------:R-:W0:Y:S01]  /*0540*/  LDC.64 R4, c[0x0][0x380] ;  /* 0x0000e000ff047b82 */ /* 0x000e220000000a00 */
[----:B------:R-:W-:-:S07]  /*0550*/  VIADD R12, R12, 0x200 ;  /* 0x000002000c0c7836 */ /* 0x000fce0000000000 */
[----:B------:R-:W1:Y:S02]  /*0560*/  LDC.64 R2, c[0x0][0x388] ;  /* 0x0000e200ff027b82 */ /* 0x000e640000000a00 */
.L_x_221:
[----:B------:R-:W-:-:S05]  /*0570*/  VIADD R14, R12, 0xfffffe00 ;  /* 0xfffffe000c0e7836 */ /* 0x000fca0000000000 */
[----:B------:R-:W-:-:S04]  /*0580*/  IADD3 R19, P0, PT, R7, R14, RZ ;  /* 0x0000000e07137210 */ /* 0x000fc80007f1e0ff */
[----:B------:R-:W-:Y:S02]  /*0590*/  LEA.HI.X.SX32 R22, R14, RZ, 0x1, P0 ;  /* 0x000000ff0e167211 */ /* 0x000fe400000f0eff */
[----:B0-----:R-:W-:-:S04]  /*05a0*/  LEA R16, P0, R19, R4, 0x2 ;  /* 0x0000000413107211 */ /* 0x001fc800078010ff */
[----:B------:R-:W-:-:S05]  /*05b0*/  LEA.HI.X R17, R19, R5, R22, 0x2, P0 ;  /* 0x0000000513117211 */ /* 0x000fca00000f1416 */
[----:B------:R-:W2:Y:S04]  /*05c0*/  LDG.E R25, desc[UR10][R16.64] ;  /* 0x0000000a10197981 */ /* 0x000ea8000c1e1900 */
[----:B-----5:R0:W5:Y:S04]  /*05d0*/  LDG.E R15, desc[UR10][R16.64+0x400] ;  /* 0x0004000a100f7981 */ /* 0x020168000c1e1900 */
[----:B------:R0:W5:Y:S04]  /*05e0*/  LDG.E R13, desc[UR10][R16.64+0x800] ;  /* 0x0008000a100d7981 */ /* 0x000168000c1e1900 */
[----:B------:R0:W5:Y:S01]  /*05f0*/  LDG.E R14, desc[UR10][R16.64+0xc00] ;  /* 0x000c000a100e7981 */ /* 0x000162000c1e1900 */
[----:B-1----:R-:W-:Y:S01]  /*0600*/  IADD3 R23, P1, PT, R19, R2, RZ ;  /* 0x0000000213177210 */ /* 0x002fe20007f3e0ff */
[----:B------:R-:W-:Y:S01]  /*0610*/  BSSY.RECONVERGENT B2, `(.L_x_213) ;  /* 0x0000013000027945 */ /* 0x000fe20003800200 */
[----:B------:R-:W-:-:S02]  /*0620*/  IMAD.MOV.U32 R18, RZ, RZ, R10 ;  /* 0x000000ffff127224 */ /* 0x000fc400078e000a */
[----:B------:R-:W-:Y:S02]  /*0630*/  IMAD.MOV.U32 R21, RZ, RZ, R11 ;  /* 0x000000ffff157224 */ /* 0x000fe400078e000b */
[----:B------:R-:W-:Y:S02]  /*0640*/  IMAD.MOV.U32 R20, RZ, RZ, R8 ;  /* 0x000000ffff147224 */ /* 0x000fe400078e0008 */
[----:B------:R-:W-:Y:S02]  /*0650*/  VIADD R19, R12, 0xffffff00 ;  /* 0xffffff000c137836 */ /* 0x000fe40000000000 */
[----:B------:R-:W-:Y:S01]  /*0660*/  IMAD.X R22, R22, 0x1, R3, P1 ;  /* 0x0000000116167824 */ /* 0x000fe200008e0603 */
[----:B--2---:R-:W-:-:S13]  /*0670*/  ISETP.GE.AND P0, PT, R8, R25, PT ;  /* 0x000000190800720c */ /* 0x004fda0003f06270 */
[----:B0-----:R-:W-:Y:S05]  /*0680*/  @!P0 BRA `(.L_x_214) ;  /* 0x00000000002c8947 */ /* 0x001fea0003800000 */
        /* <DEDUP_REMOVED lines=11> */
.L_x_214:
[----:B------:R-:W-:Y:S05]  /*0740*/  BSYNC.RECONVERGENT B2 ;  /* 0x0000000000027941 */ /* 0x000fea0003800200 */
.L_x_213:
[----:B-----5:R-:W-:Y:S01]  /*0750*/  ISETP.GE.AND P0, PT, R20, R15, PT ;  /* 0x0000000f1400720c */ /* 0x020fe20003f06270 */
[----:B------:R-:W-:Y:S01]  /*0760*/  BSSY.RECONVERGENT B2, `(.L_x_215) ;  /* 0x0000013000027945 */ /* 0x000fe20003800200 */
[----:B------:R-:W-:Y:S01]  /*0770*/  SHF.R.S32.HI R8, RZ, 0x1f, R19 ;  /* 0x0000001fff087819 */ /* 0x000fe20000011413 */
[----:B------:R-:W-:Y:S01]  /*0780*/  IMAD.MOV.U32 R11, RZ, RZ, R18 ;  /* 0x000000ffff0b7224 */ /* 0x000fe200078e0012 */
[----:B------:R-:W-:Y:S01]  /*0790*/  IADD3 R17, P1, P2, R19, R2, R7 ;  /* 0x0000000213117210 */ /* 0x000fe20007a3e007 */
[----:B------:R-:W-:-:S03]  /*07a0*/  IMAD.MOV.U32 R19, RZ, RZ, R21 ;  /* 0x000000ffff137224 */ /* 0x000fc600078e0015 */
[----:B------:R-:W-:Y:S01]  /*07b0*/  IADD3.X R10, PT, PT, R8, R3, RZ, P1, P2 ;  /* 0x00000003080a7210 */ /* 0x000fe20000fe44ff */
[----:B------:R-:W-:-:S04]  /*07c0*/  IMAD.MOV.U32 R8, RZ, RZ, R20 ;  /* 0x000000ffff087224 */ /* 0x000fc800078e0014 */
        /* <DEDUP_REMOVED lines=12> */
.L_x_216:
[----:B------:R-:W-:Y:S05]  /*0890*/  BSYNC.RECONVERGENT B2 ;  /* 0x0000000000027941 */ /* 0x000fea0003800200 */
.L_x_215:
[----:B------:R-:W-:Y:S01]  /*08a0*/  ISETP.GE.AND P0, PT, R8, R13, PT ;  /* 0x0000000d0800720c */ /* 0x000fe20003f06270 */
[C---:B------:R-:W-:Y:S01]  /*08b0*/  VIADD R10, R12.reuse, 0x100 ;  /* 0x000001000c0a7836 */ /* 0x040fe20000000000 */
[----:B------:R-:W-:Y:S01]  /*08c0*/  SHF.R.S32.HI R16, RZ, 0x1f, R12 ;  /* 0x0000001fff107819 */ /* 0x000fe2000001140c */
[----:B------:R-:W-:Y:S01]  /*08d0*/  BSSY.RECONVERGENT B2, `(.L_x_217) ;  /* 0x0000013000027945 */ /* 0x000fe20003800200 */
[----:B------:R-:W-:Y:S01]  /*08e0*/  IADD3 R20, P1, P2, R12, R2, R7 ;  /* 0x000000020c147210 */ /* 0x000fe20007a3e007 */
[----:B------:R-:W-:Y:S02]  /*08f0*/  IMAD.MOV.U32 R17, RZ, RZ, R11 ;  /* 0x000000ffff117224 */ /* 0x000fe400078e000b */
[----:B------:R-:W-:Y:S01]  /*0900*/  IMAD.MOV.U32 R18, RZ, RZ, R19 ;  /* 0x000000ffff127224 */ /* 0x000fe200078e0013 */
[----:B------:R-:W-:Y:S01]  /*0910*/  IADD3.X R22, PT, PT, R16, R3, RZ, P1, P2 ;  /* 0x0000000310167210 */ /* 0x000fe20000fe44ff */
[----:B------:R-:W-:Y:S01]  /*0920*/  IMAD.MOV.U32 R15, RZ, RZ, R8 ;  /* 0x000000ffff0f7224 */ /* 0x000fe200078e0008 */
[----:B------:R-:W-:-:S03]  /*0930*/  SHF.R.S32.HI R16, RZ, 0x1f, R10 ;  /* 0x0000001fff107819 */ /* 0x000fc6000001140a */
        /* <DEDUP_REMOVED lines=12> */
.L_x_218:
[----:B------:R-:W-:Y:S05]  /*0a00*/  BSYNC.RECONVERGENT B2 ;  /* 0x0000000000027941 */ /* 0x000fea0003800200 */
.L_x_217:
[----:B------:R-:W-:Y:S01]  /*0a10*/  ISETP.GE.AND P0, PT, R15, R14, PT ;  /* 0x0000000e0f00720c */ /* 0x000fe20003f06270 */
[----:B------:R-:W-:Y:S01]  /*0a20*/  BSSY.RECONVERGENT B2, `(.L_x_219) ;  /* 0x0000012000027945 */ /* 0x000fe20003800200 */
[----:B------:R-:W-:Y:S01]  /*0a30*/  IADD3 R20, P1, P2, R10, R2, R7 ;  /* 0x000000020a147210 */ /* 0x000fe20007a3e007 */
[----:B------:R-:W-:Y:S02]  /*0a40*/  IMAD.MOV.U32 R10, RZ, RZ, R17 ;  /* 0x000000ffff0a7224 */ /* 0x000fe400078e0011 */
[----:B------:R-:W-:Y:S01]  /*0a50*/  IMAD.MOV.U32 R11, RZ, RZ, R18 ;  /* 0x000000ffff0b7224 */ /* 0x000fe200078e0012 */
[----:B------:R-:W-:Y:S01]  /*0a60*/  IADD3.X R13, PT, PT, R16, R3, RZ, P1, P2 ;  /* 0x00000003100d7210 */ /* 0x000fe20000fe44ff */
[----:B------:R-:W-:-:S06]  /*0a70*/  IMAD.MOV.U32 R8, RZ, RZ, R15 ;  /* 0x000000ffff087224 */ /* 0x000fcc00078e000f */
        /* <DEDUP_REMOVED lines=12> */
.L_x_220:
[----:B------:R-:W-:Y:S05]  /*0b40*/  BSYNC.RECONVERGENT B2 ;  /* 0x0000000000027941 */ /* 0x000fea0003800200 */
.L_x_219:
[C---:B------:R-:W-:Y:S02]  /*0b50*/  VIADD R14, R12.reuse, 0x200 ;  /* 0x000002000c0e7836 */ /* 0x040fe40000000000 */
[----:B------:R-:W-:-:S03]  /*0b60*/  VIADD R12, R12, 0x400 ;  /* 0x000004000c0c7836 */ /* 0x000fc60000000000 */
[----:B------:R-:W-:-:S13]  /*0b70*/  ISETP.GE.AND P0, PT, R14, R9, PT ;  /* 0x000000090e00720c */ /* 0x000fda0003f06270 */
[----:B------:R-:W-:Y:S05]  /*0b80*/  @!P0 BRA `(.L_x_221) ;  /* 0xfffffff800788947 */ /* 0x000fea000383ffff */
.L_x_207:
[----:B------:R-:W-:Y:S05]  /*0b90*/  BSYNC.RECONVERGENT B1 ;  /* 0x0000000000017941 */ /* 0x000fea0003800200 */
.L_x_206:
[----:B------:R-:W-:-:S13]  /*0ba0*/  ISETP.GE.AND P0, PT, R9, 0x100, PT ;  /* 0x000001000900780c */ /* 0x000fda0003f06270 */
[----:B------:R-:W-:Y:S05]  /*0bb0*/  @!P0 BRA `(.L_x_222) ;  /* 0x00000010003c8947 */ /* 0x000fea0003800000 */
[----:B------:R-:W1:Y:S01]  /*0bc0*/  S2R R14, SR_LANEID ;  /* 0x00000000000e7919 */ /* 0x000e620000000000 */
[----:B------:R-:W-:Y:S01]  /*0bd0*/  BSSY.RECONVERGENT B1, `(.L_x_223) ;  /* 0x0000015000017945 */ /* 0x000fe20003800200 */
[----:B------:R-:W-:Y:S01]  /*0be0*/  IMAD.MOV.U32 R4, RZ, RZ, R10 ;  /* 0x000000ffff047224 */ /* 0x000fe200078e000a */
[----:B0----5:R-:W0:Y:S01]  /*0bf0*/  SHFL.DOWN PT, R3, R8, 0x1, 0x1f ;  /* 0x08201f0008037f89 */ /* 0x021e2200000e0000 */
[----:B------:R-:W-:Y:S02]  /*0c00*/  IMAD.MOV.U32 R9, RZ, RZ, R11 ;  /* 0x000000ffff097224 */ /* 0x000fe400078e000b */
[----:B------:R-:W-:Y:S01]  /*0c10*/  IMAD.MOV.U32 R2, RZ, RZ, R8 ;  /* 0x000000ffff027224 */ /* 0x000fe200078e0008 */
[----:B------:R2:W3:Y:S04]  /*0c20*/  SHFL.DOWN PT, R5, R10, 0x1, 0x1f ;  /* 0x08201f000a057f89 */ /* 0x0004e800000e0000 */
[----:B------:R2:W4:Y:S01]  /*0c30*/  SHFL.DOWN PT, R12, R11, 0x1, 0x1f ;  /* 0x08201f000b0c7f89 */ /* 0x00052200000e0000 */
[----:B0-----:R-:W-:-:S04]  /*0c40*/  ISETP.GE.AND P0, PT, R8, R3, PT ;  /* 0x000000030800720c */ /* 0x001fc80003f06270 */
[----:B-1----:R-:W-:-:S13]  /*0c50*/  ISETP.GT.OR P0, PT, R14, 0x1e, !P0 ;  /* 0x0000001e0e00780c */ /* 0x002fda0004704670 */
        /* <DEDUP_REMOVED lines=12> */
.L_x_224:
[----:B------:R-:W-:Y:S05]  /*0d20*/  BSYNC.RECONVERGENT B1 ;  /* 0x0000000000017941 */ /* 0x000fea0003800200 */
.L_x_223:
        /* <DEDUP_REMOVED lines=21> */
.L_x_226:
[----:B------:R-:W-:Y:S05]  /*0e80*/  BSYNC.RECONVERGENT B1 ;  /* 0x0000000000017941 */ /* 0x000fea0003800200 */
.L_x_225:
        /* <DEDUP_REMOVED lines=21> */
.L_x_228:
[----:B------:R-:W-:Y:S05]  /*0fe0*/  BSYNC.RECONVERGENT B1 ;  /* 0x0000000000017941 */ /* 0x000fea0003800200 */
.L_x_227:
        /* <DEDUP_REMOVED lines=21> */
.L_x_230:
[----:B------:R-:W-:Y:S05]  /*1140*/  BSYNC.RECONVERGENT B1 ;  /* 0x0000000000017941 */ /* 0x000fea0003800200 */
.L_x_229:
        /* <DEDUP_REMOVED lines=22> */
.L_x_232:
[----:B------:R-:W-:Y:S05]  /*12b0*/  BSYNC.RECONVERGENT B1 ;  /* 0x0000000000017941 */ /* 0x000fea0003800200 */
.L_x_231:
[----:B------:R-:W-:Y:S04]  /*12c0*/  BSSY.RECONVERGENT B1, `(.L_x_233) ;  /* 0x000000c000017945 */ /* 0x000fe80003800200 */
[----:B------:R-:W-:Y:S05]  /*12d0*/  @P3 BRA `(.L_x_234) ;  /* 0x0000000000283947 */ /* 0x000fea0003800000 */
[----:B------:R-:W0:Y:S01]  /*12e0*/  S2R R8, SR_CgaCtaId ;  /* 0x0000000000087919 */ /* 0x000e220000008800 */
[----:B------:R-:W-:Y:S01]  /*12f0*/  MOV R7, 0x400 ;  /* 0x0000040000077802 */ /* 0x000fe20000000f00 */
[----:B------:R-:W-:Y:S01]  /*1300*/  IMAD.MOV.U32 R9, RZ, RZ, R2 ;  /* 0x000000ffff097224 */ /* 0x000fe200078e0002 */
[----:B------:R-:W-:-:S04]  /*1310*/  SHF.R.U32.HI R5, RZ, 0x1, R6 ;  /* 0x00000001ff057819 */ /* 0x000fc80000011606 */
[----:B------:R-:W-:Y:S02]  /*1320*/  LOP3.LUT R5, R5, 0x1f0, RZ, 0xc0, !PT ;  /* 0x000001f005057812 */ /* 0x000fe400078ec0ff */
[----:B0-----:R-:W-:-:S05]  /*1330*/  LEA R8, R8, R7, 0x18 ;  /* 0x0000000708087211 */ /* 0x001fca00078ec0ff */
[----:B------:R-:W-:Y:S02]  /*1340*/  IMAD.IADD R5, R5, 0x1, R8 ;  /* 0x0000000105057824 */ /* 0x000fe400078e0208 */
[----:B------:R-:W-:-:S03]  /*1350*/  IMAD.MOV.U32 R8, RZ, RZ, R3 ;  /* 0x000000ffff087224 */ /* 0x000fc600078e0003 */
[----:B------:R0:W-:Y:S04]  /*1360*/  STS [R5+0x8], R4 ;  /* 0x0000080405007388 */ /* 0x0001e80000000800 */
[----:B------:R0:W-:Y:S02]  /*1370*/  STS.64 [R5+0x10], R8 ;  /* 0x0000100805007388 */ /* 0x0001e40000000a00 */
.L_x_234:
[----:B------:R-:W-:Y:S05]  /*1380*/  BSYNC.RECONVERGENT B1 ;  /* 0x0000000000017941 */ /* 0x000fea0003800200 */
.L_x_233:
[----:B------:R-:W-:Y:S01]  /*1390*/  BAR.SYNC.DEFER_BLOCKING 0x0 ;  /* 0x0000000000007b1d */ /* 0x000fe20000010000 */
[----:B------:R-:W-:-:S13]  /*13a0*/  ISETP.NE.AND P2, PT, R6, RZ, PT ;  /* 0x000000ff0600720c */ /* 0x000fda0003f45270 */
[----:B------:R-:W-:Y:S05]  /*13b0*/  @P2 BRA `(.L_x_235) ;  /* 0x00000044008c2947 */ /* 0x000fea0003800000 */
[----:B------:R-:W1:Y:S01]  /*13c0*/  S2R R6, SR_CgaCtaId ;  /* 0x0000000000067919 */ /* 0x000e620000008800 */
[----:B0-----:R-:W-:Y:S01]  /*13d0*/  MOV R9, 0x400 ;  /* 0x0000040000097802 */ /* 0x001fe20000000f00 */
[----:B------:R-:W-:Y:S01]  /*13e0*/  BSSY.RECONVERGENT B1, `(.L_x_236) ;  /* 0x000001a000017945 */ /* 0x000fe20003800200 */
[----:B------:R-:W-:Y:S02]  /*13f0*/  IMAD.MOV.U32 R12, RZ, RZ, R4 ;  /* 0x000000ffff0c7224 */ /* 0x000fe400078e0004 */
[----:B------:R-:W-:Y:S01]  /*1400*/  IMAD.MOV.U32 R7, RZ, RZ, R2 ;  /* 0x000000ffff077224 */ /* 0x000fe200078e0002 */
[----:B-1----:R-:W-:Y:S01]  /*1410*/  LEA R9, R6, R9, 0x18 ;  /* 0x0000000906097211 */ /* 0x002fe200078ec0ff */
[----:B------:R-:W-:-:S04]  /*1420*/  IMAD.MOV.U32 R6, RZ, RZ, R3 ;  /* 0x000000ffff067224 */ /* 0x000fc800078e0003 */
        /* <DEDUP_REMOVED lines=21> */
.L_x_237:
[----:B------:R-:W-:Y:S05]  /*1580*/  BSYNC.RECONVERGENT B1 ;  /* 0x0000000000017941 */ /* 0x000fea0003800200 */
.L_x_236:
        /* <DEDUP_REMOVED lines=18> */
.L_x_239:
[----:B------:R-:W-:Y:S05]  /*16b0*/  BSYNC.RECONVERGENT B1 ;  /* 0x0000000000017941 */ /* 0x000fea0003800200 */
.L_x_238:
        /* <DEDUP_REMOVED lines=18> */
.L_x_241:
[----:B------:R-:W-:Y:S05]  /*17e0*/  BSYNC.RECONVERGENT B1 ;  /* 0x0000000000017941 */ /* 0x000fea0003800200 */
.L_x_240:
        /* <DEDUP_REMOVED lines=18> */
.L_x_243:
[----:B------:R-:W-:Y:S05]  /*1910*/  BSYNC.RECONVERGENT B1 ;  /* 0x0000000000017941 */ /* 0x000fea0003800200 */
.L_x_242:
        /* <DEDUP_REMOVED lines=18> */
.L_x_245:
[----:B------:R-:W-:Y:S05]  /*1a40*/  BSYNC.RECONVERGENT B1 ;  /* 0x0000000000017941 */ /* 0x000fea0003800200 */
.L_x_244:
        /* <DEDUP_REMOVED lines=18> */
.L_x_247:
[----:B------:R-:W-:Y:S05]  /*1b70*/  BSYNC.RECONVERGENT B1 ;  /* 0x0000000000017941 */ /* 0x000fea0003800200 */
.L_x_246:
        /* <DEDUP_REMOVED lines=12> */
[CC--:B------:R-:W-:Y:S02]  /*1c40*/  ISETP.LT.U32.AND P1, PT, R11.reuse, R8.reuse, PT ;  /* 0x000000080b00720c */ /* 0x0c0fe40003f21070 */
[CC--:B------:R-:W-:Y:S02]  /*1c50*/  ISETP.GE.AND.EX P0, PT, R10.reuse, R9.reuse, PT, P0 ;  /* 0x000000090a00720c */ /* 0x0c0fe40003f06300 */
[----:B------:R-:W-:Y:S02]  /*1c60*/  ISETP.LT.AND.EX P1, PT, R10, R9, PT, P1 ;  /* 0x000000090a00720c */ /* 0x000fe40003f21310 */
[----:B------:R-:W-:Y:S02]  /*1c70*/  SEL R4, R6, R5, !P0 ;  /* 0x0000000506047207 */ /* 0x000fe40004000000 */
[----:B------:R-:W-:-:S02]  /*1c80*/  SEL R3, R11, R8, P1 ;  /* 0x000000080b037207 */ /* 0x000fc40000800000 */
[----:B------:R-:W-:Y:S01]  /*1c90*/  SEL R2, R10, R9, P1 ;  /* 0x000000090a027207 */ /* 0x000fe20000800000 */
[----:B------:R-:W-:Y:S06]  /*1ca0*/  BRA `(.L_x_235) ;  /* 0x0000003c00507947 */ /* 0x000fec0003800000 */
.L_x_222:
[----:B0-----:R-:W-:Y:S01]  /*1cb0*/  LOP3.LUT R2, R6, 0x3e0, RZ, 0xc0, !PT ;  /* 0x000003e006027812 */ /* 0x001fe200078ec0ff */
[----:B------:R-:W-:Y:S01]  /*1cc0*/  BSSY.RECONVERGENT B1, `(.L_x_248) ;  /* 0x000001b000017945 */ /* 0x000fe20003800200 */
[----:B------:R-:W-:Y:S02]  /*1cd0*/  IMAD.MOV.U32 R14, RZ, RZ, R10 ;  /* 0x000000ffff0e7224 */ /* 0x000fe400078e000a */
[----:B------:R-:W-:Y:S02]  /*1ce0*/  IMAD.MOV.U32 R16, RZ, RZ, R11 ;  /* 0x000000ffff107224 */ /* 0x000fe400078e000b */
[----:B------:R-:W-:Y:S01]  /*1cf0*/  VIADD R4, R2, 0x20 ;  /* 0x0000002002047836 */ /* 0x000fe20000000000 */
[----:B------:R-:W-:-:S04]  /*1d00*/  LOP3.LUT R2, RZ, R2, RZ, 0x33, !PT ;  /* 0x00000002ff027212 */ /* 0x000fc800078e33ff */
[----:B------:R-:W-:Y:S01]  /*1d10*/  ISETP.GT.AND P0, PT, R4, R9, PT ;  /* 0x000000090400720c */ /* 0x000fe20003f04270 */
[----:B------:R-:W-:Y:S02]  /*1d20*/  IMAD.IADD R2, R9, 0x1, R2 ;  /* 0x0000000109027824 */ /* 0x000fe400078e0202 */
[----:B-----5:R-:W-:-:S03]  /*1d30*/  IMAD.MOV.U32 R4, RZ, RZ, R8 ;  /* 0x000000ffff047224 */ /* 0x020fc600078e0008 */
        /* <DEDUP_REMOVED lines=19> */
.L_x_249:
[----:B------:R-:W-:Y:S05]  /*1e70*/  BSYNC.RECONVERGENT B1 ;  /* 0x0000000000017941 */ /* 0x000fea0003800200 */
.L_x_248:
        /* <DEDUP_REMOVED lines=22> */
.L_x_251:
[----:B------:R-:W-:Y:S05]  /*1fe0*/  BSYNC.RECONVERGENT B1 ;  /* 0x0000000000017941 */ /* 0x000fea0003800200 */
.L_x_250:
        /* <DEDUP_REMOVED lines=22> */
.L_x_253:
[----:B------:R-:W-:Y:S05]  /*2150*/  BSYNC.RECONVERGENT B1 ;  /* 0x0000000000017941 */ /* 0x000fea0003800200 */
.L_x_252:
        /* <DEDUP_REMOVED lines=22> */
.L_x_255:
[----:B------:R-:W-:Y:S05]  /*22c0*/  BSYNC.RECONVERGENT B1 ;  /* 0x0000000000017941 */ /* 0x000fea0003800200 */
.L_x_254:
        /* <DEDUP_REMOVED lines=23> */
.L_x_257:
[----:B------:R-:W-:Y:S05]  /*2440*/  BSYNC.RECONVERGENT B1 ;  /* 0x0000000000017941 */ /* 0x000fea0003800200 */
.L_x_256:
[----:B------:R-:W-:Y:S04]  /*2450*/  BSSY.RECONVERGENT B1, `(.L_x_258) ;  /* 0x000000c000017945 */ /* 0x000fe80003800200 */
[----:B------:R-:W-:Y:S05]  /*2460*/  @P3 BRA `(.L_x_259) ;  /* 0x0000000000283947 */ /* 0x000fea0003800000 */
[----:B------:R-:W0:Y:S01]  /*2470*/  S2R R8, SR_CgaCtaId ;  /* 0x0000000000087919 */ /* 0x000e220000008800 */
[----:B------:R-:W-:Y:S01]  /*2480*/  MOV R7, 0x400 ;  /* 0x0000040000077802 */ /* 0x000fe20000000f00 */
[----:B------:R-:W-:Y:S01]  /*2490*/  IMAD.MOV.U32 R10, RZ, RZ, R3 ;  /* 0x000000ffff0a7224 */ /* 0x000fe200078e0003 */
[----:B------:R-:W-:Y:S01]  /*24a0*/  SHF.R.U32.HI R5, RZ, 0x1, R6 ;  /* 0x00000001ff057819 */ /* 0x000fe20000011606 */
[----:B------:R-:W-:-:S03]  /*24b0*/  IMAD.MOV.U32 R11, RZ, RZ, R2 ;  /* 0x000000ffff0b7224 */ /* 0x000fc600078e0002 */
[----:B------:R-:W-:Y:S02]  /*24c0*/  LOP3.LUT R5, R5, 0x1f0, RZ, 0xc0, !PT ;  /* 0x000001f005057812 */ /* 0x000fe400078ec0ff */
[----:B0-----:R-:W-:-:S05]  /*24d0*/  LEA R8, R8, R7, 0x18 ;  /* 0x0000000708087211 */ /* 0x001fca00078ec0ff */
[----:B------:R-:W-:-:S05]  /*24e0*/  IMAD.IADD R5, R5, 0x1, R8 ;  /* 0x0000000105057824 */ /* 0x000fca00078e0208 */
[----:B------:R0:W-:Y:S04]  /*24f0*/  STS.64 [R5+0x10], R10 ;  /* 0x0000100a05007388 */ /* 0x0001e80000000a00 */
[----:B------:R0:W-:Y:S02]  /*2500*/  STS [R5+0x8], R4 ;  /* 0x0000080405007388 */ /* 0x0001e40000000800 */
.L_x_259:
[----:B------:R-:W-:Y:S05]  /*2510*/  BSYNC.RECONVERGENT B1 ;  /* 0x0000000000017941 */ /* 0x000fea0003800200 */
.L_x_258:
[----:B------:R-:W-:Y:S01]  /*2520*/  BAR.SYNC.DEFER_BLOCKING 0x0 ;  /* 0x0000000000007b1d */ /* 0x000fe20000010000 */
[----:B------:R-:W-:-:S13]  /*2530*/  ISETP.NE.AND P2, PT, R6, RZ, PT ;  /* 0x000000ff0600720c */ /* 0x000fda0003f45270 */
[----:B------:R-:W-:Y:S05]  /*2540*/  @P2 BRA `(.L_x_235) ;  /* 0x0000003400282947 */ /* 0x000fea0003800000 */
[C---:B------:R-:W-:Y:S01]  /*2550*/  ISETP.GE.AND P0, PT, R9.reuse, 0x21, PT ;  /* 0x000000210900780c */ /* 0x040fe20003f06270 */
[----:B0-----:R-:W-:Y:S01]  /*2560*/  IMAD.MOV.U32 R5, RZ, RZ, R4 ;  /* 0x000000ffff057224 */ /* 0x001fe200078e0004 */
[C---:B------:R-:W-:Y:S01]  /*2570*/  ISETP.GE.AND P5, PT, R9.reuse, 0x41, PT ;  /* 0x000000410900780c */ /* 0x040fe20003fa6270 */
[----:B------:R-:W-:Y:S01]  /*2580*/  IMAD.MOV.U32 R11, RZ, RZ, R3 ;  /* 0x000000ffff0b7224 */ /* 0x000fe200078e0003 */
[C---:B------:R-:W-:Y:S01]  /*2590*/  ISETP.GE.AND P4, PT, R9.reuse, 0x61, PT ;  /* 0x000000610900780c */ /* 0x040fe20003f86270 */
[----:B------:R-:W-:Y:S01]  /*25a0*/  IMAD.MOV.U32 R8, RZ, RZ, R2 ;  /* 0x000000ffff087224 */ /* 0x000fe200078e0002 */
[----:B------:R-:W-:-:S07]  /*25b0*/  ISETP.GE.AND P3, PT, R9, 0x81, PT ;  /* 0x000000810900780c */ /* 0x000fce0003f66270 */
[----:B------:R-:W-:Y:S06]  /*25c0*/  @!P0 BRA `(.L_x_260) ;  /* 0x00000000005c8947 */ /* 0x000fec0003800000 */
        /* <DEDUP_REMOVED lines=22> */
.L_x_261:
[----:B------:R-:W-:Y:S05]  /*2730*/  BSYNC.RECONVERGENT B1 ;  /* 0x0000000000017941 */ /* 0x000fea0003800200 */
.L_x_260:
[----:B------:R-:W-:Y:S02]  /*2740*/  IMAD.MOV.U32 R2, RZ, RZ, R5 ;  /* 0x000000ffff027224 */ /* 0x000fe400078e0005 */
[----:B------:R-:W-:Y:S02]  /*2750*/  IMAD.MOV.U32 R7, RZ, RZ, R11 ;  /* 0x000000ffff077224 */ /* 0x000fe400078e000b */
[----:B------:R-:W-:Y:S01]  /*2760*/  IMAD.MOV.U32 R6, RZ, RZ, R8 ;  /* 0x000000ffff067224 */ /* 0x000fe200078e0008 */
        /* <DEDUP_REMOVED lines=23> */
.L_x_263:
[----:B------:R-:W-:Y:S05]  /*28e0*/  BSYNC.RECONVERGENT B1 ;  /* 0x0000000000017941 */ /* 0x000fea0003800200 */
.L_x_262:
[C---:B------:R-:W-:Y:S01]  /*28f0*/  ISETP.GE.AND P1, PT, R9.reuse, 0xa1, PT ;  /* 0x000000a10900780c */ /* 0x040fe20003f26270 */
[----:B------:R-:W-:Y:S01]  /*2900*/  IMAD.MOV.U32 R3, RZ, RZ, R2 ;  /* 0x000000ffff037224 */ /* 0x000fe200078e0002 */
[C---:B------:R-:W-:Y:S01]  /*2910*/  ISETP.GE.AND P5, PT, R9.reuse, 0xc1, PT ;  /* 0x000000c10900780c */ /* 0x040fe20003fa6270 */
[----:B------:R-:W-:Y:S01]  /*2920*/  IMAD.MOV.U32 R8, RZ, RZ, R6 ;  /* 0x000000ffff087224 */ /* 0x000fe200078e0006 */
[----:B------:R-:W-:Y:S01]  /*2930*/  ISETP.GE.AND P6, PT, R9, 0xe1, PT ;  /* 0x000000e10900780c */ /* 0x000fe20003fc6270 */
[----:B------:R-:W-:Y:S01]  /*2940*/  IMAD.MOV.U32 R9, RZ, RZ, R7 ;  /* 0x000000ffff097224 */ /* 0x000fe200078e0007 */
[----:B------:R-:W-:Y:S11]  /*2950*/  @!P4 BRA `(.L_x_264) ;  /* 0x00000000005cc947 */ /* 0x000ff60003800000 */
        /* <DEDUP_REMOVED lines=13> */
[----:B0-----:R-:W-:Y:S01]  /*2a30*/  @P4 ISETP.GE.U32.AND P0, PT, R7, R10, PT ;  /* 0x0000000a0700420c */ /* 0x001fe20003f06070 */
[----:B------:R-:W-:Y:S02]  /*2a40*/  IMAD.MOV.U32 R9, RZ, RZ, R10 ;  /* 0x000000ffff097224 */ /* 0x000fe400078e000a */
[----:B------:R-:W-:Y:S01]  /*2a50*/  IMAD.MOV.U32 R8, RZ, RZ, R11 ;  /* 0x000000ffff087224 */ /* 0x000fe200078e000b */
[----:B------:R-:W-:-:S04]  /*2a60*/  @P4 ISETP.GE.AND.EX P0, PT, R6, R11, PT, P0 ;  /* 0x0000000b0600420c */ /* 0x000fc80003f06300 */
[----:B------:R-:W-:Y:S02]  /*2a70*/  @P4 SEL R3, R2, R5, !P0 ;  /* 0x0000000502034207 */ /* 0x000fe40004000000 */
[----:B------:R-:W-:-:S04]  /*2a80*/  @P4 ISETP.LT.U32.AND P0, PT, R7, R10, PT ;  /* 0x0000000a0700420c */ /* 0x000fc80003f01070 */
[----:B------:R-:W-:-:S04]  /*2a90*/  @P4 ISETP.LT.AND.EX P0, PT, R6, R11, PT, P0 ;  /* 0x0000000b0600420c */ /* 0x000fc80003f01300 */
[----:B------:R-:W-:Y:S02]  /*2aa0*/  @P4 SEL R9, R7, R10, P0 ;  /* 0x0000000a07094207 */ /* 0x000fe40000000000 */
[----:B------:R-:W-:-:S07]  /*2ab0*/  @P4 SEL R8, R6, R11, P0 ;  /* 0x0000000b06084207 */ /* 0x000fce0000000000 */
.L_x_265:
[----:B------:R-:W-:Y:S05]  /*2ac0*/  BSYNC.RECONVERGENT B1 ;  /* 0x0000000000017941 */ /* 0x000fea0003800200 */
.L_x_264:
        /* <DEDUP_REMOVED lines=26> */
.L_x_267:
[----:B------:R-:W-:Y:S05]  /*2c70*/  BSYNC.RECONVERGENT B1 ;  /* 0x0000000000017941 */ /* 0x000fea0003800200 */
.L_x_266:
        /* <DEDUP_REMOVED lines=8> */
[----:B0-----:R-:W-:Y:S01]  /*2d00*/  LEA R8, R4, R3, 0x18 ;  /* 0x0000000304087211 */ /* 0x001fe200078ec0ff */
[----:B------:R-:W-:Y:S02]  /*2d10*/  IMAD.MOV.U32 R3, RZ, RZ, R2 ;  /* 0x000000ffff037224 */ /* 0x000fe400078e0002 */
[----:B------:R-:W-:Y:S02]  /*2d20*/  IMAD.MOV.U32 R4, RZ, RZ, R6 ;  /* 0x000000ffff047224 */ /* 0x000fe400078e0006 */
        /* <DEDUP_REMOVED lines=15> */
.L_x_269:
[----:B------:R-:W-:Y:S05]  /*2e20*/  BSYNC.RECONVERGENT B1 ;  /* 0x0000000000017941 */ /* 0x000fea0003800200 */
.L_x_268:
        /* <DEDUP_REMOVED lines=26> */
.L_x_271:
[----:B------:R-:W-:Y:S05]  /*2fd0*/  BSYNC.RECONVERGENT B1 ;  /* 0x0000000000017941 */ /* 0x000fea0003800200 */
.L_x_270:
[----:B------:R-:W-:Y:S02]  /*2fe0*/  IMAD.MOV.U32 R4, RZ, RZ, R5 ;  /* 0x000000ffff047224 */ /* 0x000fe400078e0005 */
[----:B------:R-:W-:Y:S02]  /*2ff0*/  IMAD.MOV.U32 R3, RZ, RZ, R7 ;  /* 0x000000ffff037224 */ /* 0x000fe400078e0007 */
[----:B------:R-:W-:Y:S01]  /*3000*/  IMAD.MOV.U32 R2, RZ, RZ, R8 ;  /* 0x000000ffff027224 */ /* 0x000fe200078e0008 */
[----:B------:R-:W-:Y:S06]  /*3010*/  @!P6 BRA `(.L_x_235) ;  /* 0x000000280074e947 */ /* 0x000fec0003800000 */
[----:B------:R-:W0:Y:S01]  /*3020*/  S2R R3, SR_CgaCtaId ;  /* 0x0000000000037919 */ /* 0x000e220000008800 */
[----:B------:R-:W-:Y:S01]  /*3030*/  MOV R2, 0x400 ;  /* 0x0000040000027802 */ /* 0x000fe20000000f00 */
[----:B------:R-:W-:-:S03]  /*3040*/  IMAD.MOV.U32 R4, RZ, RZ, R5 ;  /* 0x000000ffff047224 */ /* 0x000fc600078e0005 */
        /* <DEDUP_REMOVED lines=20> */
.L_x_203:
[----:B------:R-:W0:Y:S01]  /*3190*/  S2R R5, SR_TID.X ;  /* 0x0000000000057919 */ /* 0x000e220000002100 */
[----:B------:R-:W1:Y:S02]  /*31a0*/  LDCU.128 UR12, c[0x0][0x380] ;  /* 0x00007000ff0c77ac */ /* 0x000e640008000c00 */
[----:B-1----:R-:W-:Y:S02]  /*31b0*/  IMAD.U32 R10, RZ, RZ, UR12 ;  /* 0x0000000cff0a7e24 */ /* 0x002fe4000f8e00ff */
[----:B------:R-:W-:Y:S01]  /*31c0*/  IMAD.U32 R11, RZ, RZ, UR13 ;  /* 0x0000000dff0b7e24 */ /* 0x000fe2000f8e00ff */
[----:B0-----:R-:W-:-:S05]  /*31d0*/  IADD3 R3, P0, PT, R7, R5, RZ ;  /* 0x0000000507037210 */ /* 0x001fca0007f1e0ff */
[----:B------:R-:W-:Y:S01]  /*31e0*/  IMAD.X R4, RZ, RZ, RZ, P0 ;  /* 0x000000ffff047224 */ /* 0x000fe200000e06ff */
[----:B------:R-:W-:-:S04]  /*31f0*/  LEA R2, P0, R3, R10, 0x2 ;  /* 0x0000000a03027211 */ /* 0x000fc800078010ff */
[----:B------:R-:W-:-:S05]  /*3200*/  LEA.HI.X R3, R3, R11, R4, 0x2, P0 ;  /* 0x0000000b03037211 */ /* 0x000fca00000f1404 */
[----:B------:R-:W2:Y:S04]  /*3210*/  LDG.E R4, desc[UR10][R2.64] ;  /* 0x0000000a02047981 */ /* 0x000ea8000c1e1900 */
[----:B------:R-:W2:Y:S04]  /*3220*/  LDG.E R9, desc[UR10][R2.64+0x400] ;  /* 0x0004000a02097981 */ /* 0x000ea8000c1e1900 */
[----:B------:R-:W3:Y:S04]  /*3230*/  LDG.E R6, desc[UR10][R2.64+0x800] ;  /* 0x0008000a02067981 */ /* 0x000ee8000c1e1900 */
[----:B------:R-:W4:Y:S04]  /*3240*/  LDG.E R8, desc[UR10][R2.64+0xc00] ;  /* 0x000c000a02087981 */ /* 0x000f28000c1e1900 */
[----:B------:R0:W5:Y:S01]  /*3250*/  LDG.E R16, desc[UR10][R2.64+0x1000] ;  /* 0x0010000a02107981 */ /* 0x000162000c1e1900 */
[----:B------:R-:W-:Y:S01]  /*3260*/  VIADD R19, R5, 0x200 ;  /* 0x0000020005137836 */ /* 0x000fe20000000000 */
[----:B------:R-:W-:Y:S01]  /*3270*/  ISETP.LE.U32.AND P0, PT, R15, UR6, PT ;  /* 0x000000060f007c0c */ /* 0x000fe2000bf03070 */
[----:B------:R-:W-:Y:S01]  /*3280*/  IMAD.U32 R14, RZ, RZ, UR15 ;  /* 0x0000000fff0e7e24 */ /* 0x000fe2000f8e00ff */
[----:B------:R-:W-:Y:S02]  /*3290*/  BSSY.RECONVERGENT B1, `(.L_x_272) ;  /* 0x0000021000017945 */ /* 0x000fe40003800200 */
[----:B------:R-:W-:-:S02]  /*32a0*/  ISETP.GE.U32.AND.EX P0, PT, RZ, R12, PT, P0 ;  /* 0x0000000cff00720c */ /* 0x000fc40003f06100 */
[----:B0-----:R-:W-:Y:S02]  /*32b0*/  LOP3.LUT R2, R5, 0x400, RZ, 0xfc, !PT ;  /* 0x0000040005027812 */ /* 0x001fe400078efcff */
[----:B--2---:R-:W-:Y:S02]  /*32c0*/  VIMNMX R13, PT, PT, R4, R9, PT ;  /* 0x00000009040d7248 */ /* 0x004fe40003fe0100 */
[----:B------:R-:W-:Y:S01]  /*32d0*/  ISETP.GE.AND P1, PT, R9, R4, PT ;  /* 0x000000040900720c */ /* 0x000fe20003f26270 */
[----:B------:R-:W-:Y:S01]  /*32e0*/  VIADD R4, R5, 0x100 ;  /* 0x0000010005047836 */ /* 0x000fe20000000000 */
[CC--:B---3--:R-:W-:Y:S02]  /*32f0*/  ISETP.GE.AND P2, PT, R6.reuse, R13.reuse, PT ;  /* 0x0000000d0600720c */ /* 0x0c8fe40003f46270 */
[----:B------:R-:W-:Y:S01]  /*3300*/  VIMNMX R17, PT, PT, R6, R13, PT ;  /* 0x0000000d06117248 */ /* 0x000fe20003fe0100 */
[----:B------:R-:W-:-:S03]  /*3310*/  IMAD.U32 R13, RZ, RZ, UR14 ;  /* 0x0000000eff0d7e24 */ /* 0x000fc6000f8e00ff */
[CC--:B----4-:R-:W-:Y:S02]  /*3320*/  ISETP.GE.AND P3, PT, R8.reuse, R17.reuse, PT ;  /* 0x000000110800720c */ /* 0x0d0fe40003f66270 */
[----:B------:R-:W-:-:S05]  /*3330*/  VIMNMX R17, PT, PT, R8, R17, PT ;  /* 0x0000001108117248 */ /* 0x000fca0003fe0100 */
[----:B------:R-:W-:Y:S01]  /*3340*/  @P2 SEL R19, R4, R5, !P1 ;  /* 0x0000000504132207 */ /* 0x000fe20004800000 */
[----:B------:R-:W-:Y:S01]  /*3350*/  IMAD.MOV.U32 R9, RZ, RZ, R17 ;  /* 0x000000ffff097224 */ /* 0x000fe200078e0011 */
[----:B------:R-:W-:-:S04]  /*3360*/  IADD3 R7, P1, PT, R7, R13, RZ ;  /* 0x0000000d07077210 */ /* 0x000fc80007f3e0ff */
[----:B------:R-:W-:Y:S01]  /*3370*/  @!P3 VIADD R19, R5, 0x300 ;  /* 0x000003000513b836 */ /* 0x000fe20000000000 */
[-C--:B------:R-:W-:Y:S01]  /*3380*/  IADD3 R18, P2, PT, R2, R7.reuse, RZ ;  /* 0x0000000702127210 */ /* 0x080fe20007f5e0ff */
[----:B------:R-:W-:Y:S01]  /*3390*/  IMAD.X R4, RZ, RZ, R14, P1 ;  /* 0x000000ffff047224 */ /* 0x000fe200008e060e */
[----:B-----5:R-:W-:Y:S02]  /*33a0*/  ISETP.GE.AND P1, PT, R17, R16, PT ;  /* 0x000000101100720c */ /* 0x020fe40003f26270 */
[----:B------:R-:W-:Y:S01]  /*33b0*/  IADD3 R3, P3, PT, R19, R7, RZ ;  /* 0x0000000713037210 */ /* 0x000fe20007f7e0ff */
[----:B------:R-:W-:-:S04]  /*33c0*/  IMAD.X R7, RZ, RZ, R4, P2 ;  /* 0x000000ffff077224 */ /* 0x000fc800010e0604 */
[----:B------:R-:W-:Y:S02]  /*33d0*/  IMAD.X R6, RZ, RZ, R4, P3 ;  /* 0x000000ffff067224 */ /* 0x000fe400018e0604 */
[----:B------:R-:W-:Y:S02]  /*33e0*/  IMAD.MOV.U32 R8, RZ, RZ, R3 ;  /* 0x000000ffff087224 */ /* 0x000fe400078e0003 */
[----:B------:R-:W-:Y:S02]  /*33f0*/  IMAD.MOV.U32 R4, RZ, RZ, R6 ;  /* 0x000000ffff047224 */ /* 0x000fe400078e0006 */
[----:B------:R-:W-:Y:S05]  /*3400*/  @!P1 BRA `(.L_x_273) ;  /* 0x0000000000249947 */ /* 0x000fea0003800000 */
[----:B------:R-:W-:Y:S01]  /*3410*/  ISETP.GE.AND P2, PT, R16, R17, PT ;  /* 0x000000111000720c */ /* 0x000fe20003f46270 */
[----:B------:R-:W-:Y:S02]  /*3420*/  IMAD.MOV.U32 R9, RZ, RZ, R16 ;  /* 0x000000ffff097224 */ /* 0x000fe400078e0010 */
[----:B------:R-:W-:Y:S02]  /*3430*/  IMAD.MOV.U32 R8, RZ, RZ, R18 ;  /* 0x000000ffff087224 */ /* 0x000fe400078e0012 */
[----:B------:R-:W-:-:S08]  /*3440*/  IMAD.MOV.U32 R4, RZ, RZ, R7 ;  /* 0x000000ffff047224 */ /* 0x000fd000078e0007 */
[----:B------:R-:W-:-:S04]  /*3450*/  @P2 ISETP.GE.U32.AND P1, PT, R19, R2, PT ;  /* 0x000000021300220c */ /* 0x000fc80003f26070 */
[----:B------:R-:W-:-:S04]  /*3460*/  @P2 ISETP.GE.U32.AND.EX P1, PT, RZ, RZ, PT, P1 ;  /* 0x000000ffff00220c */ /* 0x000fc80003f26110 */
[----:B------:R-:W-:Y:S02]  /*3470*/  @P2 SEL R9, R17, R16, !P1 ;  /* 0x0000001011092207 */ /* 0x000fe40004800000 */
[----:B------:R-:W-:Y:S02]  /*3480*/  @P2 SEL R8, R3, R18, !P1 ;  /* 0x0000001203082207 */ /* 0x000fe40004800000 */
[----:B------:R-:W-:-:S07]  /*3490*/  @P2 SEL R4, R6, R7, !P1 ;  /* 0x0000000706042207 */ /* 0x000fce0004800000 */
.L_x_273:
[----:B------:R-:W-:Y:S05]  /*34a0*/  BSYNC.RECONVERGENT B1 ;  /* 0x0000000000017941 */ /* 0x000fea0003800200 */
.L_x_272:
[----:B------:R-:W-:Y:S05]  /*34b0*/  @P0 BRA `(.L_x_274) ;  /* 0x0000001400200947 */ /* 0x000fea0003800000 */
[----:B------:R-:W0:Y:S01]  /*34c0*/  LDCU.64 UR8, c[0x0][0x3e8] ;  /* 0x00007d00ff0877ac */ /* 0x000e220008000a00 */
[----:B------:R-:W-:Y:S01]  /*34d0*/  ISETP.NE.AND P0, PT, R5, RZ, PT ;  /* 0x000000ff0500720c */ /* 0x000fe20003f05270 */
[----:B------:R-:W-:Y:S01]  /*34e0*/  BSSY.RECONVERGENT B1, `(.L_x_275) ;  /* 0x0000012000017945 */ /* 0x000fe20003800200 */
[----:B------:R-:W-:Y:S01]  /*34f0*/  UMOV UR4, 0x8 ;  /* 0x0000000800047882 */ /* 0x000fe20000000000 */
[----:B------:R-:W-:Y:S02]  /*3500*/  UMOV UR5, 0x0 ;  /* 0x0000000000057882 */ /* 0x000fe40000000000 */
[----:B0-----:R-:W-:-:S04]  /*3510*/  UIMAD.WIDE.U32 UR4, UR8, 0x1, UR4 ;  /* 0x00000001080478a5 */ /* 0x001fc8000f8e0004 */
[----:B------:R-:W-:Y:S02]  /*3520*/  UIADD3 UR7, UPT, UPT, UR5, UR9, URZ ;  /* 0x0000000905077290 */ /* 0x000fe4000fffe0ff */
[----:B------:R-:W-:Y:S02]  /*3530*/  IMAD.U32 R7, RZ, RZ, UR5 ;  /* 0x00000005ff077e24 */ /* 0x000fe4000f8e00ff */
[----:B------:R-:W-:Y:S02]  /*3540*/  IMAD.U32 R6, RZ, RZ, UR4 ;  /* 0x00000004ff067e24 */ /* 0x000fe4000f8e00ff */
[----:B------:R-:W-:Y:S01]  /*3550*/  IMAD.U32 R7, RZ, RZ, UR7 ;  /* 0x00000007ff077e24 */ /* 0x000fe2000f8e00ff */
[----:B------:R-:W-:Y:S06]  /*3560*/  @P0 BRA `(.L_x_276) ;  /* 0x0000000000240947 */ /* 0x000fec0003800000 */
[----:B------:R-:W-:Y:S02]  /*3570*/  IMAD.MOV.U32 R16, RZ, RZ, 0x500 ;  /* 0x00000500ff107424 */ /* 0x000fe400078e00ff */
[----:B------:R-:W-:-:S05]  /*3580*/  IMAD.MOV.U32 R17, RZ, RZ, 0x0 ;  /* 0x00000000ff117424 */ /* 0x000fca00078e00ff */
[----:B------:R-:W2:Y:S01]  /*3590*/  ATOMG.E.ADD.64.STRONG.GPU PT, R2, desc[UR10][R6.64], R16 ;  /* 0x80000010060279a8 */ /* 0x000ea200081ef50a */
[----:B------:R-:W0:Y:S01]  /*35a0*/  S2UR UR5, SR_CgaCtaId ;  /* 0x00000000000579c3 */ /* 0x000e220000008800 */
[----:B------:R-:W-:Y:S02]  /*35b0*/  UMOV UR4, 0x400 ;  /* 0x0000040000047882 */ /* 0x000fe40000000000 */
[----:B0-----:R-:W-:Y:S01]  /*35c0*/  ULEA UR4, UR5, UR4, 0x18 ;  /* 0x0000000405047291 */ /* 0x001fe2000f8ec0ff */
[----:B--2---:R-:W-:-:S05]  /*35d0*/  IADD3 R2, P0, PT, R2, UR6, RZ ;  /* 0x0000000602027c10 */ /* 0x004fca000ff1e0ff */
[----:B------:R-:W-:-:S05]  /*35e0*/  IMAD.X R3, RZ, RZ, R3, P0 ;  /* 0x000000ffff037224 */ /* 0x000fca00000e0603 */
[----:B------:R0:W-:Y:S03]  /*35f0*/  STS.64 [UR4+0x98], R2 ;  /* 0x00009802ff007988 */ /* 0x0001e60008000a04 */
.L_x_276:
[----:B------:R-:W-:Y:S05]  /*3600*/  BSYNC.RECONVERGENT B1 ;  /* 0x0000000000017941 */ /* 0x000fea0003800200 */
.L_x_275:
[----:B------:R-:W1:Y:S08]  /*3610*/  S2UR UR5, SR_CgaCtaId ;  /* 0x00000000000579c3 */ /* 0x000e700000008800 */
[----:B------:R-:W-:Y:S06]  /*3620*/  BAR.SYNC.DEFER_BLOCKING 0x0 ;  /* 0x0000000000007b1d */ /* 0x000fec0000010000 */
[----:B------:R-:W-:-:S02]  /*3630*/  UMOV UR4, 0x400 ;  /* 0x0000040000047882 */ /* 0x000fc40000000000 */
[----:B-1----:R-:W-:-:S06]  /*3640*/  ULEA UR4, UR5, UR4, 0x18 ;  /* 0x0000000405047291 */ /* 0x002fcc000f8ec0ff */
[----:B------:R-:W-:-:S05]  /*3650*/  IMAD.U32 R16, RZ, RZ, UR4 ;  /* 0x00000004ff107e24 */ /* 0x000fca000f8e00ff */
[----:B0-----:R-:W0:Y:S02]  /*3660*/  LDS.64 R2, [R16+0x98] ;  /* 0x0000980010027984 */ /* 0x001e240000000a00 */
[----:B0-----:R-:W-:-:S04]  /*3670*/  IADD3 R18, P1, PT, R2, 0x500, RZ ;  /* 0x0000050002127810 */ /* 0x001fc80007f3e0ff */
[----:B------:R-:W-:Y:S01]  /*3680*/  ISETP.GT.U32.AND P0, PT, R18, R15, PT ;  /* 0x0000000f1200720c */ /* 0x000fe20003f04070 */
[----:B------:R-:W-:-:S05]  /*3690*/  IMAD.X R17, RZ, RZ, R3, P1 ;  /* 0x000000ffff117224 */ /* 0x000fca00008e0603 */
[----:B------:R-:W-:-:S13]  /*36a0*/  ISETP.GT.AND.EX P0, PT, R17, R12, PT, P0 ;  /* 0x0000000c1100720c */ /* 0x000fda0003f04300 */
[----:B------:R-:W-:Y:S05]  /*36b0*/  @P0 BRA `(.L_x_277) ;  /* 0x0000000800340947 */ /* 0x000fea0003800000 */
[----:B------:R-:W-:Y:S01]  /*36c0*/  BSSY.RECONVERGENT B1, `(.L_x_277) ;  /* 0x000008c000017945 */ /* 0x000fe20003800200 */
[----:B------:R-:W0:Y:S01]  /*36d0*/  LDCU.64 UR8, c[0x0][0x398] ;  /* 0x00007300ff0877ac */ /* 0x000e220008000a00 */
[----:B------:R-:W1:Y:S02]  /*36e0*/  LDCU.128 UR12, c[0x0][0x380] ;  /* 0x00007000ff0c77ac */ /* 0x000e640008000c00 */
.L_x_290:
[----:B------:R-:W-:Y:S01]  /*36f0*/  IADD3 R22, P0, PT, R5, R2, RZ ;  /* 0x0000000205167210 */ /* 0x000fe20007f1e0ff */
[----:B-1----:R-:W-:Y:S02]  /*3700*/  IMAD.U32 R10, RZ, RZ, UR12 ;  /* 0x0000000cff0a7e24 */ /* 0x002fe4000f8e00ff */
[----:B------:R-:W-:Y:S02]  /*3710*/  IMAD.U32 R11, RZ, RZ, UR13 ;  /* 0x0000000dff0b7e24 */ /* 0x000fe4000f8e00ff */
[----:B------:R-:W-:Y:S01]  /*3720*/  IMAD.X R15, RZ, RZ, R3, P0 ;  /* 0x000000ffff0f7224 */ /* 0x000fe200000e0603 */
[----:B------:R-:W-:-:S04]  /*3730*/  LEA R18, P0, R22, R10, 0x2 ;  /* 0x0000000a16127211 */ /* 0x000fc800078010ff */
[----:B------:R-:W-:-:S05]  /*3740*/  LEA.HI.X R19, R22, R11, R15, 0x2, P0 ;  /* 0x0000000b16137211 */ /* 0x000fca00000f140f */
[----:B------:R-:W2:Y:S04]  /*3750*/  LDG.E R24, desc[UR10][R18.64] ;  /* 0x0000000a12187981 */ /* 0x000ea8000c1e1900 */
[----:B------:R1:W5:Y:S04]  /*3760*/  LDG.E R20, desc[UR10][R18.64+0x400] ;  /* 0x0004000a12147981 */ /* 0x000368000c1e1900 */
[----:B------:R1:W5:Y:S04]  /*3770*/  LDG.E R17, desc[UR10][R18.64+0x800] ;  /* 0x0008000a12117981 */ /* 0x000368000c1e1900 */
[----:B------:R1:W5:Y:S04]  /*3780*/  LDG.E R2, desc[UR10][R18.64+0xc00] ;  /* 0x000c000a12027981 */ /* 0x000368000c1e1900 */
[----:B------:R1:W5:Y:S01]  /*3790*/  LDG.E R12, desc[UR10][R18.64+0x1000] ;  /* 0x0010000a120c7981 */ /* 0x000362000c1e1900 */
[----:B------:R-:W-:Y:S01]  /*37a0*/  IMAD.U32 R13, RZ, RZ, UR14 ;  /* 0x0000000eff0d7e24 */ /* 0x000fe2000f8e00ff */
[----:B------:R-:W-:Y:S01]  /*37b0*/  BSSY.RECONVERGENT B2, `(.L_x_278) ;  /* 0x0000014000027945 */ /* 0x000fe20003800200 */
[----:B------:R-:W-:-:S02]  /*37c0*/  IMAD.U32 R14, RZ, RZ, UR15 ;  /* 0x0000000fff0e7e24 */ /* 0x000fc4000f8e00ff */
[----:B------:R-:W-:Y:S01]  /*37d0*/  IMAD.MOV.U32 R21, RZ, RZ, R9 ;  /* 0x000000ffff157224 */ /* 0x000fe200078e0009 */
[----:B------:R-:W-:Y:S01]  /*37e0*/  IADD3 R3, P1, PT, R22, R13, RZ ;  /* 0x0000000d16037210 */ /* 0x000fe20007f3e0ff */
[----:B------:R-:W-:Y:S02]  /*37f0*/  IMAD.MOV.U32 R22, RZ, RZ, R8 ;  /* 0x000000ffff167224 */ /* 0x000fe400078e0008 */
[----:B------:R-:W-:Y:S02]  /*3800*/  IMAD.MOV.U32 R23, RZ, RZ, R4 ;  /* 0x000000ffff177224 */ /* 0x000fe400078e0004 */
[----:B------:R-:W-:Y:S01]  /*3810*/  IMAD.X R15, R15, 0x1, R14, P1 ;  /* 0x000000010f0f7824 */ /* 0x000fe200008e060e */
[----:B--2---:R-:W-:-:S13]  /*3820*/  ISETP.GE.AND P0, PT, R9, R24, PT ;  /* 0x000000180900720c */ /* 0x004fda0003f06270 */
[----:B-1----:R-:W-:Y:S05]  /*3830*/  @!P0 BRA `(.L_x_279) ;  /* 0x00000000002c8947 */ /* 0x002fea0003800000 */
        /* <DEDUP_REMOVED lines=11> */
.L_x_279:
[----:B0-----:R-:W-:Y:S05]  /*38f0*/  BSYNC.RECONVERGENT B2 ;  /* 0x0000000000027941 */ /* 0x001fea0003800200 */
.L_x_278:
[----:B-----5:R-:W-:Y:S01]  /*3900*/  ISETP.GE.AND P0, PT, R21, R20, PT ;  /* 0x000000141500720c */ /* 0x020fe20003f06270 */
[----:B------:R-:W-:Y:S01]  /*3910*/  BSSY.RECONVERGENT B2, `(.L_x_280) ;  /* 0x0000012000027945 */ /* 0x000fe20003800200 */
[----:B------:R-:W-:Y:S01]  /*3920*/  IADD3 R9, P1, PT, R3, 0x100, RZ ;  /* 0x0000010003097810 */ /* 0x000fe20007f3e0ff */
[----:B------:R-:W-:Y:S02]  /*3930*/  IMAD.MOV.U32 R4, RZ, RZ, R21 ;  /* 0x000000ffff047224 */ /* 0x000fe400078e0015 */
[----:B------:R-:W-:Y:S02]  /*3940*/  IMAD.MOV.U32 R18, RZ, RZ, R22 ;  /* 0x000000ffff127224 */ /* 0x000fe400078e0016 */
[----:B------:R-:W-:Y:S02]  /*3950*/  IMAD.X R8, RZ, RZ, R15, P1 ;  /* 0x000000ffff087224 */ /* 0x000fe400008e060f */
[----:B------:R-:W-:-:S04]  /*3960*/  IMAD.MOV.U32 R19, RZ, RZ, R23 ;  /* 0x000000ffff137224 */ /* 0x000fc800078e0017 */
        /* <DEDUP_REMOVED lines=12> */
.L_x_281:
[----:B------:R-:W-:Y:S05]  /*3a30*/  BSYNC.RECONVERGENT B2 ;  /* 0x0000000000027941 */ /* 0x000fea0003800200 */
.L_x_280:
[----:B------:R-:W-:Y:S01]  /*3a40*/  ISETP.GE.AND P0, PT, R4, R17, PT ;  /* 0x000000110400720c */ /* 0x000fe20003f06270 */
        /* <DEDUP_REMOVED lines=18> */
.L_x_283:
[----:B------:R-:W-:Y:S05]  /*3b70*/  BSYNC.RECONVERGENT B2 ;  /* 0x0000000000027941 */ /* 0x000fea0003800200 */
.L_x_282:
        /* <DEDUP_REMOVED lines=19> */
.L_x_285:
[----:B------:R-:W-:Y:S05]  /*3cb0*/  BSYNC.RECONVERGENT B2 ;  /* 0x0000000000027941 */ /* 0x000fea0003800200 */
.L_x_284:
        /* <DEDUP_REMOVED lines=19> */
.L_x_287:
[----:B------:R-:W-:Y:S05]  /*3df0*/  BSYNC.RECONVERGENT B2 ;  /* 0x0000000000027941 */ /* 0x000fea0003800200 */
.L_x_286:
[----:B------:R-:W-:Y:S01]  /*3e00*/  BAR.SYNC.DEFER_BLOCKING 0x0 ;  /* 0x0000000000007b1d */ /* 0x000fe20000010000 */
[----:B------:R-:W-:-:S05]  /*3e10*/  ISETP.NE.AND P0, PT, R5, RZ, PT ;  /* 0x000000ff0500720c */ /* 0x000fca0003f05270 */
[----:B------:R-:W-:Y:S08]  /*3e20*/  BSSY.RECONVERGENT B2, `(.L_x_288) ;  /* 0x000000c000027945 */ /* 0x000ff00003800200 */
[----:B------:R-:W-:Y:S05]  /*3e30*/  @P0 BRA `(.L_x_289) ;  /* 0x0000000000280947 */ /* 0x000fea0003800000 */
[----:B------:R-:W-:Y:S02]  /*3e40*/  IMAD.MOV.U32 R18, RZ, RZ, 0x500 ;  /* 0x00000500ff127424 */ /* 0x000fe400078e00ff */
[----:B------:R-:W-:-:S05]  /*3e50*/  IMAD.MOV.U32 R19, RZ, RZ, 0x0 ;  /* 0x00000000ff137424 */ /* 0x000fca00078e00ff */
[----:B------:R-:W2:Y:S01]  /*3e60*/  ATOMG.E.ADD.64.STRONG.GPU PT, R2, desc[UR10][R6.64], R18 ;  /* 0x80000012060279a8 */ /* 0x000ea200081ef50a */
[----:B------:R-:W0:Y:S01]  /*3e70*/  S2UR UR5, SR_CgaCtaId ;  /* 0x00000000000579c3 */ /* 0x000e220000008800 */
[----:B------:R-:W-:Y:S02]  /*3e80*/  UMOV UR4, 0x400 ;  /* 0x0000040000047882 */ /* 0x000fe40000000000 */
[----:B0-----:R-:W-:-:S06]  /*3e90*/  ULEA UR4, UR5, UR4, 0x18 ;  /* 0x0000000405047291 */ /* 0x001fcc000f8ec0ff */
[----:B------:R-:W-:Y:S01]  /*3ea0*/  IMAD.U32 R16, RZ, RZ, UR4 ;  /* 0x00000004ff107e24 */ /* 0x000fe2000f8e00ff */
[----:B--2---:R-:W-:-:S05]  /*3eb0*/  IADD3 R2, P0, PT, R2, UR6, RZ ;  /* 0x0000000602027c10 */ /* 0x004fca000ff1e0ff */
[----:B------:R-:W-:-:S05]  /*3ec0*/  IMAD.X R3, RZ, RZ, R3, P0 ;  /* 0x000000ffff037224 */ /* 0x000fca00000e0603 */
[----:B------:R0:W-:Y:S03]  /*3ed0*/  STS.64 [R16+0x98], R2 ;  /* 0x0000980210007388 */ /* 0x0001e60000000a00 */
.L_x_289:
[----:B------:R-:W-:Y:S05]  /*3ee0*/  BSYNC.RECONVERGENT B2 ;  /* 0x0000000000027941 */ /* 0x000fea0003800200 */
.L_x_288:
[----:B------:R-:W-:Y:S01]  /*3ef0*/  BAR.SYNC.DEFER_BLOCKING 0x0 ;  /* 0x0000000000007b1d */ /* 0x000fe20000010000 */
[----:B------:R-:W-:Y:S02]  /*3f00*/  IMAD.U32 R15, RZ, RZ, UR8 ;  /* 0x00000008ff0f7e24 */ /* 0x000fe4000f8e00ff */
[----:B------:R-:W-:-:S03]  /*3f10*/  IMAD.U32 R12, RZ, RZ, UR9 ;  /* 0x00000009ff0c7e24 */ /* 0x000fc6000f8e00ff */
[----:B0-----:R-:W0:Y:S02]  /*3f20*/  LDS.64 R2, [R16+0x98] ;  /* 0x0000980010027984 */ /* 0x001e240000000a00 */
[----:B0-----:R-:W-:-:S04]  /*3f30*/  IADD3 R18, P1, PT, R2, 0x500, RZ ;  /* 0x0000050002127810 */ /* 0x001fc80007f3e0ff */
[----:B------:R-:W-:Y:S01]  /*3f40*/  ISETP.GT.U32.AND P0, PT, R18, R15, PT ;  /* 0x0000000f1200720c */ /* 0x000fe20003f04070 */
[----:B------:R-:W-:-:S05]  /*3f50*/  IMAD.X R17, RZ, RZ, R3, P1 ;  /* 0x000000ffff117224 */ /* 0x000fca00008e0603 */
[----:B------:R-:W-:-:S13]  /*3f60*/  ISETP.GT.AND.EX P0, PT, R17, R12, PT, P0 ;  /* 0x0000000c1100720c */ /* 0x000fda0003f04300 */
[----:B------:R-:W-:Y:S05]  /*3f70*/  @!P0 BRA `(.L_x_290) ;  /* 0xfffffff400dc8947 */ /* 0x000fea000383ffff */
[----:B------:R-:W-:Y:S05]  /*3f80*/  BSYNC.RECONVERGENT B1 ;  /* 0x0000000000017941 */ /* 0x000fea0003800200 */
.L_x_277:
[----:B------:R-:W-:Y:S01]  /*3f90*/  ISETP.GE.U32.AND P0, PT, R2, R15, PT ;  /* 0x0000000f0200720c */ /* 0x000fe20003f06070 */
[----:B------:R-:W-:Y:S03]  /*3fa0*/  BSSY.RECONVERGENT B1, `(.L_x_274) ;  /* 0x0000099000017945 */ /* 0x000fe60003800200 */
[----:B------:R-:W-:-:S13]  /*3fb0*/  ISETP.GE.AND.EX P0, PT, R3, R12, PT, P0 ;  /* 0x0000000c0300720c */ /* 0x000fda0003f06300 */
[----:B------:R-:W-:Y:S05]  /*3fc0*/  @P0 BRA `(.L_x_291) ;  /* 0x0000000800580947 */ /* 0x000fea0003800000 */
[----:B------:R-:W-:-:S05]  /*3fd0*/  IMAD.IADD R12, R15, 0x1, -R2 ;  /* 0x000000010f0c7824 */ /* 0x000fca00078e0a02 */
[----:B------:R-:W-:-:S13]  /*3fe0*/  ISETP.GE.AND P0, PT, R5, R12, PT ;  /* 0x0000000c0500720c */ /* 0x000fda0003f06270 */
[----:B------:R-:W-:Y:S05]  /*3ff0*/  @P0 BRA `(.L_x_291) ;  /* 0x00000008004c0947 */ /* 0x000fea0003800000 */
[----:B------:R-:W-:Y:S01]  /*4000*/  LOP3.LUT R16, RZ, R5, RZ, 0x33, !PT ;  /* 0x00000005ff107212 */ /* 0x000fe200078e33ff */
[----:B------:R-:W-:Y:S03]  /*4010*/  BSSY.RECONVERGENT B2, `(.L_x_292) ;  /* 0x000002d000027945 */ /* 0x000fe60003800200 */
[----:B------:R-:W-:Y:S01]  /*4020*/  IADD3 R16, PT, PT, -R2, R15, R16 ;  /* 0x0000000f02107210 */ /* 0x000fe20007ffe110 */
[----:B------:R-:W-:-:S03]  /*4030*/  IMAD.MOV.U32 R15, RZ, RZ, R5 ;  /* 0x000000ffff0f7224 */ /* 0x000fc600078e0005 */
[----:B------:R-:W-:-:S04]  /*4040*/  LOP3.LUT R6, R16, 0x300, RZ, 0xc0, !PT ;  /* 0x0000030010067812 */ /* 0x000fc800078ec0ff */
[----:B------:R-:W-:-:S13]  /*4050*/  ISETP.NE.AND P0, PT, R6, 0x300, PT ;  /* 0x000003000600780c */ /* 0x000fda0003f05270 */
[----:B------:R-:W-:Y:S05]  /*4060*/  @!P0 BRA `(.L_x_293) ;  /* 0x00000000009c8947 */ /* 0x000fea0003800000 */
[----:B------:R-:W-:Y:S01]  /*4070*/  IADD3 R18, P0, PT, R5, R2, RZ ;  /* 0x0000000205127210 */ /* 0x000fe20007f1e0ff */
[----:B------:R-:W-:Y:S01]  /*4080*/  IMAD.MOV.U32 R15, RZ, RZ, R5 ;  /* 0x000000ffff0f7224 */ /* 0x000fe200078e0005 */
[----:B------:R-:W-:Y:S02]  /*4090*/  LEA.HI R6, R16, 0x1, RZ, 0x18 ;  /* 0x0000000110067811 */ /* 0x000fe400078fc0ff */
[C---:B------:R-:W-:Y:S01]  /*40a0*/  LEA R17, P1, R18.reuse, R10, 0x2 ;  /* 0x0000000a12117211 */ /* 0x040fe200078210ff */
[----:B------:R-:W-:Y:S01]  /*40b0*/  IMAD.X R7, RZ, RZ, R3, P0 ;  /* 0x000000ffff077224 */ /* 0x000fe200000e0603 */
[----:B------:R-:W-:Y:S02]  /*40c0*/  IADD3 R20, P0, PT, R18, R13, RZ ;  /* 0x0000000d12147210 */ /* 0x000fe40007f1e0ff */
[----:B------:R-:W-:Y:S02]  /*40d0*/  LOP3.LUT R6, R6, 0x3, RZ, 0xc0, !PT ;  /* 0x0000000306067812 */ /* 0x000fe400078ec0ff */
[----:B------:R-:W-:Y:S01]  /*40e0*/  LEA.HI.X R18, R18, R11, R7, 0x2, P1 ;  /* 0x0000000b12127211 */ /* 0x000fe200008f1407 */
[----:B------:R-:W-:-:S02]  /*40f0*/  IMAD.X R14, R7, 0x1, R14, P0 ;  /* 0x00000001070e7824 */ /* 0x000fc400000e060e */
[----:B------:R-:W-:-:S07]  /*4100*/  IMAD.MOV R10, RZ, RZ, -R6 ;  /* 0x000000ffff0a7224 */ /* 0x000fce00078e0a06 */
.L_x_296:
[----:B------:R-:W-:Y:S02]  /*4110*/  IMAD.MOV.U32 R6, RZ, RZ, R17 ;  /* 0x000000ffff067224 */ /* 0x000fe400078e0011 */
[----:B------:R-:W-:-:S05]  /*4120*/  IMAD.MOV.U32 R7, RZ, RZ, R18 ;  /* 0x000000ffff077224 */ /* 0x000fca00078e0012 */
[----:B------:R-:W2:Y:S01]  /*4130*/  LDG.E R22, desc[UR10][R6.64] ;  /* 0x0000000a06167981 */ /* 0x000ea2000c1e1900 */
[----:B------:R-:W-:Y:S01]  /*4140*/  VIADD R10, R10, 0x1 ;  /* 0x000000010a0a7836 */ /* 0x000fe20000000000 */
[----:B------:R-:W-:Y:S01]  /*4150*/  BSSY.RECONVERGENT B3, `(.L_x_294) ;  /* 0x0000013000037945 */ /* 0x000fe20003800200 */
[----:B------:R-:W-:-:S03]  /*4160*/  IADD3 R17, P3, PT, R17, 0x400, RZ ;  /* 0x0000040011117810 */ /* 0x000fc60007f7e0ff */
[----:B------:R-:W-:Y:S02]  /*4170*/  ISETP.NE.AND P2, PT, R10, RZ, PT ;  /* 0x000000ff0a00720c */ /* 0x000fe40003f45270 */
[----:B--2---:R-:W-:-:S13]  /*4180*/  ISETP.GE.AND P0, PT, R9, R22, PT ;  /* 0x000000160900720c */ /* 0x004fda0003f06270 */
        /* <DEDUP_REMOVED lines=15> */
.L_x_295:
[----:B------:R-:W-:Y:S05]  /*4280*/  BSYNC.RECONVERGENT B3 ;  /* 0x0000000000037941 */ /* 0x000fea0003800200 */
.L_x_294:
[----:B------:R-:W-:Y:S01]  /*4290*/  IADD3 R20, P0, PT, R20, 0x100, RZ ;  /* 0x0000010014147810 */ /* 0x000fe20007f1e0ff */
[----:B------:R-:W-:Y:S02]  /*42a0*/  VIADD R15, R15, 0x100 ;  /* 0x000001000f0f7836 */ /* 0x000fe40000000000 */
[----:B------:R-:W-:Y:S02]  /*42b0*/  IMAD.X R18, RZ, RZ, R18, P3 ;  /* 0x000000ffff127224 */ /* 0x000fe400018e0612 */
[----:B------:R-:W-:Y:S01]  /*42c0*/  IMAD.X R14, RZ, RZ, R14, P0 ;  /* 0x000000ffff0e7224 */ /* 0x000fe200000e060e */
[----:B------:R-:W-:Y:S07]  /*42d0*/  @P2 BRA `(.L_x_296) ;  /* 0xfffffffc008c2947 */ /* 0x000fee000383ffff */
.L_x_293:
[----:B------:R-:W-:Y:S05]  /*42e0*/  BSYNC.RECONVERGENT B2 ;  /* 0x0000000000027941 */ /* 0x000fea0003800200 */
.L_x_292:
[----:B------:R-:W-:-:S13]  /*42f0*/  ISETP.GE.U32.AND P0, PT, R16, 0x300, PT ;  /* 0x000003001000780c */ /* 0x000fda0003f06070 */
[----:B------:R-:W-:Y:S05]  /*4300*/  @!P0 BRA `(.L_x_291) ;  /* 0x0000000400888947 */ /* 0x000fea0003800000 */
[----:B------:R-:W0:Y:S01]  /*4310*/  LDC.64 R10, c[0x0][0x380] ;  /* 0x0000e000ff0a7b82 */ /* 0x000e220000000a00 */
[----:B------:R-:W-:-:S07]  /*4320*/  VIADD R13, R15, 0x200 ;  /* 0x000002000f0d7836 */ /* 0x000fce0000000000 */
[----:B------:R-:W1:Y:S02]  /*4330*/  LDC.64 R6, c[0x0][0x388] ;  /* 0x0000e200ff067b82 */ /* 0x000e640000000a00 */
.L_x_305:
[----:B------:R-:W-:-:S05]  /*4340*/  VIADD R15, R13, 0xfffffe00 ;  /* 0xfffffe000d0f7836 */ /* 0x000fca0000000000 */
[----:B------:R-:W-:-:S05]  /*4350*/  IADD3 R21, P0, PT, R15, R2, RZ ;  /* 0x000000020f157210 */ /* 0x000fca0007f1e0ff */
[----:B------:R-:W-:Y:S01]  /*4360*/  IMAD.X R22, RZ, RZ, R3, P0 ;  /* 0x000000ffff167224 */ /* 0x000fe200000e0603 */
[----:B0-----:R-:W-:-:S04]  /*4370*/  LEA R16, P0, R21, R10, 0x2 ;  /* 0x0000000a15107211 */ /* 0x001fc800078010ff */
[----:B------:R-:W-:-:S05]  /*4380*/  LEA.HI.X R17, R21, R11, R22, 0x2, P0 ;  /* 0x0000000b15117211 */ /* 0x000fca00000f1416 */
[----:B------:R-:W2:Y:S04]  /*4390*/  LDG.E R24, desc[UR10][R16.64] ;  /* 0x0000000a10187981 */ /* 0x000ea8000c1e1900 */
[----:B------:R0:W5:Y:S04]  /*43a0*/  LDG.E R18, desc[UR10][R16.64+0x400] ;  /* 0x0004000a10127981 */ /* 0x000168000c1e1900 */
        /* <DEDUP_REMOVED lines=22> */
.L_x_298:
[----:B------:R-:W-:Y:S05]  /*4510*/  BSYNC.RECONVERGENT B2 ;  /* 0x0000000000027941 */ /* 0x000fea0003800200 */
.L_x_297:
[----:B-----5:R-:W-:Y:S01]  /*4520*/  ISETP.GE.AND P0, PT, R19, R18, PT ;  /* 0x000000121300720c */ /* 0x020fe20003f06270 */
[----:B------:R-:W-:Y:S01]  /*4530*/  BSSY.RECONVERGENT B2, `(.L_x_299) ;  /* 0x0000013000027945 */ /* 0x000fe20003800200 */
[----:B------:R-:W-:Y:S01]  /*4540*/  IADD3 R16, P1, P2, R2, R6, R23 ;  /* 0x0000000602107210 */ /* 0x000fe20007a3e017 */
[----:B------:R-:W-:Y:S02]  /*4550*/  VIADD R17, R13, 0x100 ;  /* 0x000001000d117836 */ /* 0x000fe40000000000 */
[----:B------:R-:W-:Y:S01]  /*4560*/  IMAD.MOV.U32 R9, RZ, RZ, R19 ;  /* 0x000000ffff097224 */ /* 0x000fe200078e0013 */
[----:B------:R-:W-:Y:S01]  /*4570*/  IADD3.X R23, PT, PT, R3, R7, RZ, P1, P2 ;  /* 0x0000000703177210 */ /* 0x000fe20000fe44ff */
[----:B------:R-:W-:Y:S02]  /*4580*/  IMAD.MOV.U32 R4, RZ, RZ, R21 ;  /* 0x000000ffff047224 */ /* 0x000fe400078e0015 */
        /* <DEDUP_REMOVED lines=13> */
.L_x_300:
[----:B------:R-:W-:Y:S05]  /*4660*/  BSYNC.RECONVERGENT B2 ;  /* 0x0000000000027941 */ /* 0x000fea0003800200 */
.L_x_299:
[----:B------:R-:W-:Y:S01]  /*4670*/  ISETP.GE.AND P0, PT, R9, R14, PT ;  /* 0x0000000e0900720c */ /* 0x000fe20003f06270 */
[----:B------:R-:W-:Y:S01]  /*4680*/  BSSY.RECONVERGENT B2, `(.L_x_301) ;  /* 0x0000013000027945 */ /* 0x000fe20003800200 */
[CC--:B------:R-:W-:Y:S01]  /*4690*/  IADD3 R19, P1, P4, R2.reuse, R6.reuse, R13 ;  /* 0x0000000602137210 */ /* 0x0c0fe20007c3e00d */
[----:B------:R-:W-:Y:S01]  /*46a0*/  IMAD.MOV.U32 R16, RZ, RZ, R9 ;  /* 0x000000ffff107224 */ /* 0x000fe200078e0009 */
[----:B------:R-:W-:Y:S01]  /*46b0*/  IADD3 R20, P2, P3, R2, R6, R17 ;  /* 0x0000000602147210 */ /* 0x000fe20007b5e011 */
        /* <DEDUP_REMOVED lines=15> */
.L_x_302:
[----:B------:R-:W-:Y:S05]  /*47b0*/  BSYNC.RECONVERGENT B2 ;  /* 0x0000000000027941 */ /* 0x000fea0003800200 */
.L_x_301:
[----:B------:R-:W-:Y:S01]  /*47c0*/  ISETP.GE.AND P0, PT, R16, R15, PT ;  /* 0x0000000f1000720c */ /* 0x000fe20003f06270 */
[----:B------:R-:W-:Y:S01]  /*47d0*/  BSSY.RECONVERGENT B2, `(.L_x_303) ;  /* 0x0000011000027945 */ /* 0x000fe20003800200 */
[----:B------:R-:W-:Y:S01]  /*47e0*/  IADD3.X R19, PT, PT, R3, R7, RZ, P2, P3 ;  /* 0x0000000703137210 */ /* 0x000fe200017e64ff */
        /* <DEDUP_REMOVED lines=15> */
.L_x_304:
[----:B------:R-:W-:Y:S05]  /*48e0*/  BSYNC.RECONVERGENT B2 ;  /* 0x0000000000027941 */ /* 0x000fea0003800200 */
.L_x_303:
[C---:B------:R-:W-:Y:S02]  /*48f0*/  VIADD R15, R13.reuse, 0x200 ;  /* 0x000002000d0f7836 */ /* 0x040fe40000000000 */
[----:B------:R-:W-:-:S03]  /*4900*/  VIADD R13, R13, 0x400 ;  /* 0x000004000d0d7836 */ /* 0x000fc60000000000 */
[----:B------:R-:W-:-:S13]  /*4910*/  ISETP.GE.AND P0, PT, R15, R12, PT ;  /* 0x0000000c0f00720c */ /* 0x000fda0003f06270 */
[----:B------:R-:W-:Y:S05]  /*4920*/  @!P0 BRA `(.L_x_305) ;  /* 0xfffffff800848947 */ /* 0x000fea000383ffff */
.L_x_291:
[----:B------:R-:W-:Y:S05]  /*4930*/  BSYNC.RECONVERGENT B1 ;  /* 0x0000000000017941 */ /* 0x000fea0003800200 */
.L_x_274:
        /* <DEDUP_REMOVED lines=22> */
.L_x_307:
[----:B------:R-:W-:Y:S05]  /*4aa0*/  BSYNC.RECONVERGENT B1 ;  /* 0x0000000000017941 */ /* 0x000fea0003800200 */
.L_x_306:
        /* <DEDUP_REMOVED lines=21> */
.L_x_309:
[----:B------:R-:W-:Y:S05]  /*4c00*/  BSYNC.RECONVERGENT B1 ;  /* 0x0000000000017941 */ /* 0x000fea0003800200 */
.L_x_308:
        /* <DEDUP_REMOVED lines=21> */
.L_x_311:
[----:B------:R-:W-:Y:S05]  /*4d60*/  BSYNC.RECONVERGENT B1 ;  /* 0x0000000000017941 */ /* 0x000fea0003800200 */
.L_x_310:
        /* <DEDUP_REMOVED lines=21> */
.L_x_313:
[----:B------:R-:W-:Y:S05]  /*4ec0*/  BSYNC.RECONVERGENT B1 ;  /* 0x0000000000017941 */ /* 0x000fea0003800200 */
.L_x_312:
        /* <DEDUP_REMOVED lines=22> */
.L_x_315:
[----:B------:R-:W-:Y:S05]  /*5030*/  BSYNC.RECONVERGENT B1 ;  /* 0x0000000000017941 */ /* 0x000fea0003800200 */
.L_x_314:
[----:B------:R-:W-:Y:S04]  /*5040*/  BSSY.RECONVERGENT B1, `(.L_x_316) ;  /* 0x000000c000017945 */ /* 0x000fe80003800200 */
[----:B------:R-:W-:Y:S05]  /*5050*/  @P3 BRA `(.L_x_317) ;  /* 0x0000000000283947 */ /* 0x000fea0003800000 */
[----:B------:R-:W0:Y:S01]  /*5060*/  S2R R8, SR_CgaCtaId ;  /* 0x0000000000087919 */ /* 0x000e220000008800 */
[----:B------:R-:W-:Y:S02]  /*5070*/  MOV R7, 0x400 ;  /* 0x0000040000077802 */ /* 0x000fe40000000f00 */
[----:B------:R-:W-:-:S04]  /*5080*/  SHF.R.U32.HI R6, RZ, 0x1, R5 ;  /* 0x00000001ff067819 */ /* 0x000fc80000011605 */
[----:B------:R-:W-:Y:S02]  /*5090*/  LOP3.LUT R6, R6, 0x1f0, RZ, 0xc0, !PT ;  /* 0x000001f006067812 */ /* 0x000fe400078ec0ff */
[----:B0-----:R-:W-:-:S05]  /*50a0*/  LEA R7, R8, R7, 0x18 ;  /* 0x0000000708077211 */ /* 0x001fca00078ec0ff */
[----:B------:R-:W-:Y:S02]  /*50b0*/  IMAD.IADD R9, R6, 0x1, R7 ;  /* 0x0000000106097824 */ /* 0x000fe400078e0207 */
[----:B------:R-:W-:Y:S02]  /*50c0*/  IMAD.MOV.U32 R6, RZ, RZ, R3 ;  /* 0x000000ffff067224 */ /* 0x000fe400078e0003 */
[----:B------:R-:W-:Y:S01]  /*50d0*/  IMAD.MOV.U32 R7, RZ, RZ, R2 ;  /* 0x000000ffff077224 */ /* 0x000fe200078e0002 */
[----:B------:R0:W-:Y:S04]  /*50e0*/  STS [R9+0x8], R4 ;  /* 0x0000080409007388 */ /* 0x0001e80000000800 */
[----:B------:R0:W-:Y:S02]  /*50f0*/  STS.64 [R9+0x10], R6 ;  /* 0x0000100609007388 */ /* 0x0001e40000000a00 */
.L_x_317:
[----:B------:R-:W-:Y:S05]  /*5100*/  BSYNC.RECONVERGENT B1 ;  /* 0x0000000000017941 */ /* 0x000fea0003800200 */
.L_x_316:
        /* <DEDUP_REMOVED lines=24> */
[CC--:B------:R-:W-:Y:S02]  /*5290*/  @P3 ISETP.LT.U32.AND P1, PT, R3.reuse, R10.reuse, PT ;  /* 0x0000000a0300320c */ /* 0x0c0fe40003f21070 */
[CC--:B------:R-:W-:Y:S02]  /*52a0*/  @P3 ISETP.GE.AND.EX P0, PT, R2.reuse, R11.reuse, PT, P0 ;  /* 0x0000000b0200320c */ /* 0x0c0fe40003f06300 */
[----:B------:R-:W-:Y:S02]  /*52b0*/  @P3 ISETP.LT.AND.EX P1, PT, R2, R11, PT, P1 ;  /* 0x0000000b0200320c */ /* 0x000fe40003f21310 */
[----:B------:R-:W-:Y:S02]  /*52c0*/  @P3 SEL R12, R4, R13, !P0 ;  /* 0x0000000d040c3207 */ /* 0x000fe40004000000 */
[----:B------:R-:W-:-:S02]  /*52d0*/  @P3 SEL R10, R3, R10, P1 ;  /* 0x0000000a030a3207 */ /* 0x000fc40000800000 */
[----:B------:R-:W-:-:S07]  /*52e0*/  @P3 SEL R14, R2, R11, P1 ;  /* 0x0000000b020e3207 */ /* 0x000fce0000800000 */
.L_x_319:
[----:B------:R-:W-:Y:S05]  /*52f0*/  BSYNC.RECONVERGENT B1 ;  /* 0x0000000000017941 */ /* 0x000fea0003800200 */
.L_x_318:
        /* <DEDUP_REMOVED lines=11> */
[-C--:B------:R-:W-:Y:S02]  /*53b0*/  @P3 ISETP.LT.U32.AND P1, PT, R10, R2.reuse, PT ;  /* 0x000000020a00320c */ /* 0x080fe40003f21070 */
[CC--:B------:R-:W-:Y:S02]  /*53c0*/  @P3 ISETP.GE.AND.EX P0, PT, R14.reuse, R3.reuse, PT, P0 ;  /* 0x000000030e00320c */ /* 0x0c0fe40003f06300 */
[----:B------:R-:W-:Y:S02]  /*53d0*/  @P3 ISETP.LT.AND.EX P1, PT, R14, R3, PT, P1 ;  /* 0x000000030e00320c */ /* 0x000fe40003f21310 */
[----:B------:R-:W-:Y:S02]  /*53e0*/  @P3 SEL R4, R12, R15, !P0 ;  /* 0x0000000f0c043207 */ /* 0x000fe40004000000 */
[----:B------:R-:W-:-:S02]  /*53f0*/  @P3 SEL R11, R10, R2, P1 ;  /* 0x000000020a0b3207 */ /* 0x000fc40000800000 */
[----:B------:R-:W-:-:S07]  /*5400*/  @P3 SEL R3, R14, R3, P1 ;  /* 0x000000030e033207 */ /* 0x000fce0000800000 */
.L_x_321:
[----:B------:R-:W-:Y:S05]  /*5410*/  BSYNC.RECONVERGENT B1 ;  /* 0x0000000000017941 */ /* 0x000fea0003800200 */
.L_x_320:
        /* <DEDUP_REMOVED lines=18> */
.L_x_323:
[----:B------:R-:W-:Y:S05]  /*5540*/  BSYNC.RECONVERGENT B1 ;  /* 0x0000000000017941 */ /* 0x000fea0003800200 */
.L_x_322:
        /* <DEDUP_REMOVED lines=18> */
.L_x_325:
[----:B------:R-:W-:Y:S05]  /*5670*/  BSYNC.RECONVERGENT B1 ;  /* 0x0000000000017941 */ /* 0x000fea0003800200 */
.L_x_324:
        /* <DEDUP_REMOVED lines=18> */
.L_x_327:
[----:B------:R-:W-:Y:S05]  /*57a0*/  BSYNC.RECONVERGENT B1 ;  /* 0x0000000000017941 */ /* 0x000fea0003800200 */
.L_x_326:
        /* <DEDUP_REMOVED lines=18> */
.L_x_329:
[----:B------:R-:W-:Y:S05]  /*58d0*/  BSYNC.RECONVERGENT B1 ;  /* 0x0000000000017941 */ /* 0x000fea0003800200 */
.L_x_328:
        /* <DEDUP_REMOVED lines=17> */
.L_x_235:
[----:B------:R-:W-:Y:S05]  /*59f0*/  BSYNC.RECONVERGENT B0 ;  /* 0x0000000000007941 */ /* 0x000fea0003800200 */
.L_x_202:
[----:B------:R-:W-:Y:S05]  /*5a00*/  @P2 EXIT ;  /* 0x000000000000294d */ /* 0x000fea0003800000 */
[----:B0-----:R-:W0:Y:S01]  /*5a10*/  LDC.64 R6, c[0x0][0x390] ;  /* 0x0000e400ff067b82 */ /* 0x001e220000000a00 */
[----:B------:R-:W-:-:S04]  /*5a20*/  LOP3.LUT R3, R3, R2, RZ, 0x3c, !PT ;  /* 0x0000000203037212 */ /* 0x000fc800078e3cff */
[----:B------:R-:W-:-:S04]  /*5a30*/  LOP3.LUT R2, R3, R2, RZ, 0x3c, !PT ;  /* 0x0000000203027212 */ /* 0x000fc800078e3cff */
[----:B------:R-:W-:Y:S01]  /*5a40*/  LOP3.LUT R3, R3, R2, RZ, 0x3c, !PT ;  /* 0x0000000203037212 */ /* 0x000fe200078e3cff */
[----:B0-----:R-:W-:-:S05]  /*5a50*/  IMAD.WIDE.U32 R6, R0, 0x10, R6 ;  /* 0x0000001000067825 */ /* 0x001fca00078e0006 */
[----:B------:R-:W-:Y:S04]  /*5a60*/  STG.E.64 desc[UR10][R6.64+0x8], R2 ;  /* 0x0000080206007986 */ /* 0x000fe8000c101b0a */
[----:B------:R-:W-:Y:S01]  /*5a70*/  STG.E desc[UR10][R6.64], R4 ;  /* 0x0000000406007986 */ /* 0x000fe2000c10190a */
[----:B------:R-:W-:Y:S05]  /*5a80*/  EXIT ;  /* 0x000000000000794d */ /* 0x000fea0003800000 */
.L_x_330:
        /* <DEDUP_REMOVED lines=15> */
.L_x_848:


//--------------------- .text._ZN6thrust24THRUST_300001_SM_1000_NS8cuda_cub4core6detail13_kernel_agentINS1_8__reduce11ReduceAgentINS0_12zip_iteratorIN4cuda3std3__45tupleIJNS0_6detail15normal_iteratorINS0_10device_ptrIiEEEENS0_17counting_iteratorIlNS0_11use_defaultESI_SI_EEEEEEEPNSB_IJilEEESM_lNS1_9__extrema9arg_min_fIilNSA_4lessIiEEEEEEJSL_SN_lSS_EEEvDpT0_ --------------------------
	.section	.text._ZN6thrust24THRUST_300001_SM_1000_NS8cuda_cub4core6detail13_kernel_agentINS1_8__reduce11ReduceAgentINS0_12zip_iteratorIN4cuda3std3__45tupleIJNS0_6detail15normal_iteratorINS0_10device_ptrIiEEEENS0_17counting_iteratorIlNS0_11use_defaultESI_SI_EEEEEEEPNSB_IJilEEESM_lNS1_9__extrema9arg_min_fIilNSA_4lessIiEEEEEEJSL_SN_lSS_EEEvDpT0_,"ax",@progbits
	.align	128
        .global         _ZN6thrust24THRUST_300001_SM_1000_NS8cuda_cub4core6detail13_kernel_agentINS1_8__reduce11ReduceAgentINS0_12zip_iteratorIN4cuda3std3__45tupleIJNS0_6detail15normal_iteratorINS0_10device_ptrIiEEEENS0_17counting_iteratorIlNS0_11use_defaultESI_SI_EEEEEEEPNSB_IJilEEESM_lNS1_9__extrema9arg_min_fIilNSA_4lessIiEEEEEEJSL_SN_lSS_EEEvDpT0_
        .type           _ZN6thrust24THRUST_300001_SM_1000_NS8cuda_cub4core6detail13_kernel_agentINS1_8__reduce11ReduceAgentINS0_12zip_iteratorIN4cuda3std3__45tupleIJNS0_6detail15normal_iteratorINS0_10device_ptrIiEEEENS0_17counting_iteratorIlNS0_11use_defaultESI_SI_EEEEEEEPNSB_IJilEEESM_lNS1_9__extrema9arg_min_fIilNSA_4lessIiEEEEEEJSL_SN_lSS_EEEvDpT0_,@function
        .size           _ZN6thrust24THRUST_300001_SM_1000_NS8cuda_cub4core6detail13_kernel_agentINS1_8__reduce11ReduceAgentINS0_12zip_iteratorIN4cuda3std3__45tupleIJNS0_6detail15normal_iteratorINS0_10device_ptrIiEEEENS0_17counting_iteratorIlNS0_11use_defaultESI_SI_EEEEEEEPNSB_IJilEEESM_lNS1_9__extrema9arg_min_fIilNSA_4lessIiEEEEEEJSL_SN_lSS_EEEvDpT0_,(.L_x_849 - _ZN6thrust24THRUST_300001_SM_1000_NS8cuda_cub4core6detail13_kernel_agentINS1_8__reduce11ReduceAgentINS0_12zip_iteratorIN4cuda3std3__45tupleIJNS0_6detail15normal_iteratorINS0_10device_ptrIiEEEENS0_17counting_iteratorIlNS0_11use_defaultESI_SI_EEEEEEEPNSB_IJilEEESM_lNS1_9__extrema9arg_min_fIilNSA_4lessIiEEEEEEJSL_SN_lSS_EEEvDpT0_)
        .other          _ZN6thrust24THRUST_300001_SM_1000_NS8cuda_cub4core6detail13_kernel_agentINS1_8__reduce11ReduceAgentINS0_12zip_iteratorIN4cuda3std3__45tupleIJNS0_6detail15normal_iteratorINS0_10device_ptrIiEEEENS0_17counting_iteratorIlNS0_11use_defaultESI_SI_EEEEEEEPNSB_IJilEEESM_lNS1_9__extrema9arg_min_fIilNSA_4lessIiEEEEEEJSL_SN_lSS_EEEvDpT0_,@"STO_CUDA_ENTRY STV_DEFAULT"
_ZN6thrust24THRUST_300001_SM_1000_NS8cuda_cub4core6detail13_kernel_agentINS1_8__reduce11ReduceAgentINS0_12zip_iteratorIN4cuda3std3__45tupleIJNS0_6detail15normal_iteratorINS0_10device_ptrIiEEEENS0_17counting_iteratorIlNS0_11use_defaultESI_SI_EEEEEEEPNSB_IJilEEESM_lNS1_9__extrema9arg_min_fIilNSA_4lessIiEEEEEEJSL_SN_lSS_EEEvDpT0_:
.text._ZN6thrust24THRUST_300001_SM_1000_NS8cuda_cub4core6detail13_kernel_agentINS1_8__reduce11ReduceAgentINS0_12zip_iteratorIN4cuda3std3__45tupleIJNS0_6detail15normal_iteratorINS0_10device_ptrIiEEEENS0_17counting_iteratorIlNS0_11use_defaultESI_SI_EEEEEEEPNSB_IJilEEESM_lNS1_9__extrema9arg_min_fIilNSA_4lessIiEEEEEEJSL_SN_lSS_EEEvDpT0_:
[----:B------:R-:W-:Y:S01]  /*0000*/  LDC R1, c[0x0][0x37c] ;  /* 0x0000df00ff017b82 */ /* 0x000fe20000000800 */
[----:B------:R-:W0:Y:S02]  /*0010*/  LDCU.64 UR4, c[0x0][0x398] ;  /* 0x00007300ff0477ac */ /* 0x000e240008000a00 */
[----:B0-----:R-:W-:-:S04]  /*0020*/  ISETP.NE.U32.AND P0, PT, RZ, UR4, PT ;  /* 0x00000004ff007c0c */ /* 0x001fc8000bf05070 */
[----:B------:R-:W-:-:S13]  /*0030*/  ISETP.NE.AND.EX P0, PT, RZ, UR5, PT, P0 ;  /* 0x00000005ff007c0c */ /* 0x000fda000bf05300 */
[----:B------:R-:W-:Y:S05]  /*0040*/  @!P0 EXIT ;  /* 0x000000000000894d */ /* 0x000fea0003800000 */
[----:B------:R-:W-:Y:S01]  /*0050*/  UISETP.GT.U32.AND UP0, UPT, UR4, 0x4ff, UPT ;  /* 0x000004ff0400788c */ /* 0x000fe2000bf04070 */
[----:B------:R-:W-:Y:S01]  /*0060*/  BSSY.RECONVERGENT B0, `(.L_x_331) ;  /* 0x000054f000007945 */ /* 0x000fe20003800200 */
[----:B------:R-:W0:Y:S02]  /*0070*/  LDCU.64 UR8, c[0x0][0x358] ;  /* 0x00006b00ff0877ac */ /* 0x000e240008000a00 */
[----:B------:R-:W-:-:S09]  /*0080*/  UISETP.GT.AND.EX UP0, UPT, UR5, URZ, UPT, UP0 ;  /* 0x000000ff0500728c */ /* 0x000fd2000bf04300 */
        /* <DEDUP_REMOVED lines=9> */
[----:B------:R-:W1:Y:S01]  /*0120*/  LDC.64 R4, c[0x0][0x380] ;  /* 0x0000e000ff047b82 */ /* 0x000e620000000a00 */
[----:B------:R-:W2:Y:S01]  /*0130*/  LDCU.64 UR6, c[0x0][0x388] ;  /* 0x00007100ff0677ac */ /* 0x000ea20008000a00 */
[----:B-1----:R-:W-:-:S06]  /*0140*/  IMAD.WIDE.U32 R4, R0, 0x4, R4 ;  /* 0x0000000400047825 */ /* 0x002fcc00078e0004 */
[----:B0-----:R1:W5:Y:S01]  /*0150*/  LDG.E R4, desc[UR8][R4.64] ;  /* 0x0000000804047981 */ /* 0x001362000c1e1900 */
[C---:B--2---:R-:W-:Y:S01]  /*0160*/  IADD3 R3, P0, PT, R0.reuse, UR6, RZ ;  /* 0x0000000600037c10 */ /* 0x044fe2000ff1e0ff */
[----:B------:R-:W-:-:S04]  /*0170*/  VIADD R11, R0, 0x100 ;  /* 0x00000100000b7836 */ /* 0x000fc80000000000 */
[----:B------:R-:W-:-:S08]  /*0180*/  IMAD.X R2, RZ, RZ, UR7, P0 ;  /* 0x00000007ff027e24 */ /* 0x000fd000080e06ff */
.L_x_334:
[----:B0-----:R-:W-:Y:S05]  /*0190*/  BSYNC.RECONVERGENT B1 ;  /* 0x0000000000017941 */ /* 0x001fea0003800200 */
.L_x_333:
        /* <DEDUP_REMOVED lines=10> */
[----:B------:R-:W1:Y:S01]  /*0240*/  LDCU.64 UR6, c[0x0][0x388] ;  /* 0x00007100ff0677ac */ /* 0x000e620008000a00 */
[----:B------:R-:W-:-:S04]  /*0250*/  LEA.HI R5, R14, 0x1, RZ, 0x18 ;  /* 0x000000010e057811 */ /* 0x000fc800078fc0ff */
[----:B------:R-:W-:-:S05]  /*0260*/  LOP3.LUT R5, R5, 0x3, RZ, 0xc0, !PT ;  /* 0x0000000305057812 */ /* 0x000fca00078ec0ff */
[----:B------:R-:W-:Y:S01]  /*0270*/  IMAD.MOV R5, RZ, RZ, -R5 ;  /* 0x000000ffff057224 */ /* 0x000fe200078e0a05 */
[C---:B-1----:R-:W-:Y:S01]  /*0280*/  IADD3 R12, P0, PT, R11.reuse, UR6, RZ ;  /* 0x000000060b0c7c10 */ /* 0x042fe2000ff1e0ff */
[----:B0-----:R-:W-:-:S04]  /*0290*/  IMAD.WIDE.U32 R6, R11, 0x4, R6 ;  /* 0x000000040b067825 */ /* 0x001fc800078e0006 */
[----:B------:R-:W-:Y:S02]  /*02a0*/  IMAD.MOV.U32 R9, RZ, RZ, R6 ;  /* 0x000000ffff097224 */ /* 0x000fe400078e0006 */
[----:B------:R-:W-:Y:S02]  /*02b0*/  IMAD.MOV.U32 R10, RZ, RZ, R7 ;  /* 0x000000ffff0a7224 */ /* 0x000fe400078e0007 */
[----:B------:R-:W-:-:S07]  /*02c0*/  IMAD.X R13, RZ, RZ, UR7, P0 ;  /* 0x00000007ff0d7e24 */ /* 0x000fce00080e06ff */
.L_x_341:
        /* <DEDUP_REMOVED lines=17> */
[CC--:B------:R-:W-:Y:S02]  /*03e0*/  @P4 ISETP.LT.U32.AND P0, PT, R7.reuse, R12.reuse, PT ;  /* 0x0000000c0700420c */ /* 0x0c0fe40003f01070 */
[CC--:B------:R-:W-:Y:S02]  /*03f0*/  @P4 ISETP.GE.AND.EX P1, PT, R8.reuse, R13.reuse, PT, P1 ;  /* 0x0000000d0800420c */ /* 0x0c0fe40003f26310 */
[----:B------:R-:W-:Y:S02]  /*0400*/  @P4 ISETP.LT.AND.EX P0, PT, R8, R13, PT, P0 ;  /* 0x0000000d0800420c */ /* 0x000fe40003f01300 */
[----:B------:R-:W-:Y:S02]  /*0410*/  @P4 SEL R4, R6, R15, !P1 ;  /* 0x0000000f06044207 */ /* 0x000fe40004800000 */
[----:B------:R-:W-:-:S02]  /*0420*/  @P4 SEL R3, R7, R12, P0 ;  /* 0x0000000c07034207 */ /* 0x000fc40000000000 */
[----:B------:R-:W-:-:S07]  /*0430*/  @P4 SEL R2, R8, R13, P0 ;  /* 0x0000000d08024207 */ /* 0x000fce0000000000 */
.L_x_340:
[----:B------:R-:W-:Y:S05]  /*0440*/  BSYNC.RECONVERGENT B3 ;  /* 0x0000000000037941 */ /* 0x000fea0003800200 */
.L_x_339:
[----:B------:R-:W-:Y:S01]  /*0450*/  IADD3 R12, P0, PT, R12, 0x100, RZ ;  /* 0x000001000c0c7810 */ /* 0x000fe20007f1e0ff */
[----:B------:R-:W-:Y:S02]  /*0460*/  VIADD R11, R11, 0x100 ;  /* 0x000001000b0b7836 */ /* 0x000fe40000000000 */
[----:B------:R-:W-:Y:S02]  /*0470*/  IMAD.X R10, RZ, RZ, R10, P3 ;  /* 0x000000ffff0a7224 */ /* 0x000fe400018e060a */
[----:B------:R-:W-:Y:S01]  /*0480*/  IMAD.X R13, RZ, RZ, R13, P0 ;  /* 0x000000ffff0d7224 */ /* 0x000fe200000e060d */
[----:B------:R-:W-:Y:S07]  /*0490*/  @P2 BRA `(.L_x_341) ;  /* 0xfffffffc008c2947 */ /* 0x000fee000383ffff */
.L_x_338:
[----:B------:R-:W-:Y:S05]  /*04a0*/  BSYNC.RECONVERGENT B2 ;  /* 0x0000000000027941 */ /* 0x000fea0003800200 */
.L_x_337:
[----:B------:R-:W-:-:S13]  /*04b0*/  ISETP.GE.U32.AND P0, PT, R14, 0x300, PT ;  /* 0x000003000e00780c */ /* 0x000fda0003f06070 */
[----:B------:R-:W-:Y:S05]  /*04c0*/  @!P0 BRA `(.L_x_336) ;  /* 0x00000004007c8947 */ /* 0x000fea0003800000 */
[----:B------:R-:W0:Y:S01]  /*04d0*/  LDC.64 R8, c[0x0][0x380] ;  /* 0x0000e000ff087b82 */ /* 0x000e220000000a00 */
[----:B------:R-:W-:-:S07]  /*04e0*/  VIADD R10, R11, 0x200 ;  /* 0x000002000b0a7836 */ /* 0x000fce0000000000 */
[----:B------:R-:W1:Y:S02]  /*04f0*/  LDC.64 R6, c[0x0][0x388] ;  /* 0x0000e200ff067b82 */ /* 0x000e640000000a00 */
.L_x_350:
[----:B------:R-:W-:-:S04]  /*0500*/  VIADD R15, R10, 0xfffffe00 ;  /* 0xfffffe000a0f7836 */ /* 0x000fc80000000000 */
[----:B0-----:R-:W-:-:S05]  /*0510*/  IMAD.WIDE R12, R15, 0x4, R8 ;  /* 0x000000040f0c7825 */ /* 0x001fca00078e0208 */
[----:B------:R-:W2:Y:S04]  /*0520*/  LDG.E R19, desc[UR8][R12.64] ;  /* 0x000000080c137981 */ /* 0x000ea8000c1e1900 */
[----:B-----5:R0:W5:Y:S04]  /*0530*/  LDG.E R21, desc[UR8][R12.64+0x400] ;  /* 0x000400080c157981 */ /* 0x020168000c1e1900 */
[----:B------:R0:W5:Y:S04]  /*0540*/  LDG.E R5, desc[UR8][R12.64+0x800] ;  /* 0x000800080c057981 */ /* 0x000168000c1e1900 */
[----:B------:R0:W5:Y:S01]  /*0550*/  LDG.E R11, desc[UR8][R12.64+0xc00] ;  /* 0x000c00080c0b7981 */ /* 0x000162000c1e1900 */
[----:B-1----:R-:W-:Y:S01]  /*0560*/  IADD3 R20, P1, PT, R15, R6, RZ ;  /* 0x000000060f147210 */ /* 0x002fe20007f3e0ff */
[----:B------:R-:W-:Y:S01]  /*0570*/  BSSY.RECONVERGENT B2, `(.L_x_342) ;  /* 0x0000013000027945 */ /* 0x000fe20003800200 */
[----:B------:R-:W-:-:S02]  /*0580*/  IMAD.MOV.U32 R17, RZ, RZ, R3 ;  /* 0x000000ffff117224 */ /* 0x000fc400078e0003 */
[----:B------:R-:W-:Y:S01]  /*0590*/  IMAD.MOV.U32 R18, RZ, RZ, R2 ;  /* 0x000000ffff127224 */ /* 0x000fe200078e0002 */
[----:B------:R-:W-:Y:S01]  /*05a0*/  LEA.HI.X.SX32 R15, R15, R7, 0x1, P1 ;  /* 0x000000070f0f7211 */ /* 0x000fe200008f0eff */
[----:B------:R-:W-:Y:S02]  /*05b0*/  IMAD.MOV.U32 R14, RZ, RZ, R4 ;  /* 0x000000ffff0e7224 */ /* 0x000fe400078e0004 */
[----:B------:R-:W-:Y:S01]  /*05c0*/  VIADD R16, R10, 0xffffff00 ;  /* 0xffffff000a107836 */ /* 0x000fe20000000000 */
[----:B--2---:R-:W-:-:S13]  /*05d0*/  ISETP.GE.AND P0, PT, R4, R19, PT ;  /* 0x000000130400720c */ /* 0x004fda0003f06270 */
[----:B0-----:R-:W-:Y:S05]  /*05e0*/  @!P0 BRA `(.L_x_343) ;  /* 0x00000000002c8947 */ /* 0x001fea0003800000 */
        /* <DEDUP_REMOVED lines=11> */
.L_x_343:
[----:B------:R-:W-:Y:S05]  /*06a0*/  BSYNC.RECONVERGENT B2 ;  /* 0x0000000000027941 */ /* 0x000fea0003800200 */
.L_x_342:
[----:B-----5:R-:W-:Y:S01]  /*06b0*/  ISETP.GE.AND P0, PT, R14, R21, PT ;  /* 0x000000150e00720c */ /* 0x020fe20003f06270 */
[----:B------:R-:W-:Y:S01]  /*06c0*/  BSSY.RECONVERGENT B2, `(.L_x_344) ;  /* 0x0000013000027945 */ /* 0x000fe20003800200 */
[----:B------:R-:W-:Y:S01]  /*06d0*/  IADD3 R12, P1, PT, R16, R6, RZ ;  /* 0x00000006100c7210 */ /* 0x000fe20007f3e0ff */
[----:B------:R-:W-:Y:S02]  /*06e0*/  VIADD R3, R10, 0x100 ;  /* 0x000001000a037836 */ /* 0x000fe40000000000 */
[----:B------:R-:W-:Y:S01]  /*06f0*/  IMAD.MOV.U32 R4, RZ, RZ, R17 ;  /* 0x000000ffff047224 */ /* 0x000fe200078e0011 */
[----:B------:R-:W-:Y:S01]  /*0700*/  LEA.HI.X.SX32 R13, R16, R7, 0x1, P1 ;  /* 0x00000007100d7211 */ /* 0x000fe200008f0eff */
        /* <DEDUP_REMOVED lines=14> */
.L_x_345:
[----:B------:R-:W-:Y:S05]  /*07f0*/  BSYNC.RECONVERGENT B2 ;  /* 0x0000000000027941 */ /* 0x000fea0003800200 */
.L_x_344:
[----:B------:R-:W-:Y:S01]  /*0800*/  ISETP.GE.AND P0, PT, R2, R5, PT ;  /* 0x000000050200720c */ /* 0x000fe20003f06270 */
[----:B------:R-:W-:Y:S01]  /*0810*/  BSSY.RECONVERGENT B2, `(.L_x_346) ;  /* 0x0000013000027945 */ /* 0x000fe20003800200 */
[CC--:B------:R-:W-:Y:S01]  /*0820*/  IADD3 R17, P1, PT, R10.reuse, R6.reuse, RZ ;  /* 0x000000060a117210 */ /* 0x0c0fe20007f3e0ff */
[----:B------:R-:W-:Y:S01]  /*0830*/  IMAD.MOV.U32 R13, RZ, RZ, R4 ;  /* 0x000000ffff0d7224 */ /* 0x000fe200078e0004 */
[----:B------:R-:W-:Y:S01]  /*0840*/  IADD3 R18, P2, PT, R3, R6, RZ ;  /* 0x0000000603127210 */ /* 0x000fe20007f5e0ff */
[----:B------:R-:W-:Y:S01]  /*0850*/  IMAD.MOV.U32 R14, RZ, RZ, R15 ;  /* 0x000000ffff0e7224 */ /* 0x000fe200078e000f */
[----:B------:R-:W-:Y:S01]  /*0860*/  LEA.HI.X.SX32 R16, R10, R7, 0x1, P1 ;  /* 0x000000070a107211 */ /* 0x000fe200008f0eff */
        /* <DEDUP_REMOVED lines=13> */
.L_x_347:
[----:B------:R-:W-:Y:S05]  /*0940*/  BSYNC.RECONVERGENT B2 ;  /* 0x0000000000027941 */ /* 0x000fea0003800200 */
.L_x_346:
[----:B------:R-:W-:Y:S01]  /*0950*/  ISETP.GE.AND P0, PT, R12, R11, PT ;  /* 0x0000000b0c00720c */ /* 0x000fe20003f06270 */
[----:B------:R-:W-:Y:S01]  /*0960*/  BSSY.RECONVERGENT B2, `(.L_x_348) ;  /* 0x0000011000027945 */ /* 0x000fe20003800200 */
[----:B------:R-:W-:Y:S01]  /*0970*/  LEA.HI.X.SX32 R5, R3, R7, 0x1, P2 ;  /* 0x0000000703057211 */ /* 0x000fe200010f0eff */
        /* <DEDUP_REMOVED lines=15> */
.L_x_349:
[----:B------:R-:W-:Y:S05]  /*0a70*/  BSYNC.RECONVERGENT B2 ;  /* 0x0000000000027941 */ /* 0x000fea0003800200 */
.L_x_348:
[C---:B------:R-:W-:Y:S02]  /*0a80*/  VIADD R5, R10.reuse, 0x200 ;  /* 0x000002000a057836 */ /* 0x040fe40000000000 */
[----:B------:R-:W-:-:S03]  /*0a90*/  VIADD R10, R10, 0x400 ;  /* 0x000004000a0a7836 */ /* 0x000fc60000000000 */
[----:B------:R-:W-:-:S13]  /*0aa0*/  ISETP.GE.AND P0, PT, R5, UR5, PT ;  /* 0x0000000505007c0c */ /* 0x000fda000bf06270 */
[----:B------:R-:W-:Y:S05]  /*0ab0*/  @!P0 BRA `(.L_x_350) ;  /* 0xfffffff800908947 */ /* 0x000fea000383ffff */
.L_x_336:
[----:B------:R-:W-:Y:S05]  /*0ac0*/  BSYNC.RECONVERGENT B1 ;  /* 0x0000000000017941 */ /* 0x000fea0003800200 */
.L_x_335:
[----:B------:R-:W0:Y:S02]  /*0ad0*/  LDCU UR4, c[0x0][0x398] ;  /* 0x00007300ff0477ac */ /* 0x000e240008000800 */
[----:B0-----:R-:W-:-:S09]  /*0ae0*/  UISETP.GE.AND UP0, UPT, UR4, 0x100, UPT ;  /* 0x000001000400788c */ /* 0x001fd2000bf06270 */
[----:B------:R-:W-:Y:S05]  /*0af0*/  BRA.U !UP0, `(.L_x_351) ;  /* 0x00000011083c7547 */ /* 0x000fea000b800000 */
[----:B------:R-:W0:Y:S01]  /*0b00*/  S2R R12, SR_LANEID ;  /* 0x00000000000c7919 */ /* 0x000e220000000000 */
[----:B------:R-:W-:Y:S01]  /*0b10*/  BSSY.RECONVERGENT B1, `(.L_x_352) ;  /* 0x0000015000017945 */ /* 0x000fe20003800200 */
[----:B------:R-:W-:Y:S01]  /*0b20*/  IMAD.MOV.U32 R8, RZ, RZ, R3 ;  /* 0x000000ffff087224 */ /* 0x000fe200078e0003 */
[----:B-----5:R-:W2:Y:S01]  /*0b30*/  SHFL.DOWN PT, R7, R4, 0x1, 0x1f ;  /* 0x08201f0004077f89 */ /* 0x020ea200000e0000 */
[----:B------:R-:W-:Y:S02]  /*0b40*/  IMAD.MOV.U32 R9, RZ, RZ, R2 ;  /* 0x000000ffff097224 */ /* 0x000fe400078e0002 */
[----:B-1----:R-:W-:Y:S01]  /*0b50*/  IMAD.MOV.U32 R5, RZ, RZ, R4 ;  /* 0x000000ffff057224 */ /* 0x002fe200078e0004 */
[----:B------:R1:W3:Y:S04]  /*0b60*/  SHFL.DOWN PT, R6, R3, 0x1, 0x1f ;  /* 0x08201f0003067f89 */ /* 0x0002e800000e0000 */
[----:B------:R1:W4:Y:S01]  /*0b70*/  SHFL.DOWN PT, R11, R2, 0x1, 0x1f ;  /* 0x08201f00020b7f89 */ /* 0x00032200000e0000 */
[----:B--2---:R-:W-:-:S04]  /*0b80*/  ISETP.GE.AND P0, PT, R4, R7, PT ;  /* 0x000000070400720c */ /* 0x004fc80003f06270 */
[----:B0-----:R-:W-:-:S13]  /*0b90*/  ISETP.GT.OR P0, PT, R12, 0x1e, !P0 ;  /* 0x0000001e0c00780c */ /* 0x001fda0004704670 */
[----:B-1-34-:R-:W-:Y:S05]  /*0ba0*/  @P0 BRA `(.L_x_353) ;  /* 0x00000000002c0947 */ /* 0x01afea0003800000 */
        /* <DEDUP_REMOVED lines=11> */
.L_x_353:
[----:B------:R-:W-:Y:S05]  /*0c60*/  BSYNC.RECONVERGENT B1 ;  /* 0x0000000000017941 */ /* 0x000fea0003800200 */
.L_x_352:
        /* <DEDUP_REMOVED lines=21> */
.L_x_355:
[----:B------:R-:W-:Y:S05]  /*0dc0*/  BSYNC.RECONVERGENT B1 ;  /* 0x0000000000017941 */ /* 0x000fea0003800200 */
.L_x_354:
        /* <DEDUP_REMOVED lines=21> */
.L_x_357:
[----:B------:R-:W-:Y:S05]  /*0f20*/  BSYNC.RECONVERGENT B1 ;  /* 0x0000000000017941 */ /* 0x000fea0003800200 */
.L_x_356:
        /* <DEDUP_REMOVED lines=21> */
.L_x_359:
[----:B------:R-:W-:Y:S05]  /*1080*/  BSYNC.RECONVERGENT B1 ;  /* 0x0000000000017941 */ /* 0x000fea0003800200 */
.L_x_358:
        /* <DEDUP_REMOVED lines=22> */
.L_x_361:
[----:B------:R-:W-:Y:S05]  /*11f0*/  BSYNC.RECONVERGENT B1 ;  /* 0x0000000000017941 */ /* 0x000fea0003800200 */
.L_x_360:
        /* <DEDUP_REMOVED lines=12> */
.L_x_363:
[----:B------:R-:W-:Y:S05]  /*12c0*/  BSYNC.RECONVERGENT B1 ;  /* 0x0000000000017941 */ /* 0x000fea0003800200 */
.L_x_362:
        /* <DEDUP_REMOVED lines=31> */
.L_x_366:
[----:B------:R-:W-:Y:S05]  /*14c0*/  BSYNC.RECONVERGENT B1 ;  /* 0x0000000000017941 */ /* 0x000fea0003800200 */
.L_x_365:
        /* <DEDUP_REMOVED lines=18> */
.L_x_368:
[----:B------:R-:W-:Y:S05]  /*15f0*/  BSYNC.RECONVERGENT B1 ;  /* 0x0000000000017941 */ /* 0x000fea0003800200 */
.L_x_367:
        /* <DEDUP_REMOVED lines=18> */
.L_x_370:
[----:B------:R-:W-:Y:S05]  /*1720*/  BSYNC.RECONVERGENT B1 ;  /* 0x0000000000017941 */ /* 0x000fea0003800200 */
.L_x_369:
        /* <DEDUP_REMOVED lines=18> */
.L_x_372:
[----:B------:R-:W-:Y:S05]  /*1850*/  BSYNC.RECONVERGENT B1 ;  /* 0x0000000000017941 */ /* 0x000fea0003800200 */
.L_x_371:
        /* <DEDUP_REMOVED lines=18> */
.L_x_374:
[----:B------:R-:W-:Y:S05]  /*1980*/  BSYNC.RECONVERGENT B1 ;  /* 0x0000000000017941 */ /* 0x000fea0003800200 */
.L_x_373:
        /* <DEDUP_REMOVED lines=18> */
.L_x_376:
[----:B------:R-:W-:Y:S05]  /*1ab0*/  BSYNC.RECONVERGENT B1 ;  /* 0x0000000000017941 */ /* 0x000fea0003800200 */
.L_x_375:
        /* <DEDUP_REMOVED lines=19> */
.L_x_351:
[----:B-1----:R-:W-:Y:S01]  /*1bf0*/  LOP3.LUT R5, R0, 0x3e0, RZ, 0xc0, !PT ;  /* 0x000003e000057812 */ /* 0x002fe200078ec0ff */
[----:B------:R-:W-:Y:S01]  /*1c00*/  BSSY.RECONVERGENT B1, `(.L_x_377) ;  /* 0x000001b000017945 */ /* 0x000fe20003800200 */
[----:B-----5:R-:W-:Y:S02]  /*1c10*/  IMAD.MOV.U32 R7, RZ, RZ, R4 ;  /* 0x000000ffff077224 */ /* 0x020fe400078e0004 */
[----:B------:R-:W-:Y:S02]  /*1c20*/  IMAD.MOV.U32 R13, RZ, RZ, R3 ;  /* 0x000000ffff0d7224 */ /* 0x000fe400078e0003 */
[----:B------:R-:W-:Y:S01]  /*1c30*/  VIADD R6, R5, 0x20 ;  /* 0x0000002005067836 */ /* 0x000fe20000000000 */
[----:B------:R-:W-:Y:S01]  /*1c40*/  LOP3.LUT R5, RZ, R5, RZ, 0x33, !PT ;  /* 0x00000005ff057212 */ /* 0x000fe200078e33ff */
[----:B------:R-:W-:-:S03]  /*1c50*/  IMAD.MOV.U32 R15, RZ, RZ, R2 ;  /* 0x000000ffff0f7224 */ /* 0x000fc600078e0002 */
[----:B------:R-:W-:Y:S01]  /*1c60*/  ISETP.GT.AND P0, PT, R6, UR4, PT ;  /* 0x0000000406007c0c */ /* 0x000fe2000bf04270 */
[----:B------:R-:W-:-:S05]  /*1c70*/  VIADD R5, R5, UR4 ;  /* 0x0000000405057c36 */ /* 0x000fca0008000000 */
        /* <DEDUP_REMOVED lines=19> */
.L_x_378:
[----:B------:R-:W-:Y:S05]  /*1db0*/  BSYNC.RECONVERGENT B1 ;  /* 0x0000000000017941 */ /* 0x000fea0003800200 */
.L_x_377:
        /* <DEDUP_REMOVED lines=22> */
.L_x_380:
[----:B------:R-:W-:Y:S05]  /*1f20*/  BSYNC.RECONVERGENT B1 ;  /* 0x0000000000017941 */ /* 0x000fea0003800200 */
.L_x_379:
        /* <DEDUP_REMOVED lines=22> */
.L_x_382:
[----:B------:R-:W-:Y:S05]  /*2090*/  BSYNC.RECONVERGENT B1 ;  /* 0x0000000000017941 */ /* 0x000fea0003800200 */
.L_x_381:
        /* <DEDUP_REMOVED lines=22> */
.L_x_384:
[----:B------:R-:W-:Y:S05]  /*2200*/  BSYNC.RECONVERGENT B1 ;  /* 0x0000000000017941 */ /* 0x000fea0003800200 */
.L_x_383:
        /* <DEDUP_REMOVED lines=23> */
.L_x_386:
[----:B------:R-:W-:Y:S05]  /*2380*/  BSYNC.RECONVERGENT B1 ;  /* 0x0000000000017941 */ /* 0x000fea0003800200 */
.L_x_385:
        /* <DEDUP_REMOVED lines=12> */
.L_x_388:
[----:B------:R-:W-:Y:S05]  /*2450*/  BSYNC.RECONVERGENT B1 ;  /* 0x0000000000017941 */ /* 0x000fea0003800200 */
.L_x_387:
        /* <DEDUP_REMOVED lines=30> */
.L_x_390:
[----:B------:R-:W-:Y:S05]  /*2640*/  BSYNC.RECONVERGENT B1 ;  /* 0x0000000000017941 */ /* 0x000fea0003800200 */
.L_x_389:
        /* <DEDUP_REMOVED lines=27> */
.L_x_392:
[----:B------:R-:W-:Y:S05]  /*2800*/  BSYNC.RECONVERGENT B1 ;  /* 0x0000000000017941 */ /* 0x000fea0003800200 */
.L_x_391:
        /* <DEDUP_REMOVED lines=27> */
.L_x_394:
[----:B------:R-:W-:Y:S05]  /*29c0*/  BSYNC.RECONVERGENT B1 ;  /* 0x0000000000017941 */ /* 0x000fea0003800200 */
.L_x_393:
        /* <DEDUP_REMOVED lines=27> */
.L_x_396:
[----:B------:R-:W-:Y:S05]  /*2b80*/  BSYNC.RECONVERGENT B1 ;  /* 0x0000000000017941 */ /* 0x000fea0003800200 */
.L_x_395:
        /* <DEDUP_REMOVED lines=27> */
.L_x_398:
[----:B------:R-:W-:Y:S05]  /*2d40*/  BSYNC.RECONVERGENT B1 ;  /* 0x0000000000017941 */ /* 0x000fea0003800200 */
.L_x_397:
        /* <DEDUP_REMOVED lines=27> */
.L_x_400:
[----:B------:R-:W-:Y:S05]  /*2f00*/  BSYNC.RECONVERGENT B1 ;  /* 0x0000000000017941 */ /* 0x000fea0003800200 */
.L_x_399:
        /* <DEDUP_REMOVED lines=28> */
.L_x_332:
[----:B------:R-:W1:Y:S01]  /*30d0*/  S2R R0, SR_TID.X ;  /* 0x0000000000007919 */ /* 0x000e620000002100 */
[----:B------:R-:W1:Y:S01]  /*30e0*/  LDC.64 R2, c[0x0][0x380] ;  /* 0x0000e000ff027b82 */ /* 0x000e620000000a00 */
[----:B------:R-:W2:Y:S01]  /*30f0*/  LDCU.64 UR6, c[0x0][0x388] ;  /* 0x00007100ff0677ac */ /* 0x000ea20008000a00 */
[----:B-1----:R-:W-:-:S05]  /*3100*/  IMAD.WIDE.U32 R2, R0, 0x4, R2 ;  /* 0x0000000400027825 */ /* 0x002fca00078e0002 */
[----:B0-----:R-:W3:Y:S04]  /*3110*/  LDG.E R4, desc[UR8][R2.64] ;  /* 0x0000000802047981 */ /* 0x001ee8000c1e1900 */
[----:B------:R-:W3:Y:S04]  /*3120*/  LDG.E R5, desc[UR8][R2.64+0x400] ;  /* 0x0004000802057981 */ /* 0x000ee8000c1e1900 */
[----:B------:R-:W4:Y:S04]  /*3130*/  LDG.E R6, desc[UR8][R2.64+0x800] ;  /* 0x0008000802067981 */ /* 0x000f28000c1e1900 */
[----:B------:R-:W5:Y:S04]  /*3140*/  LDG.E R7, desc[UR8][R2.64+0xc00] ;  /* 0x000c000802077981 */ /* 0x000f68000c1e1900 */
[----:B------:R-:W2:Y:S01]  /*3150*/  LDG.E R9, desc[UR8][R2.64+0x1000] ;  /* 0x0010000802097981 */ /* 0x000ea2000c1e1900 */
[----:B------:R-:W-:Y:S01]  /*3160*/  VIADD R13, R0, 0x200 ;  /* 0x00000200000d7836 */ /* 0x000fe20000000000 */
[----:B------:R-:W-:Y:S01]  /*3170*/  BSSY.RECONVERGENT B1, `(.L_x_401) ;  /* 0x000001d000017945 */ /* 0x000fe20003800200 */
[----:B---3--:R-:W-:-:S02]  /*3180*/  VIMNMX R11, PT, PT, R4, R5, PT ;  /* 0x00000005040b7248 */ /* 0x008fc40003fe0100 */
[----:B------:R-:W-:Y:S01]  /*3190*/  ISETP.GE.AND P0, PT, R5, R4, PT ;  /* 0x000000040500720c */ /* 0x000fe20003f06270 */
[----:B------:R-:W-:Y:S01]  /*31a0*/  VIADD R5, R0, 0x100 ;  /* 0x0000010000057836 */ /* 0x000fe20000000000 */
[CC--:B----4-:R-:W-:Y:S02]  /*31b0*/  ISETP.GE.AND P1, PT, R6.reuse, R11.reuse, PT ;  /* 0x0000000b0600720c */ /* 0x0d0fe40003f26270 */
[----:B------:R-:W-:Y:S02]  /*31c0*/  VIMNMX R6, PT, PT, R6, R11, PT ;  /* 0x0000000b06067248 */ /* 0x000fe40003fe0100 */
[----:B------:R-:W-:Y:S02]  /*31d0*/  LOP3.LUT R4, R0, 0x400, RZ, 0xfc, !PT ;  /* 0x0000040000047812 */ /* 0x000fe400078efcff */
[CC--:B-----5:R-:W-:Y:S02]  /*31e0*/  ISETP.GE.AND P2, PT, R7.reuse, R6.reuse, PT ;  /* 0x000000060700720c */ /* 0x0e0fe40003f46270 */
[----:B------:R-:W-:-:S05]  /*31f0*/  VIMNMX R10, PT, PT, R7, R6, PT ;  /* 0x00000006070a7248 */ /* 0x000fca0003fe0100 */
[----:B------:R-:W-:Y:S01]  /*3200*/  @P1 SEL R13, R5, R0, !P0 ;  /* 0x00000000050d1207 */ /* 0x000fe20004000000 */
[----:B------:R-:W-:Y:S01]  /*3210*/  IMAD.MOV.U32 R6, RZ, RZ, R10 ;  /* 0x000000ffff067224 */ /* 0x000fe200078e000a */
[----:B--2---:R-:W-:Y:S02]  /*3220*/  ISETP.GE.AND P0, PT, R10, R9, PT ;  /* 0x000000090a00720c */ /* 0x004fe40003f06270 */
[----:B------:R-:W-:Y:S02]  /*3230*/  IADD3 R12, P1, PT, R4, UR6, RZ ;  /* 0x00000006040c7c10 */ /* 0x000fe4000ff3e0ff */
[----:B------:R-:W-:-:S03]  /*3240*/  @!P2 VIADD R13, R0, 0x300 ;  /* 0x00000300000da836 */ /* 0x000fc60000000000 */
[----:B------:R-:W-:Y:S02]  /*3250*/  IMAD.X R14, RZ, RZ, UR7, P1 ;  /* 0x00000007ff0e7e24 */ /* 0x000fe400088e06ff */
[----:B------:R-:W-:-:S05]  /*3260*/  IADD3 R5, P2, PT, R13, UR6, RZ ;  /* 0x000000060d057c10 */ /* 0x000fca000ff5e0ff */
[----:B------:R-:W-:Y:S02]  /*3270*/  IMAD.X R11, RZ, RZ, UR7, P2 ;  /* 0x00000007ff0b7e24 */ /* 0x000fe400090e06ff */
[----:B------:R-:W-:Y:S02]  /*3280*/  IMAD.MOV.U32 R7, RZ, RZ, R5 ;  /* 0x000000ffff077224 */ /* 0x000fe400078e0005 */
[----:B------:R-:W-:Y:S01]  /*3290*/  IMAD.MOV.U32 R8, RZ, RZ, R11 ;  /* 0x000000ffff087224 */ /* 0x000fe200078e000b */
[----:B------:R-:W-:Y:S06]  /*32a0*/  @!P0 BRA `(.L_x_402) ;  /* 0x0000000000248947 */ /* 0x000fec0003800000 */
        /* <DEDUP_REMOVED lines=9> */
.L_x_402:
[----:B------:R-:W-:Y:S05]  /*3340*/  BSYNC.RECONVERGENT B1 ;  /* 0x0000000000017941 */ /* 0x000fea0003800200 */
.L_x_401:
[----:B------:R-:W-:Y:S01]  /*3350*/  UISETP.GE.U32.AND UP0, UPT, UR4, 0xa00, UPT ;  /* 0x00000a000400788c */ /* 0x000fe2000bf06070 */
[----:B------:R-:W-:Y:S02]  /*3360*/  IMAD.MOV.U32 R9, RZ, RZ, 0x500 ;  /* 0x00000500ff097424 */ /* 0x000fe400078e00ff */
[----:B------:R-:W-:Y:S01]  /*3370*/  IMAD.MOV.U32 R10, RZ, RZ, RZ ;  /* 0x000000ffff0a7224 */ /* 0x000fe200078e00ff */
[----:B------:R-:W-:-:S09]  /*3380*/  UISETP.GE.U32.AND.EX UP0, UPT, UR5, URZ, UPT, UP0 ;  /* 0x000000ff0500728c */ /* 0x000fd2000bf06100 */
[----:B------:R-:W-:Y:S05]  /*3390*/  BRA.U !UP0, `(.L_x_403) ;  /* 0x0000000508c87547 */ /* 0x000fea000b800000 */
[----:B------:R-:W-:Y:S01]  /*33a0*/  IMAD.MOV.U32 R9, RZ, RZ, 0x500 ;  /* 0x00000500ff097424 */ /* 0x000fe200078e00ff */
[----:B------:R-:W0:Y:S01]  /*33b0*/  LDCU.64 UR6, c[0x0][0x388] ;  /* 0x00007100ff0677ac */ /* 0x000e220008000a00 */
[----:B------:R-:W-:Y:S01]  /*33c0*/  IMAD.MOV.U32 R10, RZ, RZ, RZ ;  /* 0x000000ffff0a7224 */ /* 0x000fe200078e00ff */
[----:B------:R-:W1:Y:S06]  /*33d0*/  LDCU.64 UR4, c[0x0][0x398] ;  /* 0x00007300ff0477ac */ /* 0x000e6c0008000a00 */
.L_x_414:
[----:B------:R-:W-:-:S04]  /*33e0*/  LEA R14, P0, R9, R2, 0x2 ;  /* 0x00000002090e7211 */ /* 0x000fc800078010ff */
[----:B------:R-:W-:-:S05]  /*33f0*/  LEA.HI.X R15, R9, R3, R10, 0x2, P0 ;  /* 0x00000003090f7211 */ /* 0x000fca00000f140a */
[----:B------:R-:W2:Y:S04]  /*3400*/  LDG.E R21, desc[UR8][R14.64] ;  /* 0x000000080e157981 */ /* 0x000ea8000c1e1900 */
[----:B------:R3:W5:Y:S04]  /*3410*/  LDG.E R18, desc[UR8][R14.64+0x400] ;  /* 0x000400080e127981 */ /* 0x000768000c1e1900 */
[----:B------:R3:W5:Y:S04]  /*3420*/  LDG.E R23, desc[UR8][R14.64+0x800] ;  /* 0x000800080e177981 */ /* 0x000768000c1e1900 */
[----:B------:R3:W5:Y:S04]  /*3430*/  LDG.E R4, desc[UR8][R14.64+0xc00] ;  /* 0x000c00080e047981 */ /* 0x000768000c1e1900 */
[----:B------:R3:W5:Y:S01]  /*3440*/  LDG.E R11, desc[UR8][R14.64+0x1000] ;  /* 0x001000080e0b7981 */ /* 0x000762000c1e1900 */
[----:B0-----:R-:W-:Y:S01]  /*3450*/  IADD3 R12, P1, P2, R9, UR6, R0 ;  /* 0x00000006090c7c10 */ /* 0x001fe2000fa3e000 */
[----:B------:R-:W-:Y:S01]  /*3460*/  BSSY.RECONVERGENT B1, `(.L_x_404) ;  /* 0x0000012000017945 */ /* 0x000fe20003800200 */
[----:B------:R-:W-:-:S02]  /*3470*/  IMAD.MOV.U32 R13, RZ, RZ, R6 ;  /* 0x000000ffff0d7224 */ /* 0x000fc400078e0006 */
[----:B------:R-:W-:Y:S01]  /*3480*/  IMAD.MOV.U32 R17, RZ, RZ, R7 ;  /* 0x000000ffff117224 */ /* 0x000fe200078e0007 */
[----:B------:R-:W-:Y:S01]  /*3490*/  IADD3.X R5, PT, PT, R10, UR7, RZ, P1, P2 ;  /* 0x000000070a057c10 */ /* 0x000fe20008fe44ff */
[----:B------:R-:W-:Y:S01]  /*34a0*/  IMAD.MOV.U32 R19, RZ, RZ, R8 ;  /* 0x000000ffff137224 */ /* 0x000fe200078e0008 */
[----:B--2---:R-:W-:-:S13]  /*34b0*/  ISETP.GE.AND P0, PT, R6, R21, PT ;  /* 0x000000150600720c */ /* 0x004fda0003f06270 */
[----:B---3--:R-:W-:Y:S05]  /*34c0*/  @!P0 BRA `(.L_x_405) ;  /* 0x00000000002c8947 */ /* 0x008fea0003800000 */
        /* <DEDUP_REMOVED lines=11> */
.L_x_405:
[----:B-1----:R-:W-:Y:S05]  /*3580*/  BSYNC.RECONVERGENT B1 ;  /* 0x0000000000017941 */ /* 0x002fea0003800200 */
.L_x_404:
[----:B-----5:R-:W-:Y:S01]  /*3590*/  ISETP.GE.AND P0, PT, R13, R18, PT ;  /* 0x000000120d00720c */ /* 0x020fe20003f06270 */
[----:B------:R-:W-:Y:S01]  /*35a0*/  BSSY.RECONVERGENT B1, `(.L_x_406) ;  /* 0x0000010000017945 */ /* 0x000fe20003800200 */
[----:B------:R-:W-:Y:S02]  /*35b0*/  IMAD.MOV.U32 R6, RZ, RZ, R13 ;  /* 0x000000ffff067224 */ /* 0x000fe400078e000d */
[----:B------:R-:W-:Y:S02]  /*35c0*/  IMAD.MOV.U32 R14, RZ, RZ, R17 ;  /* 0x000000ffff0e7224 */ /* 0x000fe400078e0011 */
[----:B------:R-:W-:-:S07]  /*35d0*/  IMAD.MOV.U32 R16, RZ, RZ, R19 ;  /* 0x000000ffff107224 */ /* 0x000fce00078e0013 */
[----:B------:R-:W-:Y:S05]  /*35e0*/  @!P0 BRA `(.L_x_407) ;  /* 0x00000000002c8947 */ /* 0x000fea0003800000 */
[----:B------:R-:W-:Y:S01]  /*35f0*/  ISETP.GE.AND P2, PT, R18, R13, PT ;  /* 0x0000000d1200720c */ /* 0x000fe20003f46270 */
[----:B------:R-:W-:Y:S01]  /*3600*/  IMAD.MOV.U32 R6, RZ, RZ, R18 ;  /* 0x000000ffff067224 */ /* 0x000fe200078e0012 */
[----:B------:R-:W-:-:S05]  /*3610*/  IADD3 R14, P1, PT, R12, 0x100, RZ ;  /* 0x000001000c0e7810 */ /* 0x000fca0007f3e0ff */
[----:B------:R-:W-:-:S06]  /*3620*/  IMAD.X R16, RZ, RZ, R5, P1 ;  /* 0x000000ffff107224 */ /* 0x000fcc00008e0605 */
[CC--:B------:R-:W-:Y:S02]  /*3630*/  @P2 ISETP.GE.U32.AND P0, PT, R17.reuse, R14.reuse, PT ;  /* 0x0000000e1100220c */ /* 0x0c0fe40003f06070 */
[----:B------:R-:W-:Y:S02]  /*3640*/  @P2 ISETP.LT.U32.AND P1, PT, R17, R14, PT ;  /* 0x0000000e1100220c */ /* 0x000fe40003f21070 */
[CC--:B------:R-:W-:Y:S02]  /*3650*/  @P2 ISETP.GE.AND.EX P0, PT, R19.reuse, R16.reuse, PT, P0 ;  /* 0x000000101300220c */ /* 0x0c0fe40003f06300 */
[----:B------:R-:W-:Y:S02]  /*3660*/  @P2 ISETP.LT.AND.EX P1, PT, R19, R16, PT, P1 ;  /* 0x000000101300220c */ /* 0x000fe40003f21310 */
[----:B------:R-:W-:Y:S02]  /*3670*/  @P2 SEL R6, R13, R18, !P0 ;  /* 0x000000120d062207 */ /* 0x000fe40004000000 */
[----:B------:R-:W-:-:S02]  /*3680*/  @P2 SEL R14, R17, R14, P1 ;  /* 0x0000000e110e2207 */ /* 0x000fc40000800000 */
[----:B------:R-:W-:-:S07]  /*3690*/  @P2 SEL R16, R19, R16, P1 ;  /* 0x0000001013102207 */ /* 0x000fce0000800000 */
.L_x_407:
[----:B------:R-:W-:Y:S05]  /*36a0*/  BSYNC.RECONVERGENT B1 ;  /* 0x0000000000017941 */ /* 0x000fea0003800200 */
.L_x_406:
        /* <DEDUP_REMOVED lines=19> */
.L_x_409:
[----:B------:R-:W-:Y:S05]  /*37e0*/  BSYNC.RECONVERGENT B1 ;  /* 0x0000000000017941 */ /* 0x000fea0003800200 */
.L_x_408:
        /* <DEDUP_REMOVED lines=19> */
.L_x_411:
[----:B------:R-:W-:Y:S05]  /*3920*/  BSYNC.RECONVERGENT B1 ;  /* 0x0000000000017941 */ /* 0x000fea0003800200 */
.L_x_410:
[----:B------:R-:W-:Y:S01]  /*3930*/  ISETP.GE.AND P0, PT, R14, R11, PT ;  /* 0x0000000b0e00720c */ /* 0x000fe20003f06270 */
        /* <DEDUP_REMOVED lines=16> */
.L_x_413:
[----:B------:R-:W-:Y:S05]  /*3a40*/  BSYNC.RECONVERGENT B1 ;  /* 0x0000000000017941 */ /* 0x000fea0003800200 */
.L_x_412:
[----:B------:R-:W-:-:S04]  /*3a50*/  IADD3 R4, P1, PT, R9, 0xa00, RZ ;  /* 0x00000a0009047810 */ /* 0x000fc80007f3e0ff */
[----:B------:R-:W-:Y:S01]  /*3a60*/  ISETP.GT.U32.AND P0, PT, R4, UR4, PT ;  /* 0x0000000404007c0c */ /* 0x000fe2000bf04070 */
[----:B------:R-:W-:Y:S01]  /*3a70*/  IMAD.X R4, RZ, RZ, R10, P1 ;  /* 0x000000ffff047224 */ /* 0x000fe200008e060a */
[----:B------:R-:W-:-:S04]  /*3a80*/  IADD3 R9, P1, PT, R9, 0x500, RZ ;  /* 0x0000050009097810 */ /* 0x000fc80007f3e0ff */
[----:B------:R-:W-:Y:S01]  /*3a90*/  ISETP.GT.AND.EX P0, PT, R4, UR5, PT, P0 ;  /* 0x0000000504007c0c */ /* 0x000fe2000bf04300 */
[----:B------:R-:W-:-:S12]  /*3aa0*/  IMAD.X R10, RZ, RZ, R10, P1 ;  /* 0x000000ffff0a7224 */ /* 0x000fd800008e060a */
[----:B------:R-:W-:Y:S05]  /*3ab0*/  @!P0 BRA `(.L_x_414) ;  /* 0xfffffff800488947 */ /* 0x000fea000383ffff */
.L_x_403:
        /* <DEDUP_REMOVED lines=8> */
[----:B------:R-:W-:Y:S01]  /*3b40*/  BSSY.RECONVERGENT B2, `(.L_x_417) ;  /* 0x000002e000027945 */ /* 0x000fe20003800200 */
[----:B------:R-:W-:Y:S02]  /*3b50*/  IMAD.MOV.U32 R12, RZ, RZ, R0 ;  /* 0x000000ffff0c7224 */ /* 0x000fe400078e0000 */
[----:B------:R-:W-:-:S04]  /*3b60*/  IADD3 R15, PT, PT, -R9, UR4, R2 ;  /* 0x00000004090f7c10 */ /* 0x000fc8000fffe102 */
[----:B------:R-:W-:-:S04]  /*3b70*/  LOP3.LUT R2, R15, 0x300, RZ, 0xc0, !PT ;  /* 0x000003000f027812 */ /* 0x000fc800078ec0ff */
[----:B------:R-:W-:-:S13]  /*3b80*/  ISETP.NE.AND P0, PT, R2, 0x300, PT ;  /* 0x000003000200780c */ /* 0x000fda0003f05270 */
[----:B------:R-:W-:Y:S05]  /*3b90*/  @!P0 BRA `(.L_x_418) ;  /* 0x0000000000a08947 */ /* 0x000fea0003800000 */
[----:B------:R-:W0:Y:S01]  /*3ba0*/  LDCU.64 UR10, c[0x0][0x380] ;  /* 0x00007000ff0a77ac */ /* 0x000e220008000a00 */
[----:B------:R-:W-:Y:S01]  /*3bb0*/  IADD3 R14, P0, PT, R0, R9, RZ ;  /* 0x00000009000e7210 */ /* 0x000fe20007f1e0ff */
[----:B------:R-:W-:Y:S01]  /*3bc0*/  IMAD.MOV.U32 R12, RZ, RZ, R0 ;  /* 0x000000ffff0c7224 */ /* 0x000fe200078e0000 */
[----:B------:R-:W-:-:S03]  /*3bd0*/  LEA.HI R2, R15, 0x1, RZ, 0x18 ;  /* 0x000000010f027811 */ /* 0x000fc600078fc0ff */
[----:B------:R-:W-:Y:S01]  /*3be0*/  IMAD.X R3, RZ, RZ, R10, P0 ;  /* 0x000000ffff037224 */ /* 0x000fe200000e060a */
[----:B------:R-:W-:Y:S02]  /*3bf0*/  LOP3.LUT R2, R2, 0x3, RZ, 0xc0, !PT ;  /* 0x0000000302027812 */ /* 0x000fe400078ec0ff */
[----:B------:R-:W-:-:S03]  /*3c00*/  IADD3 R16, P0, PT, R14, UR6, RZ ;  /* 0x000000060e107c10 */ /* 0x000fc6000ff1e0ff */
[----:B------:R-:W-:Y:S01]  /*3c10*/  IMAD.MOV R4, RZ, RZ, -R2 ;  /* 0x000000ffff047224 */ /* 0x000fe200078e0a02 */
[----:B------:R-:W-:Y:S02]  /*3c20*/  IADD3.X R18, PT, PT, R3, UR7, RZ, P0, !PT ;  /* 0x0000000703127c10 */ /* 0x000fe400087fe4ff */
[----:B0-----:R-:W-:-:S04]  /*3c30*/  LEA R13, P1, R14, UR10, 0x2 ;  /* 0x0000000a0e0d7c11 */ /* 0x001fc8000f8210ff */
[----:B------:R-:W-:-:S09]  /*3c40*/  LEA.HI.X R14, R14, UR11, R3, 0x2, P1 ;  /* 0x0000000b0e0e7c11 */ /* 0x000fd200088f1403 */
.L_x_421:
        /* <DEDUP_REMOVED lines=23> */
.L_x_420:
[----:B------:R-:W-:Y:S05]  /*3dc0*/  BSYNC.RECONVERGENT B3 ;  /* 0x0000000000037941 */ /* 0x000fea0003800200 */
.L_x_419:
[----:B------:R-:W-:Y:S01]  /*3dd0*/  IADD3 R16, P0, PT, R16, 0x100, RZ ;  /* 0x0000010010107810 */ /* 0x000fe20007f1e0ff */
[----:B------:R-:W-:Y:S02]  /*3de0*/  VIADD R12, R12, 0x100 ;  /* 0x000001000c0c7836 */ /* 0x000fe40000000000 */
[----:B------:R-:W-:Y:S02]  /*3df0*/  IMAD.X R14, RZ, RZ, R14, P3 ;  /* 0x000000ffff0e7224 */ /* 0x000fe400018e060e */
[----:B------:R-:W-:Y:S01]  /*3e00*/  IMAD.X R18, RZ, RZ, R18, P0 ;  /* 0x000000ffff127224 */ /* 0x000fe200000e0612 */
[----:B------:R-:W-:Y:S07]  /*3e10*/  @P2 BRA `(.L_x_421) ;  /* 0xfffffffc008c2947 */ /* 0x000fee000383ffff */
.L_x_418:
[----:B------:R-:W-:Y:S05]  /*3e20*/  BSYNC.RECONVERGENT B2 ;  /* 0x0000000000027941 */ /* 0x000fea0003800200 */
.L_x_417:
[----:B------:R-:W-:-:S13]  /*3e30*/  ISETP.GE.U32.AND P0, PT, R15, 0x300, PT ;  /* 0x000003000f00780c */ /* 0x000fda0003f06070 */
[----:B------:R-:W-:Y:S05]  /*3e40*/  @!P0 BRA `(.L_x_416) ;  /* 0x0000000400888947 */ /* 0x000fea0003800000 */
[----:B------:R-:W0:Y:S01]  /*3e50*/  LDC.64 R4, c[0x0][0x380] ;  /* 0x0000e000ff047b82 */ /* 0x000e220000000a00 */
[----:B------:R-:W-:-:S07]  /*3e60*/  VIADD R12, R12, 0x200 ;  /* 0x000002000c0c7836 */ /* 0x000fce0000000000 */
[----:B------:R-:W1:Y:S02]  /*3e70*/  LDC.64 R2, c[0x0][0x388] ;  /* 0x0000e200ff027b82 */ /* 0x000e640000000a00 */
.L_x_430:
        /* <DEDUP_REMOVED lines=29> */
.L_x_423:
[----:B------:R-:W-:Y:S05]  /*4050*/  BSYNC.RECONVERGENT B2 ;  /* 0x0000000000027941 */ /* 0x000fea0003800200 */
.L_x_422:
        /* <DEDUP_REMOVED lines=20> */
.L_x_425:
[----:B------:R-:W-:Y:S05]  /*41a0*/  BSYNC.RECONVERGENT B2 ;  /* 0x0000000000027941 */ /* 0x000fea0003800200 */
.L_x_424:
        /* <DEDUP_REMOVED lines=20> */
.L_x_427:
[----:B------:R-:W-:Y:S05]  /*42f0*/  BSYNC.RECONVERGENT B2 ;  /* 0x0000000000027941 */ /* 0x000fea0003800200 */
.L_x_426:
        /* <DEDUP_REMOVED lines=18> */
.L_x_429:
[----:B------:R-:W-:Y:S05]  /*4420*/  BSYNC.RECONVERGENT B2 ;  /* 0x0000000000027941 */ /* 0x000fea0003800200 */
.L_x_428:
[C---:B------:R-:W-:Y:S02]  /*4430*/  VIADD R14, R12.reuse, 0x200 ;  /* 0x000002000c0e7836 */ /* 0x040fe40000000000 */
[----:B------:R-:W-:-:S03]  /*4440*/  VIADD R12, R12, 0x400 ;  /* 0x000004000c0c7836 */ /* 0x000fc60000000000 */
[----:B------:R-:W-:-:S13]  /*4450*/  ISETP.GE.AND P0, PT, R14, R11, PT ;  /* 0x0000000b0e00720c */ /* 0x000fda0003f06270 */
[----:B------:R-:W-:Y:S05]  /*4460*/  @!P0 BRA `(.L_x_430) ;  /* 0xfffffff800848947 */ /* 0x000fea000383ffff */
.L_x_416:
[----:B------:R-:W-:Y:S05]  /*4470*/  BSYNC.RECONVERGENT B1 ;  /* 0x0000000000017941 */ /* 0x000fea0003800200 */
.L_x_415:
        /* <DEDUP_REMOVED lines=22> */
.L_x_432:
[----:B------:R-:W-:Y:S05]  /*45e0*/  BSYNC.RECONVERGENT B1 ;  /* 0x0000000000017941 */ /* 0x000fea0003800200 */
.L_x_431:
        /* <DEDUP_REMOVED lines=21> */
.L_x_434:
[----:B------:R-:W-:Y:S05]  /*4740*/  BSYNC.RECONVERGENT B1 ;  /* 0x0000000000017941 */ /* 0x000fea0003800200 */
.L_x_433:
        /* <DEDUP_REMOVED lines=21> */
.L_x_436:
[----:B------:R-:W-:Y:S05]  /*48a0*/  BSYNC.RECONVERGENT B1 ;  /* 0x0000000000017941 */ /* 0x000fea0003800200 */
.L_x_435:
        /* <DEDUP_REMOVED lines=21> */
.L_x_438:
[----:B------:R-:W-:Y:S05]  /*4a00*/  BSYNC.RECONVERGENT B1 ;  /* 0x0000000000017941 */ /* 0x000fea0003800200 */
.L_x_437:
        /* <DEDUP_REMOVED lines=22> */
.L_x_440:
[----:B------:R-:W-:Y:S05]  /*4b70*/  BSYNC.RECONVERGENT B1 ;  /* 0x0000000000017941 */ /* 0x000fea0003800200 */
.L_x_439:
        /* <DEDUP_REMOVED lines=12> */
.L_x_442:
[----:B------:R-:W-:Y:S05]  /*4c40*/  BSYNC.RECONVERGENT B1 ;  /* 0x0000000000017941 */ /* 0x000fea0003800200 */
.L_x_441:
        /* <DEDUP_REMOVED lines=31> */
.L_x_444:
[----:B------:R-:W-:Y:S05]  /*4e40*/  BSYNC.RECONVERGENT B1 ;  /* 0x0000000000017941 */ /* 0x000fea0003800200 */
.L_x_443:
        /* <DEDUP_REMOVED lines=18> */
.L_x_446:
[----:B------:R-:W-:Y:S05]  /*4f70*/  BSYNC.RECONVERGENT B1 ;  /* 0x0000000000017941 */ /* 0x000fea0003800200 */
.L_x_445:
        /* <DEDUP_REMOVED lines=18> */
.L_x_448:
[----:B------:R-:W-:Y:S05]  /*50a0*/  BSYNC.RECONVERGENT B1 ;  /* 0x0000000000017941 */ /* 0x000fea0003800200 */
.L_x_447:
        /* <DEDUP_REMOVED lines=18> */
.L_x_450:
[----:B------:R-:W-:Y:S05]  /*51d0*/  BSYNC.RECONVERGENT B1 ;  /* 0x0000000000017941 */ /* 0x000fea0003800200 */
.L_x_449:
        /* <DEDUP_REMOVED lines=18> */
.L_x_452:
[----:B------:R-:W-:Y:S05]  /*5300*/  BSYNC.RECONVERGENT B1 ;  /* 0x0000000000017941 */ /* 0x000fea0003800200 */
.L_x_451:
        /* <DEDUP_REMOVED lines=18> */
.L_x_454:
[----:B------:R-:W-:Y:S05]  /*5430*/  BSYNC.RECONVERGENT B1 ;  /* 0x0000000000017941 */ /* 0x000fea0003800200 */
.L_x_453:
        /* <DEDUP_REMOVED lines=17> */
.L_x_364:
[----:B------:R-:W-:Y:S05]  /*5550*/  BSYNC.RECONVERGENT B0 ;  /* 0x0000000000007941 */ /* 0x000fea0003800200 */
.L_x_331:
[----:B------:R-:W-:Y:S05]  /*5560*/  @P1 EXIT ;  /* 0x000000000000194d */ /* 0x000fea0003800000 */
[----:B0-----:R-:W0:Y:S01]  /*5570*/  LDC.64 R6, c[0x0][0x390] ;  /* 0x0000e400ff067b82 */ /* 0x001e220000000a00 */
[----:B------:R-:W-:Y:S02]  /*5580*/  IMAD.MOV.U32 R5, RZ, RZ, R4 ;  /* 0x000000ffff057224 */ /* 0x000fe400078e0004 */
[----:B------:R-:W-:-:S05]  /*5590*/  IMAD.MOV.U32 R4, RZ, RZ, R3 ;  /* 0x000000ffff047224 */ /* 0x000fca00078e0003 */
[----:B0-----:R-:W-:Y:S04]  /*55a0*/  STG.E.64 desc[UR8][R6.64+0x8], R4 ;  /* 0x0000080406007986 */ /* 0x001fe8000c101b08 */
[----:B------:R-:W-:Y:S01]  /*55b0*/  STG.E desc[UR8][R6.64], R2 ;  /* 0x0000000206007986 */ /* 0x000fe2000c101908 */
[----:B------:R-:W-:Y:S05]  /*55c0*/  EXIT ;  /* 0x000000000000794d */ /* 0x000fea0003800000 */
.L_x_455:
        /* <DEDUP_REMOVED lines=11> */
.L_x_849:


//--------------------- .text._ZN6thrust24THRUST_300001_SM_1000_NS8cuda_cub4core6detail13_kernel_agentINS1_8__reduce11ReduceAgentIPN4cuda3std3__45tupleIJilEEESC_SB_iNS1_9__extrema9arg_min_fIilNS9_4lessIiEEEEEEJSC_SC_iSH_EEEvDpT0_ --------------------------
	.section	.text._ZN6thrust24THRUST_300001_SM_1000_NS8cuda_cub4core6detail13_kernel_agentINS1_8__reduce11ReduceAgentIPN4cuda3std3__45tupleIJilEEESC_SB_iNS1_9__extrema9arg_min_fIilNS9_4lessIiEEEEEEJSC_SC_iSH_EEEvDpT0_,"ax",@progbits
	.align	128
        .global         _ZN6thrust24THRUST_300001_SM_1000_NS8cuda_cub4core6detail13_kernel_agentINS1_8__reduce11ReduceAgentIPN4cuda3std3__45tupleIJilEEESC_SB_iNS1_9__extrema9arg_min_fIilNS9_4lessIiEEEEEEJSC_SC_iSH_EEEvDpT0_
        .type           _ZN6thrust24THRUST_300001_SM_1000_NS8cuda_cub4core6detail13_kernel_agentINS1_8__reduce11ReduceAgentIPN4cuda3std3__45tupleIJilEEESC_SB_iNS1_9__extrema9arg_min_fIilNS9_4lessIiEEEEEEJSC_SC_iSH_EEEvDpT0_,@function
        .size           _ZN6thrust24THRUST_300001_SM_1000_NS8cuda_cub4core6detail13_kernel_agentINS1_8__reduce11ReduceAgentIPN4cuda3std3__45tupleIJilEEESC_SB_iNS1_9__extrema9arg_min_fIilNS9_4lessIiEEEEEEJSC_SC_iSH_EEEvDpT0_,(.L_x_850 - _ZN6thrust24THRUST_300001_SM_1000_NS8cuda_cub4core6detail13_kernel_agentINS1_8__reduce11ReduceAgentIPN4cuda3std3__45tupleIJilEEESC_SB_iNS1_9__extrema9arg_min_fIilNS9_4lessIiEEEEEEJSC_SC_iSH_EEEvDpT0_)
        .other          _ZN6thrust24THRUST_300001_SM_1000_NS8cuda_cub4core6detail13_kernel_agentINS1_8__reduce11ReduceAgentIPN4cuda3std3__45tupleIJilEEESC_SB_iNS1_9__extrema9arg_min_fIilNS9_4lessIiEEEEEEJSC_SC_iSH_EEEvDpT0_,@"STO_CUDA_ENTRY STV_DEFAULT"
_ZN6thrust24THRUST_300001_SM_1000_NS8cuda_cub4core6detail13_kernel_agentINS1_8__reduce11ReduceAgentIPN4cuda3std3__45tupleIJilEEESC_SB_iNS1_9__extrema9arg_min_fIilNS9_4lessIiEEEEEEJSC_SC_iSH_EEEvDpT0_:
.text._ZN6thrust24THRUST_300001_SM_1000_NS8cuda_cub4core6detail13_kernel_agentINS1_8__reduce11ReduceAgentIPN4cuda3std3__45tupleIJilEEESC_SB_iNS1_9__extrema9arg_min_fIilNS9_4lessIiEEEEEEJSC_SC_iSH_EEEvDpT0_:
        /* <DEDUP_REMOVED lines=21> */
.L_x_459:
[----:B0-----:R-:W-:Y:S05]  /*0150*/  BSYNC.RECONVERGENT B1 ;  /* 0x0000000000017941 */ /* 0x001fea0003800200 */
.L_x_458:
        /* <DEDUP_REMOVED lines=15> */
.L_x_466:
        /* <DEDUP_REMOVED lines=24> */
.L_x_465:
[----:B------:R-:W-:Y:S05]  /*03d0*/  BSYNC.RECONVERGENT B3 ;  /* 0x0000000000037941 */ /* 0x000fea0003800200 */
.L_x_464:
[----:B------:R-:W-:Y:S02]  /*03e0*/  IMAD.X R7, RZ, RZ, R7, P3 ;  /* 0x000000ffff077224 */ /* 0x000fe400018e0607 */
[----:B------:R-:W-:Y:S01]  /*03f0*/  VIADD R4, R4, 0x100 ;  /* 0x0000010004047836 */ /* 0x000fe20000000000 */
[----:B------:R-:W-:Y:S06]  /*0400*/  @P2 BRA `(.L_x_466) ;  /* 0xfffffffc00902947 */ /* 0x000fec000383ffff */
.L_x_463:
[----:B------:R-:W-:Y:S05]  /*0410*/  BSYNC.RECONVERGENT B2 ;  /* 0x0000000000027941 */ /* 0x000fea0003800200 */
.L_x_462:
[----:B------:R-:W0:Y:S01]  /*0420*/  LDC.64 R6, c[0x0][0x380] ;  /* 0x0000e000ff067b82 */ /* 0x000e220000000a00 */
[----:B------:R-:W-:-:S13]  /*0430*/  ISETP.GE.U32.AND P0, PT, R14, 0x300, PT ;  /* 0x000003000e00780c */ /* 0x000fda0003f06070 */
[----:B------:R-:W-:Y:S05]  /*0440*/  @!P0 BRA `(.L_x_461) ;  /* 0x0000000400508947 */ /* 0x000fea0003800000 */
.L_x_475:
        /* <DEDUP_REMOVED lines=23> */
.L_x_468:
[----:B------:R-:W-:Y:S05]  /*05c0*/  BSYNC.RECONVERGENT B2 ;  /* 0x0000000000027941 */ /* 0x000fea0003800200 */
.L_x_467:
        /* <DEDUP_REMOVED lines=18> */
.L_x_470:
[----:B------:R-:W-:Y:S05]  /*06f0*/  BSYNC.RECONVERGENT B2 ;  /* 0x0000000000027941 */ /* 0x000fea0003800200 */
.L_x_469:
        /* <DEDUP_REMOVED lines=18> */
.L_x_472:
[----:B------:R-:W-:Y:S05]  /*0820*/  BSYNC.RECONVERGENT B2 ;  /* 0x0000000000027941 */ /* 0x000fea0003800200 */
.L_x_471:
        /* <DEDUP_REMOVED lines=18> */
.L_x_474:
[----:B------:R-:W-:Y:S05]  /*0950*/  BSYNC.RECONVERGENT B2 ;  /* 0x0000000000027941 */ /* 0x000fea0003800200 */
.L_x_473:
[----:B------:R-:W-:-:S05]  /*0960*/  VIADD R4, R4, 0x400 ;  /* 0x0000040004047836 */ /* 0x000fca0000000000 */
[----:B------:R-:W-:-:S13]  /*0970*/  ISETP.GE.AND P0, PT, R4, UR5, PT ;  /* 0x0000000504007c0c */ /* 0x000fda000bf06270 */
[----:B------:R-:W-:Y:S05]  /*0980*/  @!P0 BRA `(.L_x_475) ;  /* 0xfffffff800b08947 */ /* 0x000fea000383ffff */
.L_x_461:
[----:B------:R-:W-:Y:S05]  /*0990*/  BSYNC.RECONVERGENT B1 ;  /* 0x0000000000017941 */ /* 0x000fea0003800200 */
.L_x_460:
        /* <DEDUP_REMOVED lines=25> */
.L_x_478:
[----:B------:R-:W-:Y:S05]  /*0b30*/  BSYNC.RECONVERGENT B1 ;  /* 0x0000000000017941 */ /* 0x000fea0003800200 */
.L_x_477:
        /* <DEDUP_REMOVED lines=21> */
.L_x_480:
[----:B------:R-:W-:Y:S05]  /*0c90*/  BSYNC.RECONVERGENT B1 ;  /* 0x0000000000017941 */ /* 0x000fea0003800200 */
.L_x_479:
        /* <DEDUP_REMOVED lines=21> */
.L_x_482:
[----:B------:R-:W-:Y:S05]  /*0df0*/  BSYNC.RECONVERGENT B1 ;  /* 0x0000000000017941 */ /* 0x000fea0003800200 */
.L_x_481:
        /* <DEDUP_REMOVED lines=21> */
.L_x_484:
[----:B------:R-:W-:Y:S05]  /*0f50*/  BSYNC.RECONVERGENT B1 ;  /* 0x0000000000017941 */ /* 0x000fea0003800200 */
.L_x_483:
        /* <DEDUP_REMOVED lines=22> */
.L_x_486:
[----:B------:R-:W-:Y:S05]  /*10c0*/  BSYNC.RECONVERGENT B1 ;  /* 0x0000000000017941 */ /* 0x000fea0003800200 */
.L_x_485:
        /* <DEDUP_REMOVED lines=12> */
.L_x_488:
[----:B------:R-:W-:Y:S05]  /*1190*/  BSYNC.RECONVERGENT B1 ;  /* 0x0000000000017941 */ /* 0x000fea0003800200 */
.L_x_487:
        /* <DEDUP_REMOVED lines=31> */
.L_x_491:
[----:B------:R-:W-:Y:S05]  /*1390*/  BSYNC.RECONVERGENT B1 ;  /* 0x0000000000017941 */ /* 0x000fea0003800200 */
.L_x_490:
        /* <DEDUP_REMOVED lines=18> */
.L_x_493:
[----:B------:R-:W-:Y:S05]  /*14c0*/  BSYNC.RECONVERGENT B1 ;  /* 0x0000000000017941 */ /* 0x000fea0003800200 */
.L_x_492:
        /* <DEDUP_REMOVED lines=18> */
.L_x_495:
[----:B------:R-:W-:Y:S05]  /*15f0*/  BSYNC.RECONVERGENT B1 ;  /* 0x0000000000017941 */ /* 0x000fea0003800200 */
.L_x_494:
        /* <DEDUP_REMOVED lines=18> */
.L_x_497:
[----:B------:R-:W-:Y:S05]  /*1720*/  BSYNC.RECONVERGENT B1 ;  /* 0x0000000000017941 */ /* 0x000fea0003800200 */
.L_x_496:
        /* <DEDUP_REMOVED lines=18> */
.L_x_499:
[----:B------:R-:W-:Y:S05]  /*1850*/  BSYNC.RECONVERGENT B1 ;  /* 0x0000000000017941 */ /* 0x000fea0003800200 */
.L_x_498:
        /* <DEDUP_REMOVED lines=18> */
.L_x_501:
[----:B------:R-:W-:Y:S05]  /*1980*/  BSYNC.RECONVERGENT B1 ;  /* 0x0000000000017941 */ /* 0x000fea0003800200 */
.L_x_500:
        /* <DEDUP_REMOVED lines=19> */
.L_x_476:
        /* <DEDUP_REMOVED lines=28> */
.L_x_503:
[----:B------:R-:W-:Y:S05]  /*1c80*/  BSYNC.RECONVERGENT B1 ;  /* 0x0000000000017941 */ /* 0x000fea0003800200 */
.L_x_502:
        /* <DEDUP_REMOVED lines=22> */
.L_x_505:
[----:B------:R-:W-:Y:S05]  /*1df0*/  BSYNC.RECONVERGENT B1 ;  /* 0x0000000000017941 */ /* 0x000fea0003800200 */
.L_x_504:
        /* <DEDUP_REMOVED lines=22> */
.L_x_507:
[----:B------:R-:W-:Y:S05]  /*1f60*/  BSYNC.RECONVERGENT B1 ;  /* 0x0000000000017941 */ /* 0x000fea0003800200 */
.L_x_506:
        /* <DEDUP_REMOVED lines=22> */
.L_x_509:
[----:B------:R-:W-:Y:S05]  /*20d0*/  BSYNC.RECONVERGENT B1 ;  /* 0x0000000000017941 */ /* 0x000fea0003800200 */
.L_x_508:
        /* <DEDUP_REMOVED lines=23> */
.L_x_511:
[----:B------:R-:W-:Y:S05]  /*2250*/  BSYNC.RECONVERGENT B1 ;  /* 0x0000000000017941 */ /* 0x000fea0003800200 */
.L_x_510:
        /* <DEDUP_REMOVED lines=12> */
.L_x_513:
[----:B------:R-:W-:Y:S05]  /*2320*/  BSYNC.RECONVERGENT B1 ;  /* 0x0000000000017941 */ /* 0x000fea0003800200 */
.L_x_512:
        /* <DEDUP_REMOVED lines=30> */
.L_x_515:
[----:B------:R-:W-:Y:S05]  /*2510*/  BSYNC.RECONVERGENT B1 ;  /* 0x0000000000017941 */ /* 0x000fea0003800200 */
.L_x_514:
        /* <DEDUP_REMOVED lines=27> */
.L_x_517:
[----:B------:R-:W-:Y:S05]  /*26d0*/  BSYNC.RECONVERGENT B1 ;  /* 0x0000000000017941 */ /* 0x000fea0003800200 */
.L_x_516:
        /* <DEDUP_REMOVED lines=27> */
.L_x_519:
[----:B------:R-:W-:Y:S05]  /*2890*/  BSYNC.RECONVERGENT B1 ;  /* 0x0000000000017941 */ /* 0x000fea0003800200 */
.L_x_518:
        /* <DEDUP_REMOVED lines=27> */
.L_x_521:
[----:B------:R-:W-:Y:S05]  /*2a50*/  BSYNC.RECONVERGENT B1 ;  /* 0x0000000000017941 */ /* 0x000fea0003800200 */
.L_x_520:
        /* <DEDUP_REMOVED lines=27> */
.L_x_523:
[----:B------:R-:W-:Y:S05]  /*2c10*/  BSYNC.RECONVERGENT B1 ;  /* 0x0000000000017941 */ /* 0x000fea0003800200 */
.L_x_522:
        /* <DEDUP_REMOVED lines=27> */
.L_x_525:
[----:B------:R-:W-:Y:S05]  /*2dd0*/  BSYNC.RECONVERGENT B1 ;  /* 0x0000000000017941 */ /* 0x000fea0003800200 */
.L_x_524:
        /* <DEDUP_REMOVED lines=28> */
.L_x_457:
        /* <DEDUP_REMOVED lines=22> */
[-C--:B------:R-:W-:Y:S02]  /*3100*/  @P2 ISETP.LT.U32.AND P1, PT, R14, R8.reuse, PT ;  /* 0x000000080e00220c */ /* 0x080fe40003f21070 */
[CC--:B------:R-:W-:Y:S02]  /*3110*/  @P2 ISETP.GE.AND.EX P0, PT, R15.reuse, R9.reuse, PT, P0 ;  /* 0x000000090f00220c */ /* 0x0c0fe40003f06300 */
[----:B------:R-:W-:Y:S02]  /*3120*/  @P2 ISETP.LT.AND.EX P1, PT, R15, R9, PT, P1 ;  /* 0x000000090f00220c */ /* 0x000fe40003f21310 */
[----:B------:R-:W-:Y:S02]  /*3130*/  @P2 SEL R19, R18, R11, !P0 ;  /* 0x0000000b12132207 */ /* 0x000fe40004000000 */
[----:B------:R-:W-:-:S02]  /*3140*/  @P2 SEL R11, R14, R8, P1 ;  /* 0x000000080e0b2207 */ /* 0x000fc40000800000 */
[----:B------:R-:W-:-:S03]  /*3150*/  @P2 SEL R14, R15, R9, P1 ;  /* 0x000000090f0e2207 */ /* 0x000fc60000800000 */
[----:B------:R-:W-:Y:S02]  /*3160*/  @P2 IMAD.MOV.U32 R8, RZ, RZ, R11 ;  /* 0x000000ffff082224 */ /* 0x000fe400078e000b */
[----:B------:R-:W-:-:S07]  /*3170*/  @P2 IMAD.MOV.U32 R9, RZ, RZ, R14 ;  /* 0x000000ffff092224 */ /* 0x000fce00078e000e */
.L_x_527:
[----:B------:R-:W-:Y:S05]  /*3180*/  BSYNC.RECONVERGENT B1 ;  /* 0x0000000000017941 */ /* 0x000fea0003800200 */
.L_x_526:
        /* <DEDUP_REMOVED lines=17> */
.L_x_529:
[----:B------:R-:W-:Y:S05]  /*32a0*/  BSYNC.RECONVERGENT B1 ;  /* 0x0000000000017941 */ /* 0x000fea0003800200 */
.L_x_528:
        /* <DEDUP_REMOVED lines=17> */
.L_x_531:
[----:B------:R-:W-:Y:S05]  /*33c0*/  BSYNC.RECONVERGENT B1 ;  /* 0x0000000000017941 */ /* 0x000fea0003800200 */
.L_x_530:
        /* <DEDUP_REMOVED lines=17> */
.L_x_533:
[----:B------:R-:W-:Y:S05]  /*34e0*/  BSYNC.RECONVERGENT B1 ;  /* 0x0000000000017941 */ /* 0x000fea0003800200 */
.L_x_532:
[----:B------:R-:W-:Y:S01]  /*34f0*/  UISETP.GE.U32.AND UP0, UPT, UR4, 0xa00, UPT ;  /* 0x00000a000400788c */ /* 0x000fe2000bf06070 */
[----:B------:R-:W-:-:S08]  /*3500*/  IMAD.MOV.U32 R5, RZ, RZ, 0x500 ;  /* 0x00000500ff057424 */ /* 0x000fd000078e00ff */
[----:B------:R-:W-:Y:S05]  /*3510*/  BRA.U !UP0, `(.L_x_534) ;  /* 0x0000000508b47547 */ /* 0x000fea000b800000 */
[----:B------:R-:W0:Y:S01]  /*3520*/  LDC.64 R6, c[0x0][0x380] ;  /* 0x0000e000ff067b82 */ /* 0x000e220000000a00 */
[----:B------:R-:W-:Y:S01]  /*3530*/  IMAD.MOV.U32 R5, RZ, RZ, 0x500 ;  /* 0x00000500ff057424 */ /* 0x000fe200078e00ff */
[----:B------:R-:W1:Y:S06]  /*3540*/  LDCU UR4, c[0x0][0x390] ;  /* 0x00007200ff0477ac */ /* 0x000e6c0008000800 */
.L_x_545:
[----:B------:R-:W-:-:S04]  /*3550*/  IMAD.IADD R17, R0, 0x1, R5 ;  /* 0x0000000100117824 */ /* 0x000fc800078e0205 */
[----:B0-----:R-:W-:-:S05]  /*3560*/  IMAD.WIDE.U32 R16, R17, 0x10, R6 ;  /* 0x0000001011107825 */ /* 0x001fca00078e0006 */
        /* <DEDUP_REMOVED lines=27> */
.L_x_536:
[----:B-1----:R-:W-:Y:S05]  /*3720*/  BSYNC.RECONVERGENT B1 ;  /* 0x0000000000017941 */ /* 0x002fea0003800200 */
.L_x_535:
        /* <DEDUP_REMOVED lines=17> */
.L_x_538:
[----:B------:R-:W-:Y:S05]  /*3840*/  BSYNC.RECONVERGENT B1 ;  /* 0x0000000000017941 */ /* 0x000fea0003800200 */
.L_x_537:
        /* <DEDUP_REMOVED lines=17> */
.L_x_540:
[----:B------:R-:W-:Y:S05]  /*3960*/  BSYNC.RECONVERGENT B1 ;  /* 0x0000000000017941 */ /* 0x000fea0003800200 */
.L_x_539:
        /* <DEDUP_REMOVED lines=17> */
.L_x_542:
[----:B------:R-:W-:Y:S05]  /*3a80*/  BSYNC.RECONVERGENT B1 ;  /* 0x0000000000017941 */ /* 0x000fea0003800200 */
.L_x_541:
        /* <DEDUP_REMOVED lines=17> */
.L_x_544:
[----:B------:R-:W-:Y:S05]  /*3ba0*/  BSYNC.RECONVERGENT B1 ;  /* 0x0000000000017941 */ /* 0x000fea0003800200 */
.L_x_543:
[C---:B------:R-:W-:Y:S02]  /*3bb0*/  VIADD R8, R5.reuse, 0xa00 ;  /* 0x00000a0005087836 */ /* 0x040fe40000000000 */
[----:B------:R-:W-:-:S03]  /*3bc0*/  VIADD R5, R5, 0x500 ;  /* 0x0000050005057836 */ /* 0x000fc60000000000 */
[----:B------:R-:W-:-:S13]  /*3bd0*/  ISETP.GT.AND P0, PT, R8, UR4, PT ;  /* 0x0000000408007c0c */ /* 0x000fda000bf04270 */
[----:B------:R-:W-:Y:S05]  /*3be0*/  @!P0 BRA `(.L_x_545) ;  /* 0xfffffff800588947 */ /* 0x000fea000383ffff */
.L_x_534:
[----:B------:R-:W-:-:S13]  /*3bf0*/  ISETP.GE.AND P0, PT, R5, UR4, PT ;  /* 0x0000000405007c0c */ /* 0x000fda000bf06270 */
        /* <DEDUP_REMOVED lines=12> */
[----:B------:R-:W0:Y:S01]  /*3cc0*/  LDC.64 R6, c[0x0][0x380] ;  /* 0x0000e000ff067b82 */ /* 0x000e220000000a00 */
[----:B------:R-:W-:Y:S01]  /*3cd0*/  LEA.HI R8, R16, 0x1, RZ, 0x18 ;  /* 0x0000000110087811 */ /* 0x000fe200078fc0ff */
[----:B------:R-:W-:Y:S02]  /*3ce0*/  IMAD.IADD R13, R0, 0x1, R5 ;  /* 0x00000001000d7824 */ /* 0x000fe400078e0205 */
[----:B------:R-:W-:Y:S01]  /*3cf0*/  IMAD.MOV.U32 R10, RZ, RZ, R0 ;  /* 0x000000ffff0a7224 */ /* 0x000fe200078e0000 */
[----:B------:R-:W-:-:S05]  /*3d00*/  LOP3.LUT R8, R8, 0x3, RZ, 0xc0, !PT ;  /* 0x0000000308087812 */ /* 0x000fca00078ec0ff */
[----:B------:R-:W-:-:S07]  /*3d10*/  IMAD.MOV R12, RZ, RZ, -R8 ;  /* 0x000000ffff0c7224 */ /* 0x000fce00078e0a08 */
.L_x_552:
[----:B0-----:R-:W-:-:S05]  /*3d20*/  IMAD.WIDE.U32 R8, R13, 0x10, R6 ;  /* 0x000000100d087825 */ /* 0x001fca00078e0006 */
[----:B------:R-:W2:Y:S01]  /*3d30*/  LDG.E.CONSTANT R19, desc[UR6][R8.64] ;  /* 0x0000000608137981 */ /* 0x000ea2000c1e9900 */
[----:B------:R-:W-:Y:S01]  /*3d40*/  VIADD R12, R12, 0x1 ;  /* 0x000000010c0c7836 */ /* 0x000fe20000000000 */
[----:B------:R-:W-:Y:S04]  /*3d50*/  BSSY.RECONVERGENT B3, `(.L_x_550) ;  /* 0x0000013000037945 */ /* 0x000fe80003800200 */
        /* <DEDUP_REMOVED lines=18> */
.L_x_551:
[----:B------:R-:W-:Y:S05]  /*3e80*/  BSYNC.RECONVERGENT B3 ;  /* 0x0000000000037941 */ /* 0x000fea0003800200 */
.L_x_550:
[----:B------:R-:W-:Y:S02]  /*3e90*/  VIADD R10, R10, 0x100 ;  /* 0x000001000a0a7836 */ /* 0x000fe40000000000 */
[----:B------:R-:W-:Y:S01]  /*3ea0*/  VIADD R13, R13, 0x100 ;  /* 0x000001000d0d7836 */ /* 0x000fe20000000000 */
[----:B------:R-:W-:Y:S06]  /*3eb0*/  @P2 BRA `(.L_x_552) ;  /* 0xfffffffc00982947 */ /* 0x000fec000383ffff */
.L_x_549:
[----:B------:R-:W-:Y:S05]  /*3ec0*/  BSYNC.RECONVERGENT B2 ;  /* 0x0000000000027941 */ /* 0x000fea0003800200 */
.L_x_548:
[----:B------:R-:W-:-:S13]  /*3ed0*/  ISETP.GE.U32.AND P0, PT, R16, 0x300, PT ;  /* 0x000003001000780c */ /* 0x000fda0003f06070 */
[----:B------:R-:W-:Y:S05]  /*3ee0*/  @!P0 BRA `(.L_x_547) ;  /* 0x0000000400808947 */ /* 0x000fea0003800000 */
[----:B------:R-:W0:Y:S01]  /*3ef0*/  LDCU.64 UR8, c[0x0][0x380] ;  /* 0x00007000ff0877ac */ /* 0x000e220008000a00 */
[----:B------:R-:W1:Y:S01]  /*3f00*/  LDC.64 R6, c[0x0][0x380] ;  /* 0x0000e000ff067b82 */ /* 0x000e620000000a00 */
[C---:B------:R-:W-:Y:S01]  /*3f10*/  IADD3 R9, P0, PT, R10.reuse, R5, RZ ;  /* 0x000000050a097210 */ /* 0x040fe20007f1e0ff */
[----:B------:R-:W-:-:S04]  /*3f20*/  IMAD.IADD R13, R10, 0x1, R5 ;  /* 0x000000010a0d7824 */ /* 0x000fc800078e0205 */
[----:B------:R-:W-:Y:S01]  /*3f30*/  IMAD.X R12, RZ, RZ, RZ, P0 ;  /* 0x000000ffff0c7224 */ /* 0x000fe200000e06ff */
[----:B0-----:R-:W-:-:S04]  /*3f40*/  LEA R8, P1, R9, UR8, 0x4 ;  /* 0x0000000809087c11 */ /* 0x001fc8000f8220ff */
[----:B------:R-:W-:Y:S02]  /*3f50*/  IADD3 R8, P0, PT, R8, 0x3008, RZ ;  /* 0x0000300808087810 */ /* 0x000fe40007f1e0ff */
[----:B------:R-:W-:-:S05]  /*3f60*/  LEA.HI.X R9, R9, UR9, R12, 0x4, P1 ;  /* 0x0000000909097c11 */ /* 0x000fca00088f240c */
[----:B------:R-:W-:-:S07]  /*3f70*/  IMAD.X R9, RZ, RZ, R9, P0 ;  /* 0x000000ffff097224 */ /* 0x000fce00000e0609 */
.L_x_561:
[----:B-1----:R-:W-:Y:S01]  /*3f80*/  IMAD.WIDE.U32 R14, R13, 0x10, R6 ;  /* 0x000000100d0e7825 */ /* 0x002fe200078e0006 */
[----:B------:R0:W5:Y:S04]  /*3f90*/  LDG.E.CONSTANT R25, desc[UR6][R8.64+-0x2008] ;  /* 0xffdff80608197981 */ /* 0x000168000c1e9900 */
[----:B------:R-:W2:Y:S04]  /*3fa0*/  LDG.E.CONSTANT R21, desc[UR6][R14.64] ;  /* 0x000000060e157981 */ /* 0x000ea8000c1e9900 */
        /* <DEDUP_REMOVED lines=20> */
.L_x_554:
[----:B------:R-:W-:Y:S05]  /*40f0*/  BSYNC.RECONVERGENT B2 ;  /* 0x0000000000027941 */ /* 0x000fea0003800200 */
.L_x_553:
        /* <DEDUP_REMOVED lines=18> */
.L_x_556:
[----:B------:R-:W-:Y:S05]  /*4220*/  BSYNC.RECONVERGENT B2 ;  /* 0x0000000000027941 */ /* 0x000fea0003800200 */
.L_x_555:
        /* <DEDUP_REMOVED lines=18> */
.L_x_558:
[----:B------:R-:W-:Y:S05]  /*4350*/  BSYNC.RECONVERGENT B2 ;  /* 0x0000000000027941 */ /* 0x000fea0003800200 */
.L_x_557:
        /* <DEDUP_REMOVED lines=18> */
.L_x_560:
[----:B------:R-:W-:Y:S05]  /*4480*/  BSYNC.RECONVERGENT B2 ;  /* 0x0000000000027941 */ /* 0x000fea0003800200 */
.L_x_559:
[----:B------:R-:W-:Y:S01]  /*4490*/  VIADD R10, R10, 0x400 ;  /* 0x000004000a0a7836 */ /* 0x000fe20000000000 */
[----:B------:R-:W-:Y:S01]  /*44a0*/  IADD3 R8, P1, PT, R8, 0x4000, RZ ;  /* 0x0000400008087810 */ /* 0x000fe20007f3e0ff */
[----:B------:R-:W-:-:S03]  /*44b0*/  VIADD R13, R13, 0x400 ;  /* 0x000004000d0d7836 */ /* 0x000fc60000000000 */
[----:B------:R-:W-:Y:S01]  /*44c0*/  ISETP.GE.AND P0, PT, R10, R11, PT ;  /* 0x0000000b0a00720c */ /* 0x000fe20003f06270 */
[----:B------:R-:W-:-:S12]  /*44d0*/  IMAD.X R9, RZ, RZ, R9, P1 ;  /* 0x000000ffff097224 */ /* 0x000fd800008e0609 */
[----:B------:R-:W-:Y:S05]  /*44e0*/  @!P0 BRA `(.L_x_561) ;  /* 0xfffffff800a48947 */ /* 0x000fea000383ffff */
.L_x_547:
[----:B------:R-:W-:Y:S05]  /*44f0*/  BSYNC.RECONVERGENT B1 ;  /* 0x0000000000017941 */ /* 0x000fea0003800200 */
.L_x_546:
        /* <DEDUP_REMOVED lines=22> */
.L_x_563:
[----:B------:R-:W-:Y:S05]  /*4660*/  BSYNC.RECONVERGENT B1 ;  /* 0x0000000000017941 */ /* 0x000fea0003800200 */
.L_x_562:
        /* <DEDUP_REMOVED lines=21> */
.L_x_565:
[----:B------:R-:W-:Y:S05]  /*47c0*/  BSYNC.RECONVERGENT B1 ;  /* 0x0000000000017941 */ /* 0x000fea0003800200 */
.L_x_564:
        /* <DEDUP_REMOVED lines=21> */
.L_x_567:
[----:B------:R-:W-:Y:S05]  /*4920*/  BSYNC.RECONVERGENT B1 ;  /* 0x0000000000017941 */ /* 0x000fea0003800200 */
.L_x_566:
        /* <DEDUP_REMOVED lines=21> */
.L_x_569:
[----:B------:R-:W-:Y:S05]  /*4a80*/  BSYNC.RECONVERGENT B1 ;  /* 0x0000000000017941 */ /* 0x000fea0003800200 */
.L_x_568:
        /* <DEDUP_REMOVED lines=22> */
.L_x_571:
[----:B------:R-:W-:Y:S05]  /*4bf0*/  BSYNC.RECONVERGENT B1 ;  /* 0x0000000000017941 */ /* 0x000fea0003800200 */
.L_x_570:
        /* <DEDUP_REMOVED lines=12> */
.L_x_573:
[----:B------:R-:W-:Y:S05]  /*4cc0*/  BSYNC.RECONVERGENT B1 ;  /* 0x0000000000017941 */ /* 0x000fea0003800200 */
.L_x_572:
        /* <DEDUP_REMOVED lines=31> */
.L_x_575:
[----:B------:R-:W-:Y:S05]  /*4ec0*/  BSYNC.RECONVERGENT B1 ;  /* 0x0000000000017941 */ /* 0x000fea0003800200 */
.L_x_574:
        /* <DEDUP_REMOVED lines=18> */
.L_x_577:
[----:B------:R-:W-:Y:S05]  /*4ff0*/  BSYNC.RECONVERGENT B1 ;  /* 0x0000000000017941 */ /* 0x000fea0003800200 */
.L_x_576:
        /* <DEDUP_REMOVED lines=18> */
.L_x_579:
[----:B------:R-:W-:Y:S05]  /*5120*/  BSYNC.RECONVERGENT B1 ;  /* 0x0000000000017941 */ /* 0x000fea0003800200 */
.L_x_578:
        /* <DEDUP_REMOVED lines=18> */
.L_x_581:
[----:B------:R-:W-:Y:S05]  /*5250*/  BSYNC.RECONVERGENT B1 ;  /* 0x0000000000017941 */ /* 0x000fea0003800200 */
.L_x_580:
        /* <DEDUP_REMOVED lines=18> */
.L_x_583:
[----:B------:R-:W-:Y:S05]  /*5380*/  BSYNC.RECONVERGENT B1 ;  /* 0x0000000000017941 */ /* 0x000fea0003800200 */
.L_x_582:
        /* <DEDUP_REMOVED lines=18> */
.L_x_585:
[----:B------:R-:W-:Y:S05]  /*54b0*/  BSYNC.RECONVERGENT B1 ;  /* 0x0000000000017941 */ /* 0x000fea0003800200 */
.L_x_584:
        /* <DEDUP_REMOVED lines=17> */
.L_x_489:
[----:B------:R-:W-:Y:S05]  /*55d0*/  BSYNC.RECONVERGENT B0 ;  /* 0x0000000000007941 */ /* 0x000fea0003800200 */
.L_x_456:
[----:B------:R-:W-:Y:S05]  /*55e0*/  @P1 EXIT ;  /* 0x000000000000194d */ /* 0x000fea0003800000 */
[----:B0-----:R-:W0:Y:S01]  /*55f0*/  LDC.64 R6, c[0x0][0x388] ;  /* 0x0000e200ff067b82 */ /* 0x001e220000000a00 */
[----:B------:R-:W-:Y:S02]  /*5600*/  IMAD.MOV.U32 R5, RZ, RZ, R4 ;  /* 0x000000ffff057224 */ /* 0x000fe400078e0004 */
[----:B------:R-:W-:-:S05]  /*5610*/  IMAD.MOV.U32 R4, RZ, RZ, R3 ;  /* 0x000000ffff047224 */ /* 0x000fca00078e0003 */
[----:B0-----:R-:W-:Y:S04]  /*5620*/  STG.E.64 desc[UR6][R6.64+0x8], R4 ;  /* 0x0000080406007986 */ /* 0x001fe8000c101b06 */
[----:B------:R-:W-:Y:S01]  /*5630*/  STG.E desc[UR6][R6.64], R2 ;  /* 0x0000000206007986 */ /* 0x000fe2000c101906 */
[----:B------:R-:W-:Y:S05]  /*5640*/  EXIT ;  /* 0x000000000000794d */ /* 0x000fea0003800000 */
.L_x_586:
        /* <DEDUP_REMOVED lines=11> */
.L_x_850:


//--------------------- .text._ZN6thrust24THRUST_300001_SM_1000_NS8cuda_cub4core6detail13_kernel_agentINS1_8__reduce10DrainAgentIiEEJN3cub18CUB_300001_SM_10009GridQueueIjEEiEEEvDpT0_ --------------------------
	.section	.text._ZN6thrust24THRUST_300001_SM_1000_NS8cuda_cub4core6detail13_kernel_agentINS1_8__reduce10DrainAgentIiEEJN3cub18CUB_300001_SM_10009GridQueueIjEEiEEEvDpT0_,"ax",@progbits
	.align	128
        .global         _ZN6thrust24THRUST_300001_SM_1000_NS8cuda_cub4core6detail13_kernel_agentINS1_8__reduce10DrainAgentIiEEJN3cub18CUB_300001_SM_10009GridQueueIjEEiEEEvDpT0_
        .type           _ZN6thrust24THRUST_300001_SM_1000_NS8cuda_cub4core6detail13_kernel_agentINS1_8__reduce10DrainAgentIiEEJN3cub18CUB_300001_SM_10009GridQueueIjEEiEEEvDpT0_,@function
        .size           _ZN6thrust24THRUST_300001_SM_1000_NS8cuda_cub4core6detail13_kernel_agentINS1_8__reduce10DrainAgentIiEEJN3cub18CUB_300001_SM_10009GridQueueIjEEiEEEvDpT0_,(.L_x_851 - _ZN6thrust24THRUST_300001_SM_1000_NS8cuda_cub4core6detail13_kernel_agentINS1_8__reduce10DrainAgentIiEEJN3cub18CUB_300001_SM_10009GridQueueIjEEiEEEvDpT0_)
        .other          _ZN6thrust24THRUST_300001_SM_1000_NS8cuda_cub4core6detail13_kernel_agentINS1_8__reduce10DrainAgentIiEEJN3cub18CUB_300001_SM_10009GridQueueIjEEiEEEvDpT0_,@"STO_CUDA_ENTRY STV_DEFAULT"
_ZN6thrust24THRUST_300001_SM_1000_NS8cuda_cub4core6detail13_kernel_agentINS1_8__reduce10DrainAgentIiEEJN3cub18CUB_300001_SM_10009GridQueueIjEEiEEEvDpT0_:
.text._ZN6thrust24THRUST_300001_SM_1000_NS8cuda_cub4core6detail13_kernel_agentINS1_8__reduce10DrainAgentIiEEJN3cub18CUB_300001_SM_10009GridQueueIjEEiEEEvDpT0_:
[----:B------:R-:W-:Y:S08]  /*0000*/  LDC R1, c[0x0][0x37c] ;  /* 0x0000df00ff017b82 */ /* 0x000ff00000000800 */
[----:B------:R-:W0:Y:S01]  /*0010*/  LDC.64 R2, c[0x0][0x380] ;  /* 0x0000e000ff027b82 */ /* 0x000e220000000a00 */
[----:B------:R-:W0:Y:S07]  /*0020*/  LDCU.64 UR4, c[0x0][0x358] ;  /* 0x00006b00ff0477ac */ /* 0x000e2e0008000a00 */
[----:B------:R-:W1:Y:S01]  /*0030*/  LDC R5, c[0x0][0x388] ;  /* 0x0000e200ff057b82 */ /* 0x000e620000000800 */
[----:B0-----:R-:W-:Y:S04]  /*0040*/  STG.E desc[UR4][R2.64+0x4], RZ ;  /* 0x000004ff02007986 */ /* 0x001fe8000c101904 */
[----:B-1----:R-:W-:Y:S01]  /*0050*/  STG.E desc[UR4][R2.64], R5 ;  /* 0x0000000502007986 */ /* 0x002fe2000c101904 */
[----:B------:R-:W-:Y:S05]  /*0060*/  EXIT ;  /* 0x000000000000794d */ /* 0x000fea0003800000 */
.L_x_587:
        /* <DEDUP_REMOVED lines=9> */
.L_x_851:


//--------------------- .text._ZN6thrust24THRUST_300001_SM_1000_NS8cuda_cub4core6detail13_kernel_agentINS1_8__reduce11ReduceAgentINS0_12zip_iteratorIN4cuda3std3__45tupleIJNS0_6detail15normal_iteratorINS0_10device_ptrIiEEEENS0_17counting_iteratorIlNS0_11use_defaultESI_SI_EEEEEEEPNSB_IJilEEESM_iNS1_9__extrema9arg_min_fIilNSA_4lessIiEEEEEEJSL_SN_iN3cub18CUB_300001_SM_100013GridEvenShareIiEENSV_9GridQueueIjEESS_EEEvDpT0_ --------------------------
	.section	.text._ZN6thrust24THRUST_300001_SM_1000_NS8cuda_cub4core6detail13_kernel_agentINS1_8__reduce11ReduceAgentINS0_12zip_iteratorIN4cuda3std3__45tupleIJNS0_6detail15normal_iteratorINS0_10device_ptrIiEEEENS0_17counting_iteratorIlNS0_11use_defaultESI_SI_EEEEEEEPNSB_IJilEEESM_iNS1_9__extrema9arg_min_fIilNSA_4lessIiEEEEEEJSL_SN_iN3cub18CUB_300001_SM_100013GridEvenShareIiEENSV_9GridQueueIjEESS_EEEvDpT0_,"ax",@progbits
	.align	128
        .global         _ZN6thrust24THRUST_300001_SM_1000_NS8cuda_cub4core6detail13_kernel_agentINS1_8__reduce11ReduceAgentINS0_12zip_iteratorIN4cuda3std3__45tupleIJNS0_6detail15normal_iteratorINS0_10device_ptrIiEEEENS0_17counting_iteratorIlNS0_11use_defaultESI_SI_EEEEEEEPNSB_IJilEEESM_iNS1_9__extrema9arg_min_fIilNSA_4lessIiEEEEEEJSL_SN_iN3cub18CUB_300001_SM_100013GridEvenShareIiEENSV_9GridQueueIjEESS_EEEvDpT0_
        .type           _ZN6thrust24THRUST_300001_SM_1000_NS8cuda_cub4core6detail13_kernel_agentINS1_8__reduce11ReduceAgentINS0_12zip_iteratorIN4cuda3std3__45tupleIJNS0_6detail15normal_iteratorINS0_10device_ptrIiEEEENS0_17counting_iteratorIlNS0_11use_defaultESI_SI_EEEEEEEPNSB_IJilEEESM_iNS1_9__extrema9arg_min_fIilNSA_4lessIiEEEEEEJSL_SN_iN3cub18CUB_300001_SM_100013GridEvenShareIiEENSV_9GridQueueIjEESS_EEEvDpT0_,@function
        .size           _ZN6thrust24THRUST_300001_SM_1000_NS8cuda_cub4core6detail13_kernel_agentINS1_8__reduce11ReduceAgentINS0_12zip_iteratorIN4cuda3std3__45tupleIJNS0_6detail15normal_iteratorINS0_10device_ptrIiEEEENS0_17counting_iteratorIlNS0_11use_defaultESI_SI_EEEEEEEPNSB_IJilEEESM_iNS1_9__extrema9arg_min_fIilNSA_4lessIiEEEEEEJSL_SN_iN3cub18CUB_300001_SM_100013GridEvenShareIiEENSV_9GridQueueIjEESS_EEEvDpT0_,(.L_x_852 - _ZN6thrust24THRUST_300001_SM_1000_NS8cuda_cub4core6detail13_kernel_agentINS1_8__reduce11ReduceAgentINS0_12zip_iteratorIN4cuda3std3__45tupleIJNS0_6detail15normal_iteratorINS0_10device_ptrIiEEEENS0_17counting_iteratorIlNS0_11use_defaultESI_SI_EEEEEEEPNSB_IJilEEESM_iNS1_9__extrema9arg_min_fIilNSA_4lessIiEEEEEEJSL_SN_iN3cub18CUB_300001_SM_100013GridEvenShareIiEENSV_9GridQueueIjEESS_EEEvDpT0_)
        .other          _ZN6thrust24THRUST_300001_SM_1000_NS8cuda_cub4core6detail13_kernel_agentINS1_8__reduce11ReduceAgentINS0_12zip_iteratorIN4cuda3std3__45tupleIJNS0_6detail15normal_iteratorINS0_10device_ptrIiEEEENS0_17counting_iteratorIlNS0_11use_defaultESI_SI_EEEEEEEPNSB_IJilEEESM_iNS1_9__extrema9arg_min_fIilNSA_4lessIiEEEEEEJSL_SN_iN3cub18CUB_300001_SM_100013GridEvenShareIiEENSV_9GridQueueIjEESS_EEEvDpT0_,@"STO_CUDA_ENTRY STV_DEFAULT"
_ZN6thrust24THRUST_300001_SM_1000_NS8cuda_cub4core6detail13_kernel_agentINS1_8__reduce11ReduceAgentINS0_12zip_iteratorIN4cuda3std3__45tupleIJNS0_6detail15normal_iteratorINS0_10device_ptrIiEEEENS0_17counting_iteratorIlNS0_11use_defaultESI_SI_EEEEEEEPNSB_IJilEEESM_iNS1_9__extrema9arg_min_fIilNSA_4lessIiEEEEEEJSL_SN_iN3cub18CUB_300001_SM_100013GridEvenShareIiEENSV_9GridQueueIjEESS_EEEvDpT0_:
.text._ZN6thrust24THRUST_300001_SM_1000_NS8cuda_cub4core6detail13_kernel_agentINS1_8__reduce11ReduceAgentINS0_12zip_iteratorIN4cuda3std3__45tupleIJNS0_6detail15normal_iteratorINS0_10device_ptrIiEEEENS0_17counting_iteratorIlNS0_11use_defaultESI_SI_EEEEEEEPNSB_IJilEEESM_iNS1_9__extrema9arg_min_fIilNSA_4lessIiEEEEEEJSL_SN_iN3cub18CUB_300001_SM_100013GridEvenShareIiEENSV_9GridQueueIjEESS_EEEvDpT0_:
[----:B------:R-:W-:Y:S01]  /*0000*/  LDC R1, c[0x0][0x37c] ;  /* 0x0000df00ff017b82 */ /* 0x000fe20000000800 */
[----:B------:R-:W0:Y:S01]  /*0010*/  S2R R0, SR_CTAID.X ;  /* 0x0000000000007919 */ /* 0x000e220000002500 */
[----:B------:R-:W1:Y:S01]  /*0020*/  LDCU UR4, c[0x0][0x398] ;  /* 0x00007300ff0477ac */ /* 0x000e620008000800 */
[----:B------:R-:W-:Y:S01]  /*0030*/  BSSY.RECONVERGENT B0, `(.L_x_588) ;  /* 0x000057c000007945 */ /* 0x000fe20003800200 */
[----:B------:R-:W2:Y:S01]  /*0040*/  LDCU UR6, c[0x0][0x370] ;  /* 0x00006e00ff0677ac */ /* 0x000ea20008000800 */
[----:B------:R-:W3:Y:S01]  /*0050*/  LDCU.64 UR10, c[0x0][0x358] ;  /* 0x00006b00ff0a77ac */ /* 0x000ee20008000a00 */
[----:B-1----:R-:W-:Y:S01]  /*0060*/  IMAD.U32 R10, RZ, RZ, UR4 ;  /* 0x00000004ff0a7e24 */ /* 0x002fe2000f8e00ff */
[----:B--2---:R-:W-:Y:S01]  /*0070*/  UIMAD UR6, UR6, 0x500, URZ ;  /* 0x00000500060678a4 */ /* 0x004fe2000f8e02ff */
[----:B0-----:R-:W-:-:S04]  /*0080*/  IMAD R11, R0, 0x500, RZ ;  /* 0x00000500000b7824 */ /* 0x001fc800078e02ff */
[----:B------:R-:W-:-:S05]  /*0090*/  VIADD R3, R11, 0x500 ;  /* 0x000005000b037836 */ /* 0x000fca0000000000 */
[----:B------:R-:W-:-:S13]  /*00a0*/  ISETP.GT.AND P0, PT, R3, R10, PT ;  /* 0x0000000a0300720c */ /* 0x000fda0003f04270 */
[----:B---3--:R-:W-:Y:S05]  /*00b0*/  @!P0 BRA `(.L_x_589) ;  /* 0x0000003000088947 */ /* 0x008fea0003800000 */
[----:B------:R-:W0:Y:S01]  /*00c0*/  S2R R2, SR_TID.X ;  /* 0x0000000000027919 */ /* 0x000e220000002100 */
[----:B------:R-:W-:Y:S01]  /*00d0*/  IMAD.IADD R3, R10, 0x1, -R11 ;  /* 0x000000010a037824 */ /* 0x000fe200078e0a0b */
[----:B------:R-:W1:Y:S01]  /*00e0*/  LDCU.64 UR6, c[0x0][0x388] ;  /* 0x00007100ff0677ac */ /* 0x000e620008000a00 */
[----:B------:R-:W-:Y:S01]  /*00f0*/  BSSY.RECONVERGENT B1, `(.L_x_590) ;  /* 0x000000f000017945 */ /* 0x000fe20003800200 */
[----:B------:R-:W-:Y:S01]  /*0100*/  CS2R R6, SRZ ;  /* 0x0000000000067805 */ /* 0x000fe2000001ff00 */
[----:B------:R-:W-:Y:S01]  /*0110*/  IMAD.MOV.U32 R9, RZ, RZ, RZ ;  /* 0x000000ffff097224 */ /* 0x000fe200078e00ff */
[----:B------:R-:W2:Y:S01]  /*0120*/  LDCU.64 UR8, c[0x0][0x388] ;  /* 0x00007100ff0877ac */ /* 0x000ea20008000a00 */
[----:B0-----:R-:W-:Y:S01]  /*0130*/  ISETP.GE.AND P0, PT, R2, R3, PT ;  /* 0x000000030200720c */ /* 0x001fe20003f06270 */
[----:B------:R-:W-:-:S12]  /*0140*/  IMAD.MOV.U32 R8, RZ, RZ, R2 ;  /* 0x000000ffff087224 */ /* 0x000fd800078e0002 */
[----:B-12---:R-:W-:Y:S05]  /*0150*/  @P0 BRA `(.L_x_591) ;  /* 0x0000000000200947 */ /* 0x006fea0003800000 */
[----:B------:R-:W0:Y:S01]  /*0160*/  LDC.64 R4, c[0x0][0x380] ;  /* 0x0000e000ff047b82 */ /* 0x000e220000000a00 */
[----:B------:R-:W-:Y:S01]  /*0170*/  IMAD.IADD R9, R11, 0x1, R2 ;  /* 0x000000010b097824 */ /* 0x000fe200078e0202 */
[----:B------:R-:W1:Y:S03]  /*0180*/  LDCU.64 UR4, c[0x0][0x388] ;  /* 0x00007100ff0477ac */ /* 0x000e660008000a00 */
[----:B0-----:R-:W-:-:S05]  /*0190*/  IMAD.WIDE R4, R9, 0x4, R4 ;  /* 0x0000000409047825 */ /* 0x001fca00078e0204 */
[----:B------:R0:W5:Y:S01]  /*01a0*/  LDG.E R7, desc[UR10][R4.64] ;  /* 0x0000000a04077981 */ /* 0x000162000c1e1900 */
[----:B-1----:R-:W-:Y:S01]  /*01b0*/  IADD3 R6, P0, PT, R9, UR4, RZ ;  /* 0x0000000409067c10 */ /* 0x002fe2000ff1e0ff */
[----:B------:R-:W-:-:S03]  /*01c0*/  VIADD R8, R2, 0x100 ;  /* 0x0000010002087836 */ /* 0x000fc60000000000 */
[----:B------:R-:W-:-:S09]  /*01d0*/  LEA.HI.X.SX32 R9, R9, UR5, 0x1, P0 ;  /* 0x0000000509097c11 */ /* 0x000fd200080f0eff */
.L_x_591:
[----:B------:R-:W-:Y:S05]  /*01e0*/  BSYNC.RECONVERGENT B1 ;  /* 0x0000000000017941 */ /* 0x000fea0003800200 */
.L_x_590:
        /* <DEDUP_REMOVED lines=9> */
[----:B------:R-:W0:Y:S01]  /*0280*/  LDC.64 R4, c[0x0][0x380] ;  /* 0x0000e000ff047b82 */ /* 0x000e220000000a00 */
[----:B------:R-:W-:Y:S01]  /*0290*/  LEA.HI R10, R16, 0x1, RZ, 0x18 ;  /* 0x00000001100a7811 */ /* 0x000fe200078fc0ff */
[----:B------:R-:W-:-:S03]  /*02a0*/  IMAD.IADD R15, R11, 0x1, R8 ;  /* 0x000000010b0f7824 */ /* 0x000fc600078e0208 */
[----:B------:R-:W-:-:S05]  /*02b0*/  LOP3.LUT R10, R10, 0x3, RZ, 0xc0, !PT ;  /* 0x000000030a0a7812 */ /* 0x000fca00078ec0ff */
[----:B------:R-:W-:-:S07]  /*02c0*/  IMAD.MOV R10, RZ, RZ, -R10 ;  /* 0x000000ffff0a7224 */ /* 0x000fce00078e0a0a */
.L_x_598:
[----:B0-----:R-:W-:-:S05]  /*02d0*/  IMAD.WIDE R12, R15, 0x4, R4 ;  /* 0x000000040f0c7825 */ /* 0x001fca00078e0204 */
[----:B------:R-:W2:Y:S01]  /*02e0*/  LDG.E R20, desc[UR10][R12.64] ;  /* 0x0000000a0c147981 */ /* 0x000ea2000c1e1900 */
[----:B------:R-:W-:Y:S01]  /*02f0*/  VIADD R10, R10, 0x1 ;  /* 0x000000010a0a7836 */ /* 0x000fe20000000000 */
[C---:B------:R-:W-:Y:S01]  /*0300*/  IADD3 R18, P1, PT, R15.reuse, UR6, RZ ;  /* 0x000000060f127c10 */ /* 0x040fe2000ff3e0ff */
[----:B------:R-:W-:Y:S03]  /*0310*/  BSSY.RECONVERGENT B3, `(.L_x_596) ;  /* 0x0000013000037945 */ /* 0x000fe60003800200 */
[----:B------:R-:W-:Y:S02]  /*0320*/  ISETP.NE.AND P2, PT, R10, RZ, PT ;  /* 0x000000ff0a00720c */ /* 0x000fe40003f45270 */
[----:B------:R-:W-:Y:S02]  /*0330*/  LEA.HI.X.SX32 R17, R15, UR7, 0x1, P1 ;  /* 0x000000070f117c11 */ /* 0x000fe400088f0eff */
        /* <DEDUP_REMOVED lines=10> */
[C---:B------:R-:W-:Y:S02]  /*03e0*/  @P3 ISETP.LT.U32.AND P1, PT, R13.reuse, R18, PT ;  /* 0x000000120d00320c */ /* 0x040fe40003f21070 */
[CC--:B------:R-:W-:Y:S02]  /*03f0*/  @P3 ISETP.GE.AND.EX P0, PT, R14.reuse, R17.reuse, PT, P0 ;  /* 0x000000110e00320c */ /* 0x0c0fe40003f06300 */
[----:B------:R-:W-:Y:S02]  /*0400*/  @P3 ISETP.LT.AND.EX P1, PT, R14, R17, PT, P1 ;  /* 0x000000110e00320c */ /* 0x000fe40003f21310 */
[----:B------:R-:W-:Y:S02]  /*0410*/  @P3 SEL R7, R12, R20, !P0 ;  /* 0x000000140c073207 */ /* 0x000fe40004000000 */
[----:B------:R-:W-:-:S02]  /*0420*/  @P3 SEL R6, R13, R18, P1 ;  /* 0x000000120d063207 */ /* 0x000fc40000800000 */
[----:B------:R-:W-:-:S07]  /*0430*/  @P3 SEL R9, R14, R17, P1 ;  /* 0x000000110e093207 */ /* 0x000fce0000800000 */
.L_x_597:
[----:B------:R-:W-:Y:S05]  /*0440*/  BSYNC.RECONVERGENT B3 ;  /* 0x0000000000037941 */ /* 0x000fea0003800200 */
.L_x_596:
[----:B------:R-:W-:Y:S02]  /*0450*/  VIADD R8, R8, 0x100 ;  /* 0x0000010008087836 */ /* 0x000fe40000000000 */
[----:B------:R-:W-:Y:S01]  /*0460*/  VIADD R15, R15, 0x100 ;  /* 0x000001000f0f7836 */ /* 0x000fe20000000000 */
[----:B------:R-:W-:Y:S06]  /*0470*/  @P2 BRA `(.L_x_598) ;  /* 0xfffffffc00942947 */ /* 0x000fec000383ffff */
.L_x_595:
[----:B------:R-:W-:Y:S05]  /*0480*/  BSYNC.RECONVERGENT B2 ;  /* 0x0000000000027941 */ /* 0x000fea0003800200 */
.L_x_594:
[----:B------:R-:W-:-:S13]  /*0490*/  ISETP.GE.U32.AND P0, PT, R16, 0x300, PT ;  /* 0x000003001000780c */ /* 0x000fda0003f06070 */
[----:B------:R-:W-:Y:S05]  /*04a0*/  @!P0 BRA `(.L_x_593) ;  /* 0x00000004008c8947 */ /* 0x000fea0003800000 */
[----:B------:R-:W0:Y:S01]  /*04b0*/  LDC.64 R4, c[0x0][0x380] ;  /* 0x0000e000ff047b82 */ /* 0x000e220000000a00 */
[----:B------:R-:W-:-:S04]  /*04c0*/  IMAD.IADD R11, R11, 0x1, R8 ;  /* 0x000000010b0b7824 */ /* 0x000fc800078e0208 */
[C---:B------:R-:W-:Y:S02]  /*04d0*/  VIADD R19, R11.reuse, 0x100 ;  /* 0x000001000b137836 */ /* 0x040fe40000000000 */
[C---:B------:R-:W-:Y:S02]  /*04e0*/  VIADD R18, R11.reuse, 0x200 ;  /* 0x000002000b127836 */ /* 0x040fe40000000000 */
[----:B------:R-:W-:Y:S01]  /*04f0*/  VIADD R20, R11, 0x300 ;  /* 0x000003000b147836 */ /* 0x000fe20000000000 */
[----:B0-----:R-:W-:-:S05]  /*0500*/  IADD3 R4, P0, PT, R4, 0x800, RZ ;  /* 0x0000080004047810 */ /* 0x001fca0007f1e0ff */
[----:B------:R-:W-:-:S08]  /*0510*/  IMAD.X R5, RZ, RZ, R5, P0 ;  /* 0x000000ffff057224 */ /* 0x000fd000000e0605 */
.L_x_607:
[----:B------:R-:W-:-:S05]  /*0520*/  IMAD.WIDE R14, R11, 0x4, R4 ;  /* 0x000000040b0e7825 */ /* 0x000fca00078e0204 */
[----:B------:R-:W2:Y:S04]  /*0530*/  LDG.E R24, desc[UR10][R14.64+-0x800] ;  /* 0xfff8000a0e187981 */ /* 0x000ea8000c1e1900 */
[----:B-----5:R0:W5:Y:S04]  /*0540*/  LDG.E R26, desc[UR10][R14.64+-0x400] ;  /* 0xfffc000a0e1a7981 */ /* 0x020168000c1e1900 */
[----:B------:R0:W5:Y:S04]  /*0550*/  LDG.E R10, desc[UR10][R14.64] ;  /* 0x0000000a0e0a7981 */ /* 0x000168000c1e1900 */
[----:B------:R0:W5:Y:S01]  /*0560*/  LDG.E R12, desc[UR10][R14.64+0x400] ;  /* 0x0004000a0e0c7981 */ /* 0x000162000c1e1900 */
[----:B------:R-:W-:Y:S01]  /*0570*/  IADD3 R21, P1, PT, R11, UR8, RZ ;  /* 0x000000080b157c10 */ /* 0x000fe2000ff3e0ff */
[----:B------:R-:W-:Y:S01]  /*0580*/  BSSY.RECONVERGENT B2, `(.L_x_599) ;  /* 0x0000012000027945 */ /* 0x000fe20003800200 */
[----:B------:R-:W-:-:S02]  /*0590*/  IMAD.MOV.U32 R16, RZ, RZ, R6 ;  /* 0x000000ffff107224 */ /* 0x000fc400078e0006 */
[----:B------:R-:W-:Y:S01]  /*05a0*/  IMAD.MOV.U32 R17, RZ, RZ, R9 ;  /* 0x000000ffff117224 */ /* 0x000fe200078e0009 */
[----:B------:R-:W-:Y:S01]  /*05b0*/  LEA.HI.X.SX32 R22, R11, UR9, 0x1, P1 ;  /* 0x000000090b167c11 */ /* 0x000fe200088f0eff */
[----:B------:R-:W-:Y:S01]  /*05c0*/  IMAD.MOV.U32 R13, RZ, RZ, R7 ;  /* 0x000000ffff0d7224 */ /* 0x000fe200078e0007 */
        /* <DEDUP_REMOVED lines=13> */
.L_x_600:
[----:B------:R-:W-:Y:S05]  /*06a0*/  BSYNC.RECONVERGENT B2 ;  /* 0x0000000000027941 */ /* 0x000fea0003800200 */
.L_x_599:
[----:B-----5:R-:W-:Y:S01]  /*06b0*/  ISETP.GE.AND P0, PT, R13, R26, PT ;  /* 0x0000001a0d00720c */ /* 0x020fe20003f06270 */
[----:B------:R-:W-:Y:S01]  /*06c0*/  BSSY.RECONVERGENT B2, `(.L_x_601) ;  /* 0x0000012000027945 */ /* 0x000fe20003800200 */
[C---:B------:R-:W-:Y:S01]  /*06d0*/  IADD3 R15, P1, PT, R19.reuse, UR8, RZ ;  /* 0x00000008130f7c10 */ /* 0x040fe2000ff3e0ff */
[----:B------:R-:W-:Y:S02]  /*06e0*/  IMAD.MOV.U32 R6, RZ, RZ, R16 ;  /* 0x000000ffff067224 */ /* 0x000fe400078e0010 */
[----:B------:R-:W-:Y:S01]  /*06f0*/  IMAD.MOV.U32 R9, RZ, RZ, R17 ;  /* 0x000000ffff097224 */ /* 0x000fe200078e0011 */
[----:B------:R-:W-:Y:S01]  /*0700*/  LEA.HI.X.SX32 R14, R19, UR9, 0x1, P1 ;  /* 0x00000009130e7c11 */ /* 0x000fe200088f0eff */
        /* <DEDUP_REMOVED lines=13> */
.L_x_602:
[----:B------:R-:W-:Y:S05]  /*07e0*/  BSYNC.RECONVERGENT B2 ;  /* 0x0000000000027941 */ /* 0x000fea0003800200 */
.L_x_601:
[----:B------:R-:W-:Y:S01]  /*07f0*/  ISETP.GE.AND P0, PT, R7, R10, PT ;  /* 0x0000000a0700720c */ /* 0x000fe20003f06270 */
[----:B------:R-:W-:Y:S01]  /*0800*/  BSSY.RECONVERGENT B2, `(.L_x_603) ;  /* 0x0000013000027945 */ /* 0x000fe20003800200 */
[----:B------:R-:W-:Y:S01]  /*0810*/  IADD3 R17, P1, PT, R18, UR8, RZ ;  /* 0x0000000812117c10 */ /* 0x000fe2000ff3e0ff */
[----:B------:R-:W-:Y:S01]  /*0820*/  IMAD.MOV.U32 R14, RZ, RZ, R6 ;  /* 0x000000ffff0e7224 */ /* 0x000fe200078e0006 */
[----:B------:R-:W-:Y:S01]  /*0830*/  IADD3 R21, P2, PT, R20, UR8, RZ ;  /* 0x0000000814157c10 */ /* 0x000fe2000ff5e0ff */
        /* <DEDUP_REMOVED lines=15> */
.L_x_604:
[----:B------:R-:W-:Y:S05]  /*0930*/  BSYNC.RECONVERGENT B2 ;  /* 0x0000000000027941 */ /* 0x000fea0003800200 */
.L_x_603:
[----:B------:R-:W-:Y:S01]  /*0940*/  ISETP.GE.AND P0, PT, R13, R12, PT ;  /* 0x0000000c0d00720c */ /* 0x000fe20003f06270 */
[----:B------:R-:W-:Y:S01]  /*0950*/  BSSY.RECONVERGENT B2, `(.L_x_605) ;  /* 0x0000011000027945 */ /* 0x000fe20003800200 */
[----:B------:R-:W-:Y:S01]  /*0960*/  LEA.HI.X.SX32 R10, R20, UR9, 0x1, P2 ;  /* 0x00000009140a7c11 */ /* 0x000fe200090f0eff */
        /* <DEDUP_REMOVED lines=15> */
.L_x_606:
[----:B------:R-:W-:Y:S05]  /*0a60*/  BSYNC.RECONVERGENT B2 ;  /* 0x0000000000027941 */ /* 0x000fea0003800200 */
.L_x_605:
[----:B------:R-:W-:Y:S02]  /*0a70*/  VIADD R8, R8, 0x400 ;  /* 0x0000040008087836 */ /* 0x000fe40000000000 */
[----:B------:R-:W-:Y:S02]  /*0a80*/  VIADD R19, R19, 0x400 ;  /* 0x0000040013137836 */ /* 0x000fe40000000000 */
[----:B------:R-:W-:Y:S01]  /*0a90*/  VIADD R18, R18, 0x400 ;  /* 0x0000040012127836 */ /* 0x000fe20000000000 */
[----:B------:R-:W-:Y:S01]  /*0aa0*/  ISETP.GE.AND P0, PT, R8, R3, PT ;  /* 0x000000030800720c */ /* 0x000fe20003f06270 */
[----:B------:R-:W-:Y:S02]  /*0ab0*/  VIADD R20, R20, 0x400 ;  /* 0x0000040014147836 */ /* 0x000fe40000000000 */
[----:B------:R-:W-:-:S10]  /*0ac0*/  VIADD R11, R11, 0x400 ;  /* 0x000004000b0b7836 */ /* 0x000fd40000000000 */
[----:B------:R-:W-:Y:S05]  /*0ad0*/  @!P0 BRA `(.L_x_607) ;  /* 0xfffffff800908947 */ /* 0x000fea000383ffff */
.L_x_593:
[----:B------:R-:W-:Y:S05]  /*0ae0*/  BSYNC.RECONVERGENT B1 ;  /* 0x0000000000017941 */ /* 0x000fea0003800200 */
.L_x_592:
[----:B------:R-:W-:-:S13]  /*0af0*/  ISETP.GE.AND P0, PT, R3, 0x100, PT ;  /* 0x000001000300780c */ /* 0x000fda0003f06270 */
[----:B------:R-:W-:Y:S05]  /*0b00*/  @!P0 BRA `(.L_x_608) ;  /* 0x00000010003c8947 */ /* 0x000fea0003800000 */
[----:B------:R-:W1:Y:S01]  /*0b10*/  S2R R13, SR_LANEID ;  /* 0x00000000000d7919 */ /* 0x000e620000000000 */
[----:B------:R-:W-:Y:S01]  /*0b20*/  BSSY.RECONVERGENT B1, `(.L_x_609) ;  /* 0x0000015000017945 */ /* 0x000fe20003800200 */
[----:B0-----:R-:W-:Y:S01]  /*0b30*/  IMAD.MOV.U32 R5, RZ, RZ, R6 ;  /* 0x000000ffff057224 */ /* 0x001fe200078e0006 */
[----:B-----5:R-:W0:Y:S01]  /*0b40*/  SHFL.DOWN PT, R4, R7, 0x1, 0x1f ;  /* 0x08201f0007047f89 */ /* 0x020e2200000e0000 */
        /* <DEDUP_REMOVED lines=18> */
.L_x_610:
[----:B------:R-:W-:Y:S05]  /*0c70*/  BSYNC.RECONVERGENT B1 ;  /* 0x0000000000017941 */ /* 0x000fea0003800200 */
.L_x_609:
        /* <DEDUP_REMOVED lines=21> */
.L_x_612:
[----:B------:R-:W-:Y:S05]  /*0dd0*/  BSYNC.RECONVERGENT B1 ;  /* 0x0000000000017941 */ /* 0x000fea0003800200 */
.L_x_611:
        /* <DEDUP_REMOVED lines=21> */
.L_x_614:
[----:B------:R-:W-:Y:S05]  /*0f30*/  BSYNC.RECONVERGENT B1 ;  /* 0x0000000000017941 */ /* 0x000fea0003800200 */
.L_x_613:
        /* <DEDUP_REMOVED lines=21> */
.L_x_616:
[----:B------:R-:W-:Y:S05]  /*1090*/  BSYNC.RECONVERGENT B1 ;  /* 0x0000000000017941 */ /* 0x000fea0003800200 */
.L_x_615:
        /* <DEDUP_REMOVED lines=22> */
.L_x_618:
[----:B------:R-:W-:Y:S05]  /*1200*/  BSYNC.RECONVERGENT B1 ;  /* 0x0000000000017941 */ /* 0x000fea0003800200 */
.L_x_617:
        /* <DEDUP_REMOVED lines=12> */
.L_x_620:
[----:B------:R-:W-:Y:S05]  /*12d0*/  BSYNC.RECONVERGENT B1 ;  /* 0x0000000000017941 */ /* 0x000fea0003800200 */
.L_x_619:
        /* <DEDUP_REMOVED lines=31> */
.L_x_623:
[----:B------:R-:W-:Y:S05]  /*14d0*/  BSYNC.RECONVERGENT B1 ;  /* 0x0000000000017941 */ /* 0x000fea0003800200 */
.L_x_622:
        /* <DEDUP_REMOVED lines=18> */
.L_x_625:
[----:B------:R-:W-:Y:S05]  /*1600*/  BSYNC.RECONVERGENT B1 ;  /* 0x0000000000017941 */ /* 0x000fea0003800200 */
.L_x_624:
        /* <DEDUP_REMOVED lines=18> */
.L_x_627:
[----:B------:R-:W-:Y:S05]  /*1730*/  BSYNC.RECONVERGENT B1 ;  /* 0x0000000000017941 */ /* 0x000fea0003800200 */
.L_x_626:
        /* <DEDUP_REMOVED lines=18> */
.L_x_629:
[----:B------:R-:W-:Y:S05]  /*1860*/  BSYNC.RECONVERGENT B1 ;  /* 0x0000000000017941 */ /* 0x000fea0003800200 */
.L_x_628:
        /* <DEDUP_REMOVED lines=18> */
.L_x_631:
[----:B------:R-:W-:Y:S05]  /*1990*/  BSYNC.RECONVERGENT B1 ;  /* 0x0000000000017941 */ /* 0x000fea0003800200 */
.L_x_630:
        /* <DEDUP_REMOVED lines=18> */
.L_x_633:
[----:B------:R-:W-:Y:S05]  /*1ac0*/  BSYNC.RECONVERGENT B1 ;  /* 0x0000000000017941 */ /* 0x000fea0003800200 */
.L_x_632:
        /* <DEDUP_REMOVED lines=19> */
.L_x_608:
[----:B0-----:R-:W-:Y:S01]  /*1c00*/  LOP3.LUT R4, R2, 0x3e0, RZ, 0xc0, !PT ;  /* 0x000003e002047812 */ /* 0x001fe200078ec0ff */
[----:B------:R-:W-:Y:S01]  /*1c10*/  BSSY.RECONVERGENT B1, `(.L_x_634) ;  /* 0x000001b000017945 */ /* 0x000fe20003800200 */
[----:B-----5:R-:W-:Y:S02]  /*1c20*/  IMAD.MOV.U32 R5, RZ, RZ, R7 ;  /* 0x000000ffff057224 */ /* 0x020fe400078e0007 */
[----:B------:R-:W-:Y:S02]  /*1c30*/  IMAD.MOV.U32 R13, RZ, RZ, R6 ;  /* 0x000000ffff0d7224 */ /* 0x000fe400078e0006 */
[----:B------:R-:W-:Y:S01]  /*1c40*/  VIADD R8, R4, 0x20 ;  /* 0x0000002004087836 */ /* 0x000fe20000000000 */
[----:B------:R-:W-:Y:S01]  /*1c50*/  LOP3.LUT R4, RZ, R4, RZ, 0x33, !PT ;  /* 0x00000004ff047212 */ /* 0x000fe200078e33ff */
[----:B------:R-:W-:-:S03]  /*1c60*/  IMAD.MOV.U32 R15, RZ, RZ, R9 ;  /* 0x000000ffff0f7224 */ /* 0x000fc600078e0009 */
[----:B------:R-:W-:Y:S01]  /*1c70*/  ISETP.GT.AND P0, PT, R8, R3, PT ;  /* 0x000000030800720c */ /* 0x000fe20003f04270 */
[----:B------:R-:W-:-:S05]  /*1c80*/  IMAD.IADD R4, R3, 0x1, R4 ;  /* 0x0000000103047824 */ /* 0x000fca00078e0204 */
        /* <DEDUP_REMOVED lines=19> */
.L_x_635:
[----:B------:R-:W-:Y:S05]  /*1dc0*/  BSYNC.RECONVERGENT B1 ;  /* 0x0000000000017941 */ /* 0x000fea0003800200 */
.L_x_634:
        /* <DEDUP_REMOVED lines=22> */
.L_x_637:
[----:B------:R-:W-:Y:S05]  /*1f30*/  BSYNC.RECONVERGENT B1 ;  /* 0x0000000000017941 */ /* 0x000fea0003800200 */
.L_x_636:
        /* <DEDUP_REMOVED lines=22> */
.L_x_639:
[----:B------:R-:W-:Y:S05]  /*20a0*/  BSYNC.RECONVERGENT B1 ;  /* 0x0000000000017941 */ /* 0x000fea0003800200 */
.L_x_638:
        /* <DEDUP_REMOVED lines=22> */
.L_x_641:
[----:B------:R-:W-:Y:S05]  /*2210*/  BSYNC.RECONVERGENT B1 ;  /* 0x0000000000017941 */ /* 0x000fea0003800200 */
.L_x_640:
        /* <DEDUP_REMOVED lines=23> */
.L_x_643:
[----:B------:R-:W-:Y:S05]  /*2390*/  BSYNC.RECONVERGENT B1 ;  /* 0x0000000000017941 */ /* 0x000fea0003800200 */
.L_x_642:
        /* <DEDUP_REMOVED lines=12> */
.L_x_645:
[----:B------:R-:W-:Y:S05]  /*2460*/  BSYNC.RECONVERGENT B1 ;  /* 0x0000000000017941 */ /* 0x000fea0003800200 */
.L_x_644:
[----:B------:R-:W-:Y:S01]  /*2470*/  BAR.SYNC.DEFER_BLOCKING 0x0 ;  /* 0x0000000000007b1d */ /* 0x000fe20000010000 */
[----:B------:R-:W-:-:S13]  /*2480*/  ISETP.NE.AND P2, PT, R2, RZ, PT ;  /* 0x000000ff0200720c */ /* 0x000fda0003f45270 */
[----:B------:R-:W-:Y:S05]  /*2490*/  @P2 BRA `(.L_x_621) ;  /* 0x0000003000d42947 */ /* 0x000fea0003800000 */
[C---:B------:R-:W-:Y:S01]  /*24a0*/  ISETP.GE.AND P0, PT, R3.reuse, 0x21, PT ;  /* 0x000000210300780c */ /* 0x040fe20003f06270 */
[----:B------:R-:W-:Y:S01]  /*24b0*/  IMAD.MOV.U32 R2, RZ, RZ, R6 ;  /* 0x000000ffff027224 */ /* 0x000fe200078e0006 */
[C---:B------:R-:W-:Y:S01]  /*24c0*/  ISETP.GE.AND P5, PT, R3.reuse, 0x41, PT ;  /* 0x000000410300780c */ /* 0x040fe20003fa6270 */
[----:B0-----:R-:W-:Y:S01]  /*24d0*/  IMAD.MOV.U32 R9, RZ, RZ, R5 ;  /* 0x000000ffff097224 */ /* 0x001fe200078e0005 */
        /* <DEDUP_REMOVED lines=26> */
.L_x_647:
[----:B------:R-:W-:Y:S05]  /*2680*/  BSYNC.RECONVERGENT B1 ;  /* 0x0000000000017941 */ /* 0x000fea0003800200 */
.L_x_646:
        /* <DEDUP_REMOVED lines=26> */
.L_x_649:
[----:B------:R-:W-:Y:S05]  /*2830*/  BSYNC.RECONVERGENT B1 ;  /* 0x0000000000017941 */ /* 0x000fea0003800200 */
.L_x_648:
        /* <DEDUP_REMOVED lines=29> */
.L_x_651:
[----:B------:R-:W-:Y:S05]  /*2a10*/  BSYNC.RECONVERGENT B1 ;  /* 0x0000000000017941 */ /* 0x000fea0003800200 */
.L_x_650:
        /* <DEDUP_REMOVED lines=26> */
.L_x_653:
[----:B------:R-:W-:Y:S05]  /*2bc0*/  BSYNC.RECONVERGENT B1 ;  /* 0x0000000000017941 */ /* 0x000fea0003800200 */
.L_x_652:
        /* <DEDUP_REMOVED lines=26> */
.L_x_655:
[----:B------:R-:W-:Y:S05]  /*2d70*/  BSYNC.RECONVERGENT B1 ;  /* 0x0000000000017941 */ /* 0x000fea0003800200 */
.L_x_654:
        /* <DEDUP_REMOVED lines=26> */
.L_x_657:
[----:B------:R-:W-:Y:S05]  /*2f20*/  BSYNC.RECONVERGENT B1 ;  /* 0x0000000000017941 */ /* 0x000fea0003800200 */
.L_x_656:
[----:B------:R-:W-:Y:S02]  /*2f30*/  IMAD.MOV.U32 R6, RZ, RZ, R3 ;  /* 0x000000ffff067224 */ /* 0x000fe400078e0003 */
[----:B------:R-:W-:Y:S02]  /*2f40*/  IMAD.MOV.U32 R5, RZ, RZ, R7 ;  /* 0x000000ffff057224 */ /* 0x000fe400078e0007 */
[----:B------:R-:W-:Y:S01]  /*2f50*/  IMAD.MOV.U32 R4, RZ, RZ, R8 ;  /* 0x000000ffff047224 */ /* 0x000fe200078e0008 */
[----:B------:R-:W-:Y:S06]  /*2f60*/  @!P6 BRA `(.L_x_621) ;  /* 0x000000280020e947 */ /* 0x000fec0003800000 */
        /* <DEDUP_REMOVED lines=23> */
.L_x_589:
[----:B------:R-:W0:Y:S01]  /*30e0*/  S2R R2, SR_TID.X ;  /* 0x0000000000027919 */ /* 0x000e220000002100 */
[----:B------:R-:W1:Y:S01]  /*30f0*/  LDCU.128 UR12, c[0x0][0x380] ;  /* 0x00007000ff0c77ac */ /* 0x000e620008000c00 */
[----:B------:R-:W-:Y:S02]  /*3100*/  SHF.R.S32.HI R13, RZ, 0x1f, R11 ;  /* 0x0000001fff0d7819 */ /* 0x000fe4000001140b */
[----:B0-----:R-:W-:-:S04]  /*3110*/  IADD3 R3, P0, PT, R11, R2, RZ ;  /* 0x000000020b037210 */ /* 0x001fc80007f1e0ff */
[----:B-1----:R-:W-:Y:S01]  /*3120*/  LEA R4, P1, R3, UR12, 0x2 ;  /* 0x0000000c03047c11 */ /* 0x002fe2000f8210ff */
[----:B------:R-:W-:-:S05]  /*3130*/  IMAD.X R6, RZ, RZ, R13, P0 ;  /* 0x000000ffff067224 */ /* 0x000fca00000e060d */
[----:B------:R-:W-:-:S05]  /*3140*/  LEA.HI.X R5, R3, UR13, R6, 0x2, P1 ;  /* 0x0000000d03057c11 */ /* 0x000fca00088f1406 */
[----:B------:R-:W2:Y:S04]  /*3150*/  LDG.E R3, desc[UR10][R4.64] ;  /* 0x0000000a04037981 */ /* 0x000ea8000c1e1900 */
[----:B------:R-:W2:Y:S04]  /*3160*/  LDG.E R6, desc[UR10][R4.64+0x400] ;  /* 0x0004000a04067981 */ /* 0x000ea8000c1e1900 */
[----:B------:R-:W3:Y:S04]  /*3170*/  LDG.E R7, desc[UR10][R4.64+0x800] ;  /* 0x0008000a04077981 */ /* 0x000ee8000c1e1900 */
[----:B------:R-:W4:Y:S04]  /*3180*/  LDG.E R8, desc[UR10][R4.64+0xc00] ;  /* 0x000c000a04087981 */ /* 0x000f28000c1e1900 */
[----:B------:R0:W5:Y:S01]  /*3190*/  LDG.E R9, desc[UR10][R4.64+0x1000] ;  /* 0x0010000a04097981 */ /* 0x000162000c1e1900 */
[----:B------:R-:W-:Y:S01]  /*31a0*/  VIADD R15, R2, 0x200 ;  /* 0x00000200020f7836 */ /* 0x000fe20000000000 */
[----:B------:R-:W-:Y:S01]  /*31b0*/  IADD3 R11, P3, PT, R11, UR14, RZ ;  /* 0x0000000e0b0b7c10 */ /* 0x000fe2000ff7e0ff */
[----:B------:R-:W-:Y:S03]  /*31c0*/  BSSY.RECONVERGENT B1, `(.L_x_658) ;  /* 0x000001f000017945 */ /* 0x000fe60003800200 */
[----:B------:R-:W-:-:S02]  /*31d0*/  IADD3.X R13, PT, PT, R13, UR15, RZ, P3, !PT ;  /* 0x0000000f0d0d7c10 */ /* 0x000fc40009ffe4ff */
[----:B0-----:R-:W-:Y:S02]  /*31e0*/  LOP3.LUT R4, R2, 0x400, RZ, 0xfc, !PT ;  /* 0x0000040002047812 */ /* 0x001fe400078efcff */
[----:B--2---:R-:W-:Y:S02]  /*31f0*/  VIMNMX R12, PT, PT, R3, R6, PT ;  /* 0x00000006030c7248 */ /* 0x004fe40003fe0100 */
[----:B------:R-:W-:Y:S01]  /*3200*/  ISETP.GE.AND P0, PT, R6, R3, PT ;  /* 0x000000030600720c */ /* 0x000fe20003f06270 */
[----:B------:R-:W-:Y:S01]  /*3210*/  VIADD R3, R2, 0x100 ;  /* 0x0000010002037836 */ /* 0x000fe20000000000 */
[CC--:B---3--:R-:W-:Y:S02]  /*3220*/  ISETP.GE.AND P1, PT, R7.reuse, R12.reuse, PT ;  /* 0x0000000c0700720c */ /* 0x0c8fe40003f26270 */
[----:B------:R-:W-:-:S04]  /*3230*/  VIMNMX R7, PT, PT, R7, R12, PT ;  /* 0x0000000c07077248 */ /* 0x000fc80003fe0100 */
[CC--:B----4-:R-:W-:Y:S02]  /*3240*/  ISETP.GE.AND P2, PT, R8.reuse, R7.reuse, PT ;  /* 0x000000070800720c */ /* 0x0d0fe40003f46270 */
[----:B------:R-:W-:-:S05]  /*3250*/  VIMNMX R8, PT, PT, R8, R7, PT ;  /* 0x0000000708087248 */ /* 0x000fca0003fe0100 */
[----:B------:R-:W-:Y:S01]  /*3260*/  @P1 SEL R15, R3, R2, !P0 ;  /* 0x00000002030f1207 */ /* 0x000fe20004000000 */
[----:B------:R-:W-:Y:S01]  /*3270*/  IMAD.MOV.U32 R3, RZ, RZ, R8 ;  /* 0x000000ffff037224 */ /* 0x000fe200078e0008 */
[----:B-----5:R-:W-:Y:S02]  /*3280*/  ISETP.GE.AND P0, PT, R8, R9, PT ;  /* 0x000000090800720c */ /* 0x020fe40003f06270 */
[-C--:B------:R-:W-:Y:S02]  /*3290*/  IADD3 R12, P1, PT, R4, R11.reuse, RZ ;  /* 0x0000000b040c7210 */ /* 0x080fe40007f3e0ff */
[----:B------:R-:W-:Y:S01]  /*32a0*/  @!P2 VIADD R15, R2, 0x300 ;  /* 0x00000300020fa836 */ /* 0x000fe20000000000 */
[----:B------:R-:W-:Y:S02]  /*32b0*/  ISETP.LE.AND P2, PT, R10, UR6, PT ;  /* 0x000000060a007c0c */ /* 0x000fe4000bf43270 */
[----:B------:R-:W-:Y:S02]  /*32c0*/  IMAD.X R14, RZ, RZ, R13, P1 ;  /* 0x000000ffff0e7224 */ /* 0x000fe400008e060d */
[----:B------:R-:W-:-:S05]  /*32d0*/  IADD3 R5, P3, PT, R15, R11, RZ ;  /* 0x0000000b0f057210 */ /* 0x000fca0007f7e0ff */
[----:B------:R-:W-:Y:S02]  /*32e0*/  IMAD.X R11, RZ, RZ, R13, P3 ;  /* 0x000000ffff0b7224 */ /* 0x000fe400018e060d */
        /* <DEDUP_REMOVED lines=12> */
.L_x_659:
[----:B------:R-:W-:Y:S05]  /*33b0*/  BSYNC.RECONVERGENT B1 ;  /* 0x0000000000017941 */ /* 0x000fea0003800200 */
.L_x_658:
        /* <DEDUP_REMOVED lines=12> */
[----:B------:R-:W-:-:S05]  /*3480*/  IMAD.MOV.U32 R9, RZ, RZ, 0x500 ;  /* 0x00000500ff097424 */ /* 0x000fca00078e00ff */
[----:B------:R-:W2:Y:S01]  /*3490*/  ATOMG.E.ADD.STRONG.GPU PT, R8, desc[UR10][R4.64], R9 ;  /* 0x80000009040879a8 */ /* 0x000ea200081ef10a */
[----:B------:R-:W0:Y:S01]  /*34a0*/  S2UR UR5, SR_CgaCtaId ;  /* 0x00000000000579c3 */ /* 0x000e220000008800 */
[----:B------:R-:W-:Y:S02]  /*34b0*/  UMOV UR4, 0x400 ;  /* 0x0000040000047882 */ /* 0x000fe40000000000 */
[----:B0-----:R-:W-:Y:S01]  /*34c0*/  ULEA UR4, UR5, UR4, 0x18 ;  /* 0x0000000405047291 */ /* 0x001fe2000f8ec0ff */
[----:B--2---:R-:W-:-:S08]  /*34d0*/  VIADD R8, R8, UR6 ;  /* 0x0000000608087c36 */ /* 0x004fd00008000000 */
[----:B------:R0:W-:Y:S03]  /*34e0*/  STS [UR4+0x98], R8 ;  /* 0x00009808ff007988 */ /* 0x0001e60008000804 */
.L_x_662:
[----:B------:R-:W-:Y:S05]  /*34f0*/  BSYNC.RECONVERGENT B1 ;  /* 0x0000000000017941 */ /* 0x000fea0003800200 */
.L_x_661:
[----:B------:R-:W1:Y:S08]  /*3500*/  S2UR UR5, SR_CgaCtaId ;  /* 0x00000000000579c3 */ /* 0x000e700000008800 */
[----:B------:R-:W-:Y:S06]  /*3510*/  BAR.SYNC.DEFER_BLOCKING 0x0 ;  /* 0x0000000000007b1d */ /* 0x000fec0000010000 */
[----:B------:R-:W-:Y:S01]  /*3520*/  UMOV UR4, 0x400 ;  /* 0x0000040000047882 */ /* 0x000fe20000000000 */
[----:B------:R-:W2:Y:S01]  /*3530*/  LDCU UR7, c[0x0][0x398] ;  /* 0x00007300ff0777ac */ /* 0x000ea20008000800 */
[----:B------:R-:W3:Y:S01]  /*3540*/  LDCU.128 UR12, c[0x0][0x380] ;  /* 0x00007000ff0c77ac */ /* 0x000ee20008000c00 */
[----:B-1----:R-:W-:-:S06]  /*3550*/  ULEA UR4, UR5, UR4, 0x18 ;  /* 0x0000000405047291 */ /* 0x002fcc000f8ec0ff */
[----:B0-----:R-:W-:-:S05]  /*3560*/  IMAD.U32 R8, RZ, RZ, UR4 ;  /* 0x00000004ff087e24 */ /* 0x001fca000f8e00ff */
[----:B------:R-:W0:Y:S02]  /*3570*/  LDS R11, [R8+0x98] ;  /* 0x00009800080b7984 */ /* 0x000e240000000800 */
[----:B0-----:R-:W-:-:S05]  /*3580*/  VIADD R9, R11, 0x500 ;  /* 0x000005000b097836 */ /* 0x001fca0000000000 */
[----:B------:R-:W-:-:S13]  /*3590*/  ISETP.GT.AND P0, PT, R9, R10, PT ;  /* 0x0000000a0900720c */ /* 0x000fda0003f04270 */
[----:B--23--:R-:W-:Y:S05]  /*35a0*/  @P0 BRA `(.L_x_663) ;  /* 0x0000000800080947 */ /* 0x00cfea0003800000 */
[----:B------:R-:W-:Y:S01]  /*35b0*/  BSSY.RECONVERGENT B1, `(.L_x_663) ;  /* 0x0000081000017945 */ /* 0x000fe20003800200 */
.L_x_676:
[----:B------:R-:W-:-:S04]  /*35c0*/  IADD3 R13, P0, PT, R2, R11, RZ ;  /* 0x0000000b020d7210 */ /* 0x000fc80007f1e0ff */
[----:B------:R-:W-:Y:S02]  /*35d0*/  LEA.HI.X.SX32 R12, R11, RZ, 0x1, P0 ;  /* 0x000000ff0b0c7211 */ /* 0x000fe400000f0eff */
[----:B------:R-:W-:-:S04]  /*35e0*/  LEA R14, P0, R13, UR12, 0x2 ;  /* 0x0000000c0d0e7c11 */ /* 0x000fc8000f8010ff */
[----:B------:R-:W-:-:S05]  /*35f0*/  LEA.HI.X R15, R13, UR13, R12, 0x2, P0 ;  /* 0x0000000d0d0f7c11 */ /* 0x000fca00080f140c */
[----:B------:R-:W2:Y:S04]  /*3600*/  LDG.E R20, desc[UR10][R14.64] ;  /* 0x0000000a0e147981 */ /* 0x000ea8000c1e1900 */
[----:B------:R0:W5:Y:S04]  /*3610*/  LDG.E R21, desc[UR10][R14.64+0x400] ;  /* 0x0004000a0e157981 */ /* 0x000168000c1e1900 */
[----:B------:R0:W5:Y:S04]  /*3620*/  LDG.E R11, desc[UR10][R14.64+0x800] ;  /* 0x0008000a0e0b7981 */ /* 0x000168000c1e1900 */
[----:B------:R0:W5:Y:S04]  /*3630*/  LDG.E R9, desc[UR10][R14.64+0xc00] ;  /* 0x000c000a0e097981 */ /* 0x000168000c1e1900 */
[----:B------:R0:W5:Y:S01]  /*3640*/  LDG.E R10, desc[UR10][R14.64+0x1000] ;  /* 0x0010000a0e0a7981 */ /* 0x000162000c1e1900 */
[----:B------:R-:W-:Y:S01]  /*3650*/  IADD3 R13, P1, PT, R13, UR14, RZ ;  /* 0x0000000e0d0d7c10 */ /* 0x000fe2000ff3e0ff */
[----:B------:R-:W-:Y:S01]  /*3660*/  BSSY.RECONVERGENT B2, `(.L_x_664) ;  /* 0x0000012000027945 */ /* 0x000fe20003800200 */
[----:B------:R-:W-:-:S02]  /*3670*/  IMAD.MOV.U32 R16, RZ, RZ, R3 ;  /* 0x000000ffff107224 */ /* 0x000fc400078e0003 */
[----:B------:R-:W-:Y:S01]  /*3680*/  IMAD.MOV.U32 R18, RZ, RZ, R6 ;  /* 0x000000ffff127224 */ /* 0x000fe200078e0006 */
[----:B------:R-:W-:Y:S01]  /*3690*/  IADD3.X R12, PT, PT, R12, UR15, RZ, P1, !PT ;  /* 0x0000000f0c0c7c10 */ /* 0x000fe20008ffe4ff */
        /* <DEDUP_REMOVED lines=14> */
.L_x_665:
[----:B------:R-:W-:Y:S05]  /*3780*/  BSYNC.RECONVERGENT B2 ;  /* 0x0000000000027941 */ /* 0x000fea0003800200 */
.L_x_664:
        /* <DEDUP_REMOVED lines=19> */
.L_x_667:
[----:B------:R-:W-:Y:S05]  /*38c0*/  BSYNC.RECONVERGENT B2 ;  /* 0x0000000000027941 */ /* 0x000fea0003800200 */
.L_x_666:
        /* <DEDUP_REMOVED lines=19> */
.L_x_669:
[----:B------:R-:W-:Y:S05]  /*3a00*/  BSYNC.RECONVERGENT B2 ;  /* 0x0000000000027941 */ /* 0x000fea0003800200 */
.L_x_668:
        /* <DEDUP_REMOVED lines=19> */
.L_x_671:
[----:B------:R-:W-:Y:S05]  /*3b40*/  BSYNC.RECONVERGENT B2 ;  /* 0x0000000000027941 */ /* 0x000fea0003800200 */
.L_x_670:
        /* <DEDUP_REMOVED lines=19> */
.L_x_673:
[----:B------:R-:W-:Y:S05]  /*3c80*/  BSYNC.RECONVERGENT B2 ;  /* 0x0000000000027941 */ /* 0x000fea0003800200 */
.L_x_672:
[----:B------:R-:W-:Y:S01]  /*3c90*/  BAR.SYNC.DEFER_BLOCKING 0x0 ;  /* 0x0000000000007b1d */ /* 0x000fe20000010000 */
[----:B------:R-:W-:-:S05]  /*3ca0*/  ISETP.NE.AND P0, PT, R2, RZ, PT ;  /* 0x000000ff0200720c */ /* 0x000fca0003f05270 */
[----:B------:R-:W-:Y:S08]  /*3cb0*/  BSSY.RECONVERGENT B2, `(.L_x_674) ;  /* 0x000000a000027945 */ /* 0x000ff00003800200 */
[----:B------:R-:W-:Y:S05]  /*3cc0*/  @P0 BRA `(.L_x_675) ;  /* 0x0000000000200947 */ /* 0x000fea0003800000 */
[----:B------:R-:W-:-:S05]  /*3cd0*/  IMAD.MOV.U32 R11, RZ, RZ, 0x500 ;  /* 0x00000500ff0b7424 */ /* 0x000fca00078e00ff */
[----:B------:R-:W2:Y:S01]  /*3ce0*/  ATOMG.E.ADD.STRONG.GPU PT, R8, desc[UR10][R4.64], R11 ;  /* 0x8000000b040879a8 */ /* 0x000ea200081ef10a */
[----:B------:R-:W0:Y:S01]  /*3cf0*/  S2UR UR5, SR_CgaCtaId ;  /* 0x00000000000579c3 */ /* 0x000e220000008800 */
[----:B------:R-:W-:Y:S02]  /*3d00*/  UMOV UR4, 0x400 ;  /* 0x0000040000047882 */ /* 0x000fe40000000000 */
[----:B0-----:R-:W-:Y:S01]  /*3d10*/  ULEA UR4, UR5, UR4, 0x18 ;  /* 0x0000000405047291 */ /* 0x001fe2000f8ec0ff */
[----:B--2---:R-:W-:-:S05]  /*3d20*/  VIADD R9, R8, UR6 ;  /* 0x0000000608097c36 */ /* 0x004fca0008000000 */
[----:B------:R-:W-:-:S05]  /*3d30*/  IMAD.U32 R8, RZ, RZ, UR4 ;  /* 0x00000004ff087e24 */ /* 0x000fca000f8e00ff */
[----:B------:R0:W-:Y:S02]  /*3d40*/  STS [R8+0x98], R9 ;  /* 0x0000980908007388 */ /* 0x0001e40000000800 */
.L_x_675:
[----:B------:R-:W-:Y:S05]  /*3d50*/  BSYNC.RECONVERGENT B2 ;  /* 0x0000000000027941 */ /* 0x000fea0003800200 */
.L_x_674:
[----:B------:R-:W-:Y:S01]  /*3d60*/  BAR.SYNC.DEFER_BLOCKING 0x0 ;  /* 0x0000000000007b1d */ /* 0x000fe20000010000 */
[----:B------:R-:W-:-:S05]  /*3d70*/  IMAD.U32 R10, RZ, RZ, UR7 ;  /* 0x00000007ff0a7e24 */ /* 0x000fca000f8e00ff */
[----:B------:R-:W0:Y:S02]  /*3d80*/  LDS R11, [R8+0x98] ;  /* 0x00009800080b7984 */ /* 0x000e240000000800 */
[----:B0-----:R-:W-:-:S05]  /*3d90*/  VIADD R9, R11, 0x500 ;  /* 0x000005000b097836 */ /* 0x001fca0000000000 */
[----:B------:R-:W-:-:S13]  /*3da0*/  ISETP.GT.AND P0, PT, R9, R10, PT ;  /* 0x0000000a0900720c */ /* 0x000fda0003f04270 */
[----:B------:R-:W-:Y:S05]  /*3db0*/  @!P0 BRA `(.L_x_676) ;  /* 0xfffffff800008947 */ /* 0x000fea000383ffff */
[----:B------:R-:W-:Y:S05]  /*3dc0*/  BSYNC.RECONVERGENT B1 ;  /* 0x0000000000017941 */ /* 0x000fea0003800200 */
.L_x_663:
[----:B------:R-:W-:Y:S01]  /*3dd0*/  ISETP.GE.AND P0, PT, R11, R10, PT ;  /* 0x0000000a0b00720c */ /* 0x000fe20003f06270 */
[----:B------:R-:W0:Y:S01]  /*3de0*/  LDCU.64 UR6, c[0x0][0x388] ;  /* 0x00007100ff0677ac */ /* 0x000e220008000a00 */
[----:B------:R-:W-:Y:S01]  /*3df0*/  BSSY.RECONVERGENT B1, `(.L_x_660) ;  /* 0x0000094000017945 */ /* 0x000fe20003800200 */
[----:B------:R-:W1:Y:S10]  /*3e00*/  LDCU.64 UR4, c[0x0][0x388] ;  /* 0x00007100ff0477ac */ /* 0x000e740008000a00 */
[----:B------:R-:W-:Y:S05]  /*3e10*/  @P0 BRA `(.L_x_677) ;  /* 0x0000000800440947 */ /* 0x000fea0003800000 */
[----:B------:R-:W-:-:S05]  /*3e20*/  IMAD.IADD R9, R10, 0x1, -R11 ;  /* 0x000000010a097824 */ /* 0x000fca00078e0a0b */
[----:B------:R-:W-:-:S13]  /*3e30*/  ISETP.GE.AND P0, PT, R2, R9, PT ;  /* 0x000000090200720c */ /* 0x000fda0003f06270 */
[----:B------:R-:W-:Y:S05]  /*3e40*/  @P0 BRA `(.L_x_677) ;  /* 0x0000000800380947 */ /* 0x000fea0003800000 */
[----:B------:R-:W-:Y:S01]  /*3e50*/  LOP3.LUT R4, RZ, R2, RZ, 0x33, !PT ;  /* 0x00000002ff047212 */ /* 0x000fe200078e33ff */
[----:B------:R-:W-:Y:S01]  /*3e60*/  BSSY.RECONVERGENT B2, `(.L_x_678) ;  /* 0x0000027000027945 */ /* 0x000fe20003800200 */
[----:B------:R-:W-:Y:S02]  /*3e70*/  IMAD.MOV.U32 R8, RZ, RZ, R2 ;  /* 0x000000ffff087224 */ /* 0x000fe400078e0002 */
[----:B------:R-:W-:-:S04]  /*3e80*/  IADD3 R16, PT, PT, -R11, R10, R4 ;  /* 0x0000000a0b107210 */ /* 0x000fc80007ffe104 */
[----:B------:R-:W-:-:S04]  /*3e90*/  LOP3.LUT R4, R16, 0x300, RZ, 0xc0, !PT ;  /* 0x0000030010047812 */ /* 0x000fc800078ec0ff */
[----:B------:R-:W-:-:S13]  /*3ea0*/  ISETP.NE.AND P0, PT, R4, 0x300, PT ;  /* 0x000003000400780c */ /* 0x000fda0003f05270 */
[----:B------:R-:W-:Y:S05]  /*3eb0*/  @!P0 BRA `(.L_x_679) ;  /* 0x0000000000848947 */ /* 0x000fea0003800000 */
[----:B------:R-:W2:Y:S01]  /*3ec0*/  LDC.64 R4, c[0x0][0x380] ;  /* 0x0000e000ff047b82 */ /* 0x000ea20000000a00 */
[----:B------:R-:W-:Y:S01]  /*3ed0*/  LEA.HI R8, R16, 0x1, RZ, 0x18 ;  /* 0x0000000110087811 */ /* 0x000fe200078fc0ff */
[----:B------:R-:W-:-:S03]  /*3ee0*/  IMAD.IADD R15, R2, 0x1, R11 ;  /* 0x00000001020f7824 */ /* 0x000fc600078e020b */
[----:B------:R-:W-:Y:S01]  /*3ef0*/  LOP3.LUT R10, R8, 0x3, RZ, 0xc0, !PT ;  /* 0x00000003080a7812 */ /* 0x000fe200078ec0ff */
[----:B------:R-:W-:-:S04]  /*3f00*/  IMAD.MOV.U32 R8, RZ, RZ, R2 ;  /* 0x000000ffff087224 */ /* 0x000fc800078e0002 */
[----:B------:R-:W-:-:S07]  /*3f10*/  IMAD.MOV R10, RZ, RZ, -R10 ;  /* 0x000000ffff0a7224 */ /* 0x000fce00078e0a0a */
.L_x_682:
[----:B--2---:R-:W-:-:S05]  /*3f20*/  IMAD.WIDE R12, R15, 0x4, R4 ;  /* 0x000000040f0c7825 */ /* 0x004fca00078e0204 */
[----:B------:R-:W2:Y:S01]  /*3f30*/  LDG.E R20, desc[UR10][R12.64] ;  /* 0x0000000a0c147981 */ /* 0x000ea2000c1e1900 */
[----:B------:R-:W-:Y:S01]  /*3f40*/  VIADD R10, R10, 0x1 ;  /* 0x000000010a0a7836 */ /* 0x000fe20000000000 */
[C---:B-1----:R-:W-:Y:S01]  /*3f50*/  IADD3 R18, P1, PT, R15.reuse, UR4, RZ ;  /* 0x000000040f127c10 */ /* 0x042fe2000ff3e0ff */
[----:B------:R-:W-:Y:S03]  /*3f60*/  BSSY.RECONVERGENT B3, `(.L_x_680) ;  /* 0x0000013000037945 */ /* 0x000fe60003800200 */
[----:B------:R-:W-:Y:S02]  /*3f70*/  ISETP.NE.AND P2, PT, R10, RZ, PT ;  /* 0x000000ff0a00720c */ /* 0x000fe40003f45270 */
[----:B------:R-:W-:Y:S02]  /*3f80*/  LEA.HI.X.SX32 R17, R15, UR5, 0x1, P1 ;  /* 0x000000050f117c11 */ /* 0x000fe400088f0eff */
        /* <DEDUP_REMOVED lines=16> */
.L_x_681:
[----:B0-----:R-:W-:Y:S05]  /*4090*/  BSYNC.RECONVERGENT B3 ;  /* 0x0000000000037941 */ /* 0x001fea0003800200 */
.L_x_680:
[----:B------:R-:W-:Y:S02]  /*40a0*/  VIADD R8, R8, 0x100 ;  /* 0x0000010008087836 */ /* 0x000fe40000000000 */
[----:B------:R-:W-:Y:S01]  /*40b0*/  VIADD R15, R15, 0x100 ;  /* 0x000001000f0f7836 */ /* 0x000fe20000000000 */
[----:B------:R-:W-:Y:S06]  /*40c0*/  @P2 BRA `(.L_x_682) ;  /* 0xfffffffc00942947 */ /* 0x000fec000383ffff */
.L_x_679:
[----:B01----:R-:W-:Y:S05]  /*40d0*/  BSYNC.RECONVERGENT B2 ;  /* 0x0000000000027941 */ /* 0x003fea0003800200 */
.L_x_678:
        /* <DEDUP_REMOVED lines=9> */
.L_x_691:
[----:B------:R-:W-:-:S05]  /*4170*/  IMAD.WIDE R14, R11, 0x4, R4 ;  /* 0x000000040b0e7825 */ /* 0x000fca00078e0204 */
[----:B------:R-:W2:Y:S04]  /*4180*/  LDG.E R24, desc[UR10][R14.64+-0x800] ;  /* 0xfff8000a0e187981 */ /* 0x000ea8000c1e1900 */
[----:B------:R0:W5:Y:S04]  /*4190*/  LDG.E R26, desc[UR10][R14.64+-0x400] ;  /* 0xfffc000a0e1a7981 */ /* 0x000168000c1e1900 */
        /* <DEDUP_REMOVED lines=21> */
.L_x_684:
[----:B------:R-:W-:Y:S05]  /*42f0*/  BSYNC.RECONVERGENT B2 ;  /* 0x0000000000027941 */ /* 0x000fea0003800200 */
.L_x_683:
        /* <DEDUP_REMOVED lines=19> */
.L_x_686:
[----:B------:R-:W-:Y:S05]  /*4430*/  BSYNC.RECONVERGENT B2 ;  /* 0x0000000000027941 */ /* 0x000fea0003800200 */
.L_x_685:
[----:B------:R-:W-:Y:S01]  /*4440*/  ISETP.GE.AND P0, PT, R3, R10, PT ;  /* 0x0000000a0300720c */ /* 0x000fe20003f06270 */
[----:B------:R-:W-:Y:S01]  /*4450*/  BSSY.RECONVERGENT B2, `(.L_x_687) ;  /* 0x0000013000027945 */ /* 0x000fe20003800200 */
[C---:B------:R-:W-:Y:S01]  /*4460*/  IADD3 R17, P1, PT, R19.reuse, UR6, RZ ;  /* 0x0000000613117c10 */ /* 0x040fe2000ff3e0ff */
        /* <DEDUP_REMOVED lines=17> */
.L_x_688:
[----:B------:R-:W-:Y:S05]  /*4580*/  BSYNC.RECONVERGENT B2 ;  /* 0x0000000000027941 */ /* 0x000fea0003800200 */
.L_x_687:
        /* <DEDUP_REMOVED lines=18> */
.L_x_690:
[----:B------:R-:W-:Y:S05]  /*46b0*/  BSYNC.RECONVERGENT B2 ;  /* 0x0000000000027941 */ /* 0x000fea0003800200 */
.L_x_689:
[----:B------:R-:W-:Y:S02]  /*46c0*/  VIADD R8, R8, 0x400 ;  /* 0x0000040008087836 */ /* 0x000fe40000000000 */
[----:B------:R-:W-:Y:S02]  /*46d0*/  VIADD R20, R20, 0x400 ;  /* 0x0000040014147836 */ /* 0x000fe40000000000 */
[----:B------:R-:W-:Y:S01]  /*46e0*/  VIADD R19, R19, 0x400 ;  /* 0x0000040013137836 */ /* 0x000fe20000000000 */
[----:B------:R-:W-:Y:S01]  /*46f0*/  ISETP.GE.AND P0, PT, R8, R9, PT ;  /* 0x000000090800720c */ /* 0x000fe20003f06270 */
[----:B------:R-:W-:Y:S02]  /*4700*/  VIADD R18, R18, 0x400 ;  /* 0x0000040012127836 */ /* 0x000fe40000000000 */
[----:B------:R-:W-:-:S10]  /*4710*/  VIADD R11, R11, 0x400 ;  /* 0x000004000b0b7836 */ /* 0x000fd40000000000 */
[----:B------:R-:W-:Y:S05]  /*4720*/  @!P0 BRA `(.L_x_691) ;  /* 0xfffffff800908947 */ /* 0x000fea000383ffff */
.L_x_677:
[----:B01----:R-:W-:Y:S05]  /*4730*/  BSYNC.RECONVERGENT B1 ;  /* 0x0000000000017941 */ /* 0x003fea0003800200 */
.L_x_660:
        /* <DEDUP_REMOVED lines=22> */
.L_x_693:
[----:B------:R-:W-:Y:S05]  /*48a0*/  BSYNC.RECONVERGENT B1 ;  /* 0x0000000000017941 */ /* 0x000fea0003800200 */
.L_x_692:
        /* <DEDUP_REMOVED lines=21> */
.L_x_695:
[----:B------:R-:W-:Y:S05]  /*4a00*/  BSYNC.RECONVERGENT B1 ;  /* 0x0000000000017941 */ /* 0x000fea0003800200 */
.L_x_694:
        /* <DEDUP_REMOVED lines=21> */
.L_x_697:
[----:B------:R-:W-:Y:S05]  /*4b60*/  BSYNC.RECONVERGENT B1 ;  /* 0x0000000000017941 */ /* 0x000fea0003800200 */
.L_x_696:
        /* <DEDUP_REMOVED lines=21> */
.L_x_699:
[----:B------:R-:W-:Y:S05]  /*4cc0*/  BSYNC.RECONVERGENT B1 ;  /* 0x0000000000017941 */ /* 0x000fea0003800200 */
.L_x_698:
        /* <DEDUP_REMOVED lines=22> */
.L_x_701:
[----:B------:R-:W-:Y:S05]  /*4e30*/  BSYNC.RECONVERGENT B1 ;  /* 0x0000000000017941 */ /* 0x000fea0003800200 */
.L_x_700:
        /* <DEDUP_REMOVED lines=12> */
.L_x_703:
[----:B------:R-:W-:Y:S05]  /*4f00*/  BSYNC.RECONVERGENT B1 ;  /* 0x0000000000017941 */ /* 0x000fea0003800200 */
.L_x_702:
[----:B------:R-:W-:Y:S01]  /*4f10*/  BAR.SYNC.DEFER_BLOCKING 0x0 ;  /* 0x0000000000007b1d */ /* 0x000fe20000010000 */
[----:B------:R-:W-:-:S13]  /*4f20*/  ISETP.NE.AND P2, PT, R2, RZ, PT ;  /* 0x000000ff0200720c */ /* 0x000fda0003f45270 */
[----:B------:R-:W-:Y:S05]  /*4f30*/  @P2 BRA `(.L_x_621) ;  /* 0x00000008002c2947 */ /* 0x000fea0003800000 */
[----:B------:R-:W1:Y:S01]  /*4f40*/  S2R R2, SR_CgaCtaId ;  /* 0x0000000000027919 */ /* 0x000e620000008800 */
[----:B------:R-:W-:Y:S01]  /*4f50*/  MOV R7, 0x400 ;  /* 0x0000040000077802 */ /* 0x000fe20000000f00 */
[----:B------:R-:W-:Y:S01]  /*4f60*/  BSSY.RECONVERGENT B1, `(.L_x_704) ;  /* 0x0000019000017945 */ /* 0x000fe20003800200 */
[----:B------:R-:W-:Y:S02]  /*4f70*/  IMAD.MOV.U32 R12, RZ, RZ, R6 ;  /* 0x000000ffff0c7224 */ /* 0x000fe400078e0006 */
[----:B------:R-:W-:Y:S02]  /*4f80*/  IMAD.MOV.U32 R10, RZ, RZ, R5 ;  /* 0x000000ffff0a7224 */ /* 0x000fe400078e0005 */
[----:B------:R-:W-:Y:S01]  /*4f90*/  IMAD.MOV.U32 R14, RZ, RZ, R4 ;  /* 0x000000ffff0e7224 */ /* 0x000fe200078e0004 */
[----:B-1----:R-:W-:-:S05]  /*4fa0*/  LEA R7, R2, R7, 0x18 ;  /* 0x0000000702077211 */ /* 0x002fca00078ec0ff */
[----:B------:R-:W1:Y:S04]  /*4fb0*/  LDS R13, [R7+0x18] ;  /* 0x00001800070d7984 */ /* 0x000e680000000800 */
[----:B------:R2:W3:Y:S04]  /*4fc0*/  LDS R15, [R7+0x28] ;  /* 0x00002800070f7984 */ /* 0x0004e80000000800 */
[----:B------:R2:W4:Y:S04]  /*4fd0*/  LDS R17, [R7+0x38] ;  /* 0x0000380007117984 */ /* 0x0005280000000800 */
[----:B0-----:R2:W0:Y:S04]  /*4fe0*/  LDS R9, [R7+0x48] ;  /* 0x0000480007097984 */ /* 0x0014280000000800 */
[----:B------:R2:W0:Y:S04]  /*4ff0*/  LDS R8, [R7+0x58] ;  /* 0x0000580007087984 */ /* 0x0004280000000800 */
[----:B------:R2:W0:Y:S04]  /*5000*/  LDS R3, [R7+0x68] ;  /* 0x0000680007037984 */ /* 0x0004280000000800 */
[----:B------:R2:W0:Y:S01]  /*5010*/  LDS R2, [R7+0x78] ;  /* 0x0000780007027984 */ /* 0x0004220000000800 */
[----:B-1----:R-:W-:-:S13]  /*5020*/  ISETP.GE.AND P0, PT, R6, R13, PT ;  /* 0x0000000d0600720c */ /* 0x002fda0003f06270 */
[----:B--234-:R-:W-:Y:S05]  /*5030*/  @!P0 BRA `(.L_x_705) ;  /* 0x00000000002c8947 */ /* 0x01cfea0003800000 */
[----:B------:R-:W1:Y:S01]  /*5040*/  LDS.64 R10, [R7+0x20] ;  /* 0x00002000070a7984 */ /* 0x000e620000000a00 */
[----:B------:R-:W-:Y:S01]  /*5050*/  ISETP.GE.AND P3, PT, R13, R6, PT ;  /* 0x000000060d00720c */ /* 0x000fe20003f66270 */
[----:B------:R-:W-:-:S12]  /*5060*/  IMAD.MOV.U32 R12, RZ, RZ, R13 ;  /* 0x000000ffff0c7224 */ /* 0x000fd800078e000d */
[CC--:B-1----:R-:W-:Y:S01]  /*5070*/  @P3 ISETP.GE.U32.AND P0, PT, R5.reuse, R10.reuse, PT ;  /* 0x0000000a0500320c */ /* 0x0c2fe20003f06070 */
[----:B------:R-:W-:Y:S01]  /*5080*/  IMAD.MOV.U32 R14, RZ, RZ, R11 ;  /* 0x000000ffff0e7224 */ /* 0x000fe200078e000b */
[CC--:B------:R-:W-:Y:S02]  /*5090*/  @P3 ISETP.LT.U32.AND P1, PT, R5.reuse, R10.reuse, PT ;  /* 0x0000000a0500320c */ /* 0x0c0fe40003f21070 */
[CC--:B------:R-:W-:Y:S02]  /*50a0*/  @P3 ISETP.GE.AND.EX P0, PT, R4.reuse, R11.reuse, PT, P0 ;  /* 0x0000000b0400320c */ /* 0x0c0fe40003f06300 */
[----:B------:R-:W-:Y:S02]  /*50b0*/  @P3 ISETP.LT.AND.EX P1, PT, R4, R11, PT, P1 ;  /* 0x0000000b0400320c */ /* 0x000fe40003f21310 */
[----:B------:R-:W-:Y:S02]  /*50c0*/  @P3 SEL R12, R6, R13, !P0 ;  /* 0x0000000d060c3207 */ /* 0x000fe40004000000 */
[----:B------:R-:W-:-:S02]  /*50d0*/  @P3 SEL R10, R5, R10, P1 ;  /* 0x0000000a050a3207 */ /* 0x000fc40000800000 */
[----:B------:R-:W-:-:S07]  /*50e0*/  @P3 SEL R14, R4, R11, P1 ;  /* 0x0000000b040e3207 */ /* 0x000fce0000800000 */
.L_x_705:
[----:B------:R-:W-:Y:S05]  /*50f0*/  BSYNC.RECONVERGENT B1 ;  /* 0x0000000000017941 */ /* 0x000fea0003800200 */
.L_x_704:
[----:B------:R-:W-:Y:S01]  /*5100*/  ISETP.GE.AND P0, PT, R12, R15, PT ;  /* 0x0000000f0c00720c */ /* 0x000fe20003f06270 */
[----:B------:R-:W-:Y:S01]  /*5110*/  BSSY.RECONVERGENT B1, `(.L_x_706) ;  /* 0x0000010000017945 */ /* 0x000fe20003800200 */
[----:B------:R-:W-:Y:S02]  /*5120*/  IMAD.MOV.U32 R6, RZ, RZ, R12 ;  /* 0x000000ffff067224 */ /* 0x000fe400078e000c */
[----:B------:R-:W-:Y:S02]  /*5130*/  IMAD.MOV.U32 R11, RZ, RZ, R10 ;  /* 0x000000ffff0b7224 */ /* 0x000fe400078e000a */
[----:B------:R-:W-:-:S07]  /*5140*/  IMAD.MOV.U32 R5, RZ, RZ, R14 ;  /* 0x000000ffff057224 */ /* 0x000fce00078e000e */
[----:B------:R-:W-:Y:S05]  /*5150*/  @!P0 BRA `(.L_x_707) ;  /* 0x00000000002c8947 */ /* 0x000fea0003800000 */
[----:B------:R-:W1:Y:S01]  /*5160*/  LDS.64 R4, [R7+0x30] ;  /* 0x0000300007047984 */ /* 0x000e620000000a00 */
[----:B------:R-:W-:Y:S01]  /*5170*/  ISETP.GE.AND P3, PT, R15, R12, PT ;  /* 0x0000000c0f00720c */ /* 0x000fe20003f66270 */
[----:B------:R-:W-:-:S12]  /*5180*/  IMAD.MOV.U32 R6, RZ, RZ, R15 ;  /* 0x000000ffff067224 */ /* 0x000fd800078e000f */
[CC--:B-1----:R-:W-:Y:S01]  /*5190*/  @P3 ISETP.GE.U32.AND P0, PT, R10.reuse, R4.reuse, PT ;  /* 0x000000040a00320c */ /* 0x0c2fe20003f06070 */
[----:B------:R-:W-:Y:S01]  /*51a0*/  IMAD.MOV.U32 R11, RZ, RZ, R4 ;  /* 0x000000ffff0b7224 */ /* 0x000fe200078e0004 */
[-C--:B------:R-:W-:Y:S02]  /*51b0*/  @P3 ISETP.LT.U32.AND P1, PT, R10, R4.reuse, PT ;  /* 0x000000040a00320c */ /* 0x080fe40003f21070 */
[CC--:B------:R-:W-:Y:S02]  /*51c0*/  @P3 ISETP.GE.AND.EX P0, PT, R14.reuse, R5.reuse, PT, P0 ;  /* 0x000000050e00320c */ /* 0x0c0fe40003f06300 */
[----:B------:R-:W-:Y:S02]  /*51d0*/  @P3 ISETP.LT.AND.EX P1, PT, R14, R5, PT, P1 ;  /* 0x000000050e00320c */ /* 0x000fe40003f21310 */
[----:B------:R-:W-:Y:S02]  /*51e0*/  @P3 SEL R6, R12, R15, !P0 ;  /* 0x0000000f0c063207 */ /* 0x000fe40004000000 */
[----:B------:R-:W-:-:S02]  /*51f0*/  @P3 SEL R11, R10, R4, P1 ;  /* 0x000000040a0b3207 */ /* 0x000fc40000800000 */
[----:B------:R-:W-:-:S07]  /*5200*/  @P3 SEL R5, R14, R5, P1 ;  /* 0x000000050e053207 */ /* 0x000fce0000800000 */
.L_x_707:
[----:B------:R-:W-:Y:S05]  /*5210*/  BSYNC.RECONVERGENT B1 ;  /* 0x0000000000017941 */ /* 0x000fea0003800200 */
.L_x_706:
        /* <DEDUP_REMOVED lines=18> */
.L_x_709:
[----:B------:R-:W-:Y:S05]  /*5340*/  BSYNC.RECONVERGENT B1 ;  /* 0x0000000000017941 */ /* 0x000fea0003800200 */
.L_x_708:
[----:B0-----:R-:W-:Y:S01]  /*5350*/  ISETP.GE.AND P0, PT, R4, R9, PT ;  /* 0x000000090400720c */ /* 0x001fe20003f06270 */
        /* <DEDUP_REMOVED lines=17> */
.L_x_711:
[----:B------:R-:W-:Y:S05]  /*5470*/  BSYNC.RECONVERGENT B1 ;  /* 0x0000000000017941 */ /* 0x000fea0003800200 */
.L_x_710:
        /* <DEDUP_REMOVED lines=18> */
.L_x_713:
[----:B------:R-:W-:Y:S05]  /*55a0*/  BSYNC.RECONVERGENT B1 ;  /* 0x0000000000017941 */ /* 0x000fea0003800200 */
.L_x_712:
        /* <DEDUP_REMOVED lines=18> */
.L_x_715:
[----:B------:R-:W-:Y:S05]  /*56d0*/  BSYNC.RECONVERGENT B1 ;  /* 0x0000000000017941 */ /* 0x000fea0003800200 */
.L_x_714:
        /* <DEDUP_REMOVED lines=17> */
.L_x_621:
[----:B------:R-:W-:Y:S05]  /*57f0*/  BSYNC.RECONVERGENT B0 ;  /* 0x0000000000007941 */ /* 0x000fea0003800200 */
.L_x_588:
        /* <DEDUP_REMOVED lines=9> */
.L_x_716:
        /* <DEDUP_REMOVED lines=15> */
.L_x_852:


//--------------------- .text._ZN6thrust24THRUST_300001_SM_1000_NS8cuda_cub4core6detail13_kernel_agentINS1_8__reduce11ReduceAgentINS0_12zip_iteratorIN4cuda3std3__45tupleIJNS0_6detail15normal_iteratorINS0_10device_ptrIiEEEENS0_17counting_iteratorIlNS0_11use_defaultESI_SI_EEEEEEEPNSB_IJilEEESM_iNS1_9__extrema9arg_min_fIilNSA_4lessIiEEEEEEJSL_SN_iSS_EEEvDpT0_ --------------------------
	.section	.text._ZN6thrust24THRUST_300001_SM_1000_NS8cuda_cub4core6detail13_kernel_agentINS1_8__reduce11ReduceAgentINS0_12zip_iteratorIN4cuda3std3__45tupleIJNS0_6detail15normal_iteratorINS0_10device_ptrIiEEEENS0_17counting_iteratorIlNS0_11use_defaultESI_SI_EEEEEEEPNSB_IJilEEESM_iNS1_9__extrema9arg_min_fIilNSA_4lessIiEEEEEEJSL_SN_iSS_EEEvDpT0_,"ax",@progbits
	.align	128
        .global         _ZN6thrust24THRUST_300001_SM_1000_NS8cuda_cub4core6detail13_kernel_agentINS1_8__reduce11ReduceAgentINS0_12zip_iteratorIN4cuda3std3__45tupleIJNS0_6detail15normal_iteratorINS0_10device_ptrIiEEEENS0_17counting_iteratorIlNS0_11use_defaultESI_SI_EEEEEEEPNSB_IJilEEESM_iNS1_9__extrema9arg_min_fIilNSA_4lessIiEEEEEEJSL_SN_iSS_EEEvDpT0_
        .type           _ZN6thrust24THRUST_300001_SM_1000_NS8cuda_cub4core6detail13_kernel_agentINS1_8__reduce11ReduceAgentINS0_12zip_iteratorIN4cuda3std3__45tupleIJNS0_6detail15normal_iteratorINS0_10device_ptrIiEEEENS0_17counting_iteratorIlNS0_11use_defaultESI_SI_EEEEEEEPNSB_IJilEEESM_iNS1_9__extrema9arg_min_fIilNSA_4lessIiEEEEEEJSL_SN_iSS_EEEvDpT0_,@function
        .size           _ZN6thrust24THRUST_300001_SM_1000_NS8cuda_cub4core6detail13_kernel_agentINS1_8__reduce11ReduceAgentINS0_12zip_iteratorIN4cuda3std3__45tupleIJNS0_6detail15normal_iteratorINS0_10device_ptrIiEEEENS0_17counting_iteratorIlNS0_11use_defaultESI_SI_EEEEEEEPNSB_IJilEEESM_iNS1_9__extrema9arg_min_fIilNSA_4lessIiEEEEEEJSL_SN_iSS_EEEvDpT0_,(.L_x_853 - _ZN6thrust24THRUST_300001_SM_1000_NS8cuda_cub4core6detail13_kernel_agentINS1_8__reduce11ReduceAgentINS0_12zip_iteratorIN4cuda3std3__45tupleIJNS0_6detail15normal_iteratorINS0_10device_ptrIiEEEENS0_17counting_iteratorIlNS0_11use_defaultESI_SI_EEEEEEEPNSB_IJilEEESM_iNS1_9__extrema9arg_min_fIilNSA_4lessIiEEEEEEJSL_SN_iSS_EEEvDpT0_)
        .other          _ZN6thrust24THRUST_300001_SM_1000_NS8cuda_cub4core6detail13_kernel_agentINS1_8__reduce11ReduceAgentINS0_12zip_iteratorIN4cuda3std3__45tupleIJNS0_6detail15normal_iteratorINS0_10device_ptrIiEEEENS0_17counting_iteratorIlNS0_11use_defaultESI_SI_EEEEEEEPNSB_IJilEEESM_iNS1_9__extrema9arg_min_fIilNSA_4lessIiEEEEEEJSL_SN_iSS_EEEvDpT0_,@"STO_CUDA_ENTRY STV_DEFAULT"
_ZN6thrust24THRUST_300001_SM_1000_NS8cuda_cub4core6detail13_kernel_agentINS1_8__reduce11ReduceAgentINS0_12zip_iteratorIN4cuda3std3__45tupleIJNS0_6detail15normal_iteratorINS0_10device_ptrIiEEEENS0_17counting_iteratorIlNS0_11use_defaultESI_SI_EEEEEEEPNSB_IJilEEESM_iNS1_9__extrema9arg_min_fIilNSA_4lessIiEEEEEEJSL_SN_iSS_EEEvDpT0_:
.text._ZN6thrust24THRUST_300001_SM_1000_NS8cuda_cub4core6detail13_kernel_agentINS1_8__reduce11ReduceAgentINS0_12zip_iteratorIN4cuda3std3__45tupleIJNS0_6detail15normal_iteratorINS0_10device_ptrIiEEEENS0_17counting_iteratorIlNS0_11use_defaultESI_SI_EEEEEEEPNSB_IJilEEESM_iNS1_9__extrema9arg_min_fIilNSA_4lessIiEEEEEEJSL_SN_iSS_EEEvDpT0_:
        /* <DEDUP_REMOVED lines=23> */
.L_x_720:
[----:B0-----:R-:W-:Y:S05]  /*0170*/  BSYNC.RECONVERGENT B1 ;  /* 0x0000000000017941 */ /* 0x001fea0003800200 */
.L_x_719:
        /* <DEDUP_REMOVED lines=19> */
.L_x_727:
        /* <DEDUP_REMOVED lines=23> */
.L_x_726:
[----:B------:R-:W-:Y:S05]  /*0420*/  BSYNC.RECONVERGENT B3 ;  /* 0x0000000000037941 */ /* 0x000fea0003800200 */
.L_x_725:
[----:B------:R-:W-:Y:S01]  /*0430*/  IADD3 R12, P0, PT, R12, 0x100, RZ ;  /* 0x000001000c0c7810 */ /* 0x000fe20007f1e0ff */
[----:B------:R-:W-:Y:S02]  /*0440*/  VIADD R11, R11, 0x100 ;  /* 0x000001000b0b7836 */ /* 0x000fe40000000000 */
[----:B------:R-:W-:Y:S02]  /*0450*/  IMAD.X R10, RZ, RZ, R10, P3 ;  /* 0x000000ffff0a7224 */ /* 0x000fe400018e060a */
[----:B------:R-:W-:Y:S01]  /*0460*/  IMAD.X R13, RZ, RZ, R13, P0 ;  /* 0x000000ffff0d7224 */ /* 0x000fe200000e060d */
[----:B------:R-:W-:Y:S07]  /*0470*/  @P2 BRA `(.L_x_727) ;  /* 0xfffffffc008c2947 */ /* 0x000fee000383ffff */
.L_x_724:
[----:B------:R-:W-:Y:S05]  /*0480*/  BSYNC.RECONVERGENT B2 ;  /* 0x0000000000027941 */ /* 0x000fea0003800200 */
.L_x_723:
[----:B------:R-:W-:-:S13]  /*0490*/  ISETP.GE.U32.AND P0, PT, R14, 0x300, PT ;  /* 0x000003000e00780c */ /* 0x000fda0003f06070 */
[----:B------:R-:W-:Y:S05]  /*04a0*/  @!P0 BRA `(.L_x_722) ;  /* 0x00000004007c8947 */ /* 0x000fea0003800000 */
[----:B------:R-:W0:Y:S01]  /*04b0*/  LDC.64 R8, c[0x0][0x380] ;  /* 0x0000e000ff087b82 */ /* 0x000e220000000a00 */
[----:B------:R-:W-:-:S07]  /*04c0*/  VIADD R10, R11, 0x200 ;  /* 0x000002000b0a7836 */ /* 0x000fce0000000000 */
[----:B------:R-:W1:Y:S02]  /*04d0*/  LDC.64 R6, c[0x0][0x388] ;  /* 0x0000e200ff067b82 */ /* 0x000e640000000a00 */
.L_x_736:
        /* <DEDUP_REMOVED lines=26> */
.L_x_729:
[----:B------:R-:W-:Y:S05]  /*0680*/  BSYNC.RECONVERGENT B2 ;  /* 0x0000000000027941 */ /* 0x000fea0003800200 */
.L_x_728:
        /* <DEDUP_REMOVED lines=20> */
.L_x_731:
[----:B------:R-:W-:Y:S05]  /*07d0*/  BSYNC.RECONVERGENT B2 ;  /* 0x0000000000027941 */ /* 0x000fea0003800200 */
.L_x_730:
        /* <DEDUP_REMOVED lines=20> */
.L_x_733:
[----:B------:R-:W-:Y:S05]  /*0920*/  BSYNC.RECONVERGENT B2 ;  /* 0x0000000000027941 */ /* 0x000fea0003800200 */
.L_x_732:
        /* <DEDUP_REMOVED lines=18> */
.L_x_735:
[----:B------:R-:W-:Y:S05]  /*0a50*/  BSYNC.RECONVERGENT B2 ;  /* 0x0000000000027941 */ /* 0x000fea0003800200 */
.L_x_734:
[C---:B------:R-:W-:Y:S02]  /*0a60*/  VIADD R5, R10.reuse, 0x200 ;  /* 0x000002000a057836 */ /* 0x040fe40000000000 */
[----:B------:R-:W-:-:S03]  /*0a70*/  VIADD R10, R10, 0x400 ;  /* 0x000004000a0a7836 */ /* 0x000fc60000000000 */
[----:B------:R-:W-:-:S13]  /*0a80*/  ISETP.GE.AND P0, PT, R5, UR5, PT ;  /* 0x0000000505007c0c */ /* 0x000fda000bf06270 */
[----:B------:R-:W-:Y:S05]  /*0a90*/  @!P0 BRA `(.L_x_736) ;  /* 0xfffffff800908947 */ /* 0x000fea000383ffff */
.L_x_722:
[----:B------:R-:W-:Y:S05]  /*0aa0*/  BSYNC.RECONVERGENT B1 ;  /* 0x0000000000017941 */ /* 0x000fea0003800200 */
.L_x_721:
        /* <DEDUP_REMOVED lines=25> */
.L_x_739:
[----:B------:R-:W-:Y:S05]  /*0c40*/  BSYNC.RECONVERGENT B1 ;  /* 0x0000000000017941 */ /* 0x000fea0003800200 */
.L_x_738:
        /* <DEDUP_REMOVED lines=21> */
.L_x_741:
[----:B------:R-:W-:Y:S05]  /*0da0*/  BSYNC.RECONVERGENT B1 ;  /* 0x0000000000017941 */ /* 0x000fea0003800200 */
.L_x_740:
        /* <DEDUP_REMOVED lines=21> */
.L_x_743:
[----:B------:R-:W-:Y:S05]  /*0f00*/  BSYNC.RECONVERGENT B1 ;  /* 0x0000000000017941 */ /* 0x000fea0003800200 */
.L_x_742:
        /* <DEDUP_REMOVED lines=21> */
.L_x_745:
[----:B------:R-:W-:Y:S05]  /*1060*/  BSYNC.RECONVERGENT B1 ;  /* 0x0000000000017941 */ /* 0x000fea0003800200 */
.L_x_744:
        /* <DEDUP_REMOVED lines=22> */
.L_x_747:
[----:B------:R-:W-:Y:S05]  /*11d0*/  BSYNC.RECONVERGENT B1 ;  /* 0x0000000000017941 */ /* 0x000fea0003800200 */
.L_x_746:
        /* <DEDUP_REMOVED lines=12> */
.L_x_749:
[----:B------:R-:W-:Y:S05]  /*12a0*/  BSYNC.RECONVERGENT B1 ;  /* 0x0000000000017941 */ /* 0x000fea0003800200 */
.L_x_748:
        /* <DEDUP_REMOVED lines=31> */
.L_x_752:
[----:B------:R-:W-:Y:S05]  /*14a0*/  BSYNC.RECONVERGENT B1 ;  /* 0x0000000000017941 */ /* 0x000fea0003800200 */
.L_x_751:
        /* <DEDUP_REMOVED lines=18> */
.L_x_754:
[----:B------:R-:W-:Y:S05]  /*15d0*/  BSYNC.RECONVERGENT B1 ;  /* 0x0000000000017941 */ /* 0x000fea0003800200 */
.L_x_753:
        /* <DEDUP_REMOVED lines=18> */
.L_x_756:
[----:B------:R-:W-:Y:S05]  /*1700*/  BSYNC.RECONVERGENT B1 ;  /* 0x0000000000017941 */ /* 0x000fea0003800200 */
.L_x_755:
        /* <DEDUP_REMOVED lines=18> */
.L_x_758:
[----:B------:R-:W-:Y:S05]  /*1830*/  BSYNC.RECONVERGENT B1 ;  /* 0x0000000000017941 */ /* 0x000fea0003800200 */
.L_x_757:
        /* <DEDUP_REMOVED lines=18> */
.L_x_760:
[----:B------:R-:W-:Y:S05]  /*1960*/  BSYNC.RECONVERGENT B1 ;  /* 0x0000000000017941 */ /* 0x000fea0003800200 */
.L_x_759:
        /* <DEDUP_REMOVED lines=18> */
.L_x_762:
[----:B------:R-:W-:Y:S05]  /*1a90*/  BSYNC.RECONVERGENT B1 ;  /* 0x0000000000017941 */ /* 0x000fea0003800200 */
.L_x_761:
        /* <DEDUP_REMOVED lines=19> */
.L_x_737:
        /* <DEDUP_REMOVED lines=28> */
.L_x_764:
[----:B------:R-:W-:Y:S05]  /*1d90*/  BSYNC.RECONVERGENT B1 ;  /* 0x0000000000017941 */ /* 0x000fea0003800200 */
.L_x_763:
        /* <DEDUP_REMOVED lines=22> */
.L_x_766:
[----:B------:R-:W-:Y:S05]  /*1f00*/  BSYNC.RECONVERGENT B1 ;  /* 0x0000000000017941 */ /* 0x000fea0003800200 */
.L_x_765:
        /* <DEDUP_REMOVED lines=22> */
.L_x_768:
[----:B------:R-:W-:Y:S05]  /*2070*/  BSYNC.RECONVERGENT B1 ;  /* 0x0000000000017941 */ /* 0x000fea0003800200 */
.L_x_767:
        /* <DEDUP_REMOVED lines=22> */
.L_x_770:
[----:B------:R-:W-:Y:S05]  /*21e0*/  BSYNC.RECONVERGENT B1 ;  /* 0x0000000000017941 */ /* 0x000fea0003800200 */
.L_x_769:
        /* <DEDUP_REMOVED lines=23> */
.L_x_772:
[----:B------:R-:W-:Y:S05]  /*2360*/  BSYNC.RECONVERGENT B1 ;  /* 0x0000000000017941 */ /* 0x000fea0003800200 */
.L_x_771:
        /* <DEDUP_REMOVED lines=12> */
.L_x_774:
[----:B------:R-:W-:Y:S05]  /*2430*/  BSYNC.RECONVERGENT B1 ;  /* 0x0000000000017941 */ /* 0x000fea0003800200 */
.L_x_773:
        /* <DEDUP_REMOVED lines=30> */
.L_x_776:
[----:B------:R-:W-:Y:S05]  /*2620*/  BSYNC.RECONVERGENT B1 ;  /* 0x0000000000017941 */ /* 0x000fea0003800200 */
.L_x_775:
        /* <DEDUP_REMOVED lines=27> */
.L_x_778:
[----:B------:R-:W-:Y:S05]  /*27e0*/  BSYNC.RECONVERGENT B1 ;  /* 0x0000000000017941 */ /* 0x000fea0003800200 */
.L_x_777:
        /* <DEDUP_REMOVED lines=27> */
.L_x_780:
[----:B------:R-:W-:Y:S05]  /*29a0*/  BSYNC.RECONVERGENT B1 ;  /* 0x0000000000017941 */ /* 0x000fea0003800200 */
.L_x_779:
        /* <DEDUP_REMOVED lines=27> */
.L_x_782:
[----:B------:R-:W-:Y:S05]  /*2b60*/  BSYNC.RECONVERGENT B1 ;  /* 0x0000000000017941 */ /* 0x000fea0003800200 */
.L_x_781:
        /* <DEDUP_REMOVED lines=27> */
.L_x_784:
[----:B------:R-:W-:Y:S05]  /*2d20*/  BSYNC.RECONVERGENT B1 ;  /* 0x0000000000017941 */ /* 0x000fea0003800200 */
.L_x_783:
        /* <DEDUP_REMOVED lines=27> */
.L_x_786:
[----:B------:R-:W-:Y:S05]  /*2ee0*/  BSYNC.RECONVERGENT B1 ;  /* 0x0000000000017941 */ /* 0x000fea0003800200 */
.L_x_785:
        /* <DEDUP_REMOVED lines=28> */
.L_x_718:
        /* <DEDUP_REMOVED lines=39> */
.L_x_788:
[----:B------:R-:W-:Y:S05]  /*3320*/  BSYNC.RECONVERGENT B1 ;  /* 0x0000000000017941 */ /* 0x000fea0003800200 */
.L_x_787:
[----:B------:R-:W-:Y:S01]  /*3330*/  UISETP.GE.U32.AND UP0, UPT, UR4, 0xa00, UPT ;  /* 0x00000a000400788c */ /* 0x000fe2000bf06070 */
[----:B------:R-:W-:-:S08]  /*3340*/  IMAD.MOV.U32 R5, RZ, RZ, 0x500 ;  /* 0x00000500ff057424 */ /* 0x000fd000078e00ff */
[----:B------:R-:W-:Y:S05]  /*3350*/  BRA.U !UP0, `(.L_x_789) ;  /* 0x0000000508c47547 */ /* 0x000fea000b800000 */
[----:B------:R-:W-:Y:S01]  /*3360*/  IMAD.MOV.U32 R5, RZ, RZ, 0x500 ;  /* 0x00000500ff057424 */ /* 0x000fe200078e00ff */
[----:B------:R-:W0:Y:S01]  /*3370*/  LDCU UR4, c[0x0][0x398] ;  /* 0x00007300ff0477ac */ /* 0x000e220008000800 */
[----:B------:R-:W1:Y:S05]  /*3380*/  LDCU.64 UR6, c[0x0][0x388] ;  /* 0x00007100ff0677ac */ /* 0x000e6a0008000a00 */
.L_x_800:
[----:B------:R-:W-:-:S05]  /*3390*/  IMAD.WIDE.U32 R12, R5, 0x4, R2 ;  /* 0x00000004050c7825 */ /* 0x000fca00078e0002 */
[----:B------:R-:W2:Y:S04]  /*33a0*/  LDG.E R17, desc[UR8][R12.64] ;  /* 0x000000080c117981 */ /* 0x000ea8000c1e1900 */
[----:B------:R3:W5:Y:S04]  /*33b0*/  LDG.E R18, desc[UR8][R12.64+0x400] ;  /* 0x000400080c127981 */ /* 0x000768000c1e1900 */
[----:B------:R3:W5:Y:S04]  /*33c0*/  LDG.E R19, desc[UR8][R12.64+0x800] ;  /* 0x000800080c137981 */ /* 0x000768000c1e1900 */
[----:B------:R3:W5:Y:S04]  /*33d0*/  LDG.E R4, desc[UR8][R12.64+0xc00] ;  /* 0x000c00080c047981 */ /* 0x000768000c1e1900 */
[----:B------:R3:W5:Y:S01]  /*33e0*/  LDG.E R10, desc[UR8][R12.64+0x1000] ;  /* 0x001000080c0a7981 */ /* 0x000762000c1e1900 */
[----:B-1----:R-:W-:Y:S01]  /*33f0*/  IADD3 R16, P1, P2, R0, UR6, R5 ;  /* 0x0000000600107c10 */ /* 0x002fe2000fa3e005 */
[----:B------:R-:W-:Y:S01]  /*3400*/  BSSY.RECONVERGENT B1, `(.L_x_790) ;  /* 0x0000012000017945 */ /* 0x000fe20003800200 */
[----:B------:R-:W-:-:S02]  /*3410*/  IMAD.MOV.U32 R11, RZ, RZ, R6 ;  /* 0x000000ffff0b7224 */ /* 0x000fc400078e0006 */
[----:B------:R-:W-:Y:S01]  /*3420*/  IMAD.MOV.U32 R14, RZ, RZ, R7 ;  /* 0x000000ffff0e7224 */ /* 0x000fe200078e0007 */
[----:B------:R-:W-:Y:S01]  /*3430*/  IADD3.X R9, PT, PT, RZ, UR7, RZ, P1, P2 ;  /* 0x00000007ff097c10 */ /* 0x000fe20008fe44ff */
        /* <DEDUP_REMOVED lines=14> */
.L_x_791:
[----:B0-----:R-:W-:Y:S05]  /*3520*/  BSYNC.RECONVERGENT B1 ;  /* 0x0000000000017941 */ /* 0x001fea0003800200 */
.L_x_790:
[----:B-----5:R-:W-:Y:S01]  /*3530*/  ISETP.GE.AND P0, PT, R11, R18, PT ;  /* 0x000000120b00720c */ /* 0x020fe20003f06270 */
[----:B------:R-:W-:Y:S01]  /*3540*/  BSSY.RECONVERGENT B1, `(.L_x_792) ;  /* 0x0000012000017945 */ /* 0x000fe20003800200 */
[----:B------:R-:W-:Y:S01]  /*3550*/  IADD3 RZ, P1, PT, R16, 0x100, RZ ;  /* 0x0000010010ff7810 */ /* 0x000fe20007f3e0ff */
[----:B------:R-:W-:Y:S02]  /*3560*/  IMAD.MOV.U32 R6, RZ, RZ, R11 ;  /* 0x000000ffff067224 */ /* 0x000fe400078e000b */
[----:B------:R-:W-:Y:S02]  /*3570*/  IMAD.MOV.U32 R12, RZ, RZ, R14 ;  /* 0x000000ffff0c7224 */ /* 0x000fe400078e000e */
[----:B------:R-:W-:Y:S02]  /*3580*/  IMAD.X R8, RZ, RZ, R9, P1 ;  /* 0x000000ffff087224 */ /* 0x000fe400008e0609 */
[----:B------:R-:W-:-:S04]  /*3590*/  IMAD.MOV.U32 R13, RZ, RZ, R15 ;  /* 0x000000ffff0d7224 */ /* 0x000fc800078e000f */
[----:B------:R-:W-:Y:S05]  /*35a0*/  @!P0 BRA `(.L_x_793) ;  /* 0x00000000002c8947 */ /* 0x000fea0003800000 */
[----:B------:R-:W-:Y:S01]  /*35b0*/  ISETP.GE.AND P2, PT, R18, R11, PT ;  /* 0x0000000b1200720c */ /* 0x000fe20003f46270 */
[----:B------:R-:W-:Y:S02]  /*35c0*/  VIADD R12, R16, 0x100 ;  /* 0x00000100100c7836 */ /* 0x000fe40000000000 */
        /* <DEDUP_REMOVED lines=9> */
.L_x_793:
[----:B------:R-:W-:Y:S05]  /*3660*/  BSYNC.RECONVERGENT B1 ;  /* 0x0000000000017941 */ /* 0x000fea0003800200 */
.L_x_792:
[----:B------:R-:W-:Y:S01]  /*3670*/  ISETP.GE.AND P0, PT, R6, R19, PT ;  /* 0x000000130600720c */ /* 0x000fe20003f06270 */
        /* <DEDUP_REMOVED lines=18> */
.L_x_795:
[----:B------:R-:W-:Y:S05]  /*37a0*/  BSYNC.RECONVERGENT B1 ;  /* 0x0000000000017941 */ /* 0x000fea0003800200 */
.L_x_794:
[----:B------:R-:W-:Y:S01]  /*37b0*/  ISETP.GE.AND P0, PT, R7, R4, PT ;  /* 0x000000040700720c */ /* 0x000fe20003f06270 */
[----:B------:R-:W-:Y:S01]  /*37c0*/  BSSY.RECONVERGENT B1, `(.L_x_796) ;  /* 0x0000013000017945 */ /* 0x000fe20003800200 */
[C---:B------:R-:W-:Y:S01]  /*37d0*/  IADD3 R15, P1, PT, R16.reuse, 0x300, RZ ;  /* 0x00000300100f7810 */ /* 0x040fe20007f3e0ff */
[----:B------:R-:W-:Y:S01]  /*37e0*/  IMAD.MOV.U32 R11, RZ, RZ, R7 ;  /* 0x000000ffff0b7224 */ /* 0x000fe200078e0007 */
[----:B------:R-:W-:Y:S01]  /*37f0*/  IADD3 R19, P2, PT, R16, 0x400, RZ ;  /* 0x0000040010137810 */ /* 0x000fe20007f5e0ff */
        /* <DEDUP_REMOVED lines=15> */
.L_x_797:
[----:B------:R-:W-:Y:S05]  /*38f0*/  BSYNC.RECONVERGENT B1 ;  /* 0x0000000000017941 */ /* 0x000fea0003800200 */
.L_x_796:
[----:B------:R-:W-:Y:S01]  /*3900*/  ISETP.GE.AND P0, PT, R11, R10, PT ;  /* 0x0000000a0b00720c */ /* 0x000fe20003f06270 */
[----:B------:R-:W-:Y:S01]  /*3910*/  BSSY.RECONVERGENT B1, `(.L_x_798) ;  /* 0x0000011000017945 */ /* 0x000fe20003800200 */
[----:B------:R-:W-:Y:S02]  /*3920*/  IMAD.X R4, RZ, RZ, R9, P2 ;  /* 0x000000ffff047224 */ /* 0x000fe400010e0609 */
[----:B------:R-:W-:Y:S02]  /*3930*/  IMAD.MOV.U32 R6, RZ, RZ, R11 ;  /* 0x000000ffff067224 */ /* 0x000fe400078e000b */
[----:B------:R-:W-:Y:S02]  /*3940*/  IMAD.MOV.U32 R7, RZ, RZ, R12 ;  /* 0x000000ffff077224 */ /* 0x000fe400078e000c */
[----:B------:R-:W-:-:S05]  /*3950*/  IMAD.MOV.U32 R8, RZ, RZ, R13 ;  /* 0x000000ffff087224 */ /* 0x000fca00078e000d */
        /* <DEDUP_REMOVED lines=12> */
.L_x_799:
[----:B------:R-:W-:Y:S05]  /*3a20*/  BSYNC.RECONVERGENT B1 ;  /* 0x0000000000017941 */ /* 0x000fea0003800200 */
.L_x_798:
[C---:B------:R-:W-:Y:S02]  /*3a30*/  VIADD R4, R5.reuse, 0xa00 ;  /* 0x00000a0005047836 */ /* 0x040fe40000000000 */
[----:B------:R-:W-:-:S03]  /*3a40*/  VIADD R5, R5, 0x500 ;  /* 0x0000050005057836 */ /* 0x000fc60000000000 */
[----:B------:R-:W-:-:S13]  /*3a50*/  ISETP.GT.AND P0, PT, R4, UR4, PT ;  /* 0x0000000404007c0c */ /* 0x000fda000bf04270 */
[----:B------:R-:W-:Y:S05]  /*3a60*/  @!P0 BRA `(.L_x_800) ;  /* 0xfffffff800488947 */ /* 0x000fea000383ffff */
.L_x_789:
        /* <DEDUP_REMOVED lines=14> */
[----:B------:R-:W-:Y:S01]  /*3b50*/  IMAD.IADD R11, R0, 0x1, R5 ;  /* 0x00000001000b7824 */ /* 0x000fe200078e0205 */
[----:B------:R-:W-:-:S04]  /*3b60*/  LEA.HI R4, R15, 0x1, RZ, 0x18 ;  /* 0x000000010f047811 */ /* 0x000fc800078fc0ff */
[C---:B------:R-:W-:Y:S02]  /*3b70*/  IADD3 R14, P0, PT, R11.reuse, UR6, RZ ;  /* 0x000000060b0e7c10 */ /* 0x040fe4000ff1e0ff */
[----:B------:R-:W-:Y:S01]  /*3b80*/  LOP3.LUT R10, R4, 0x3, RZ, 0xc0, !PT ;  /* 0x00000003040a7812 */ /* 0x000fe200078ec0ff */
[----:B------:R-:W-:Y:S02]  /*3b90*/  IMAD.MOV.U32 R4, RZ, RZ, R0 ;  /* 0x000000ffff047224 */ /* 0x000fe400078e0000 */
[----:B------:R-:W-:Y:S02]  /*3ba0*/  IMAD.X R16, RZ, RZ, UR7, P0 ;  /* 0x00000007ff107e24 */ /* 0x000fe400080e06ff */
[----:B------:R-:W-:Y:S02]  /*3bb0*/  IMAD.MOV R10, RZ, RZ, -R10 ;  /* 0x000000ffff0a7224 */ /* 0x000fe400078e0a0a */
[----:B0-----:R-:W-:-:S04]  /*3bc0*/  IMAD.WIDE.U32 R2, R11, 0x4, R2 ;  /* 0x000000040b027825 */ /* 0x001fc800078e0002 */
[----:B------:R-:W-:Y:S02]  /*3bd0*/  IMAD.MOV.U32 R12, RZ, RZ, R2 ;  /* 0x000000ffff0c7224 */ /* 0x000fe400078e0002 */
[----:B------:R-:W-:-:S07]  /*3be0*/  IMAD.MOV.U32 R13, RZ, RZ, R3 ;  /* 0x000000ffff0d7224 */ /* 0x000fce00078e0003 */
.L_x_807:
        /* <DEDUP_REMOVED lines=23> */
.L_x_806:
[----:B------:R-:W-:Y:S05]  /*3d60*/  BSYNC.RECONVERGENT B3 ;  /* 0x0000000000037941 */ /* 0x000fea0003800200 */
.L_x_805:
[----:B------:R-:W-:Y:S01]  /*3d70*/  IADD3 R14, P0, PT, R14, 0x100, RZ ;  /* 0x000001000e0e7810 */ /* 0x000fe20007f1e0ff */
[----:B------:R-:W-:Y:S02]  /*3d80*/  VIADD R4, R4, 0x100 ;  /* 0x0000010004047836 */ /* 0x000fe40000000000 */
[----:B------:R-:W-:Y:S02]  /*3d90*/  IMAD.X R13, RZ, RZ, R13, P3 ;  /* 0x000000ffff0d7224 */ /* 0x000fe400018e060d */
[----:B------:R-:W-:Y:S01]  /*3da0*/  IMAD.X R16, RZ, RZ, R16, P0 ;  /* 0x000000ffff107224 */ /* 0x000fe200000e0610 */
[----:B------:R-:W-:Y:S07]  /*3db0*/  @P2 BRA `(.L_x_807) ;  /* 0xfffffffc008c2947 */ /* 0x000fee000383ffff */
.L_x_804:
[----:B------:R-:W-:Y:S05]  /*3dc0*/  BSYNC.RECONVERGENT B2 ;  /* 0x0000000000027941 */ /* 0x000fea0003800200 */
.L_x_803:
[----:B------:R-:W-:-:S13]  /*3dd0*/  ISETP.GE.U32.AND P0, PT, R15, 0x300, PT ;  /* 0x000003000f00780c */ /* 0x000fda0003f06070 */
[----:B------:R-:W-:Y:S05]  /*3de0*/  @!P0 BRA `(.L_x_802) ;  /* 0x0000000400cc8947 */ /* 0x000fea0003800000 */
[----:B------:R-:W0:Y:S01]  /*3df0*/  LDC.64 R14, c[0x0][0x380] ;  /* 0x0000e000ff0e7b82 */ /* 0x000e220000000a00 */
[----:B------:R-:W1:Y:S01]  /*3e00*/  LDCU.128 UR12, c[0x0][0x380] ;  /* 0x00007000ff0c77ac */ /* 0x000e620008000c00 */
[C---:B------:R-:W-:Y:S01]  /*3e10*/  IADD3 R16, P1, PT, R4.reuse, R5, RZ ;  /* 0x0000000504107210 */ /* 0x040fe20007f3e0ff */
[----:B------:R-:W-:-:S04]  /*3e20*/  IMAD.IADD R11, R4, 0x1, R5 ;  /* 0x00000001040b7824 */ /* 0x000fc800078e0205 */
[----:B------:R-:W-:Y:S01]  /*3e30*/  IMAD.X R5, RZ, RZ, RZ, P1 ;  /* 0x000000ffff057224 */ /* 0x000fe200008e06ff */
[----:B------:R-:W2:Y:S01]  /*3e40*/  LDC.64 R2, c[0x0][0x388] ;  /* 0x0000e200ff027b82 */ /* 0x000ea20000000a00 */
[C---:B-1----:R-:W-:Y:S02]  /*3e50*/  LEA R17, P2, R16.reuse, UR12, 0x2 ;  /* 0x0000000c10117c11 */ /* 0x042fe4000f8410ff */
[----:B------:R-:W-:Y:S02]  /*3e60*/  IADD3 R10, P0, PT, R11, UR14, RZ ;  /* 0x0000000e0b0a7c10 */ /* 0x000fe4000ff1e0ff */
[----:B------:R-:W-:Y:S01]  /*3e70*/  IADD3 R17, P1, PT, R17, 0xc00, RZ ;  /* 0x00000c0011117810 */ /* 0x000fe20007f3e0ff */
[----:B0-----:R-:W-:Y:S01]  /*3e80*/  IMAD.WIDE.U32 R14, R11, 0x4, R14 ;  /* 0x000000040b0e7825 */ /* 0x001fe200078e000e */
[----:B------:R-:W-:-:S03]  /*3e90*/  LEA.HI.X R16, R16, UR13, R5, 0x2, P2 ;  /* 0x0000000d10107c11 */ /* 0x000fc600090f1405 */
[----:B------:R-:W-:Y:S02]  /*3ea0*/  IMAD.MOV.U32 R12, RZ, RZ, R14 ;  /* 0x000000ffff0c7224 */ /* 0x000fe400078e000e */
[----:B------:R-:W-:Y:S02]  /*3eb0*/  IMAD.X R13, RZ, RZ, UR15, P0 ;  /* 0x0000000fff0d7e24 */ /* 0x000fe400080e06ff */
[----:B------:R-:W-:Y:S02]  /*3ec0*/  VIADD R14, R4, 0x200 ;  /* 0x00000200040e7836 */ /* 0x000fe40000000000 */
[----:B--2---:R-:W-:-:S07]  /*3ed0*/  IMAD.X R16, RZ, RZ, R16, P1 ;  /* 0x000000ffff107224 */ /* 0x004fce00008e0610 */
.L_x_816:
[----:B------:R-:W-:Y:S02]  /*3ee0*/  IMAD.MOV.U32 R4, RZ, RZ, R12 ;  /* 0x000000ffff047224 */ /* 0x000fe400078e000c */
[----:B------:R-:W-:-:S05]  /*3ef0*/  IMAD.MOV.U32 R5, RZ, RZ, R15 ;  /* 0x000000ffff057224 */ /* 0x000fca00078e000f */
[----:B------:R0:W2:Y:S02]  /*3f00*/  LDG.E R21, desc[UR8][R4.64] ;  /* 0x0000000804157981 */ /* 0x0000a4000c1e1900 */
[----:B0-----:R-:W-:Y:S02]  /*3f10*/  IMAD.MOV.U32 R4, RZ, RZ, R17 ;  /* 0x000000ffff047224 */ /* 0x001fe400078e0011 */
[----:B------:R-:W-:-:S05]  /*3f20*/  IMAD.MOV.U32 R5, RZ, RZ, R16 ;  /* 0x000000ffff057224 */ /* 0x000fca00078e0010 */
[----:B------:R0:W5:Y:S04]  /*3f30*/  LDG.E R27, desc[UR8][R4.64+-0x800] ;  /* 0xfff80008041b7981 */ /* 0x000168000c1e1900 */
[----:B------:R0:W5:Y:S04]  /*3f40*/  LDG.E R16, desc[UR8][R4.64+-0x400] ;  /* 0xfffc000804107981 */ /* 0x000168000c1e1900 */
[----:B------:R0:W5:Y:S01]  /*3f50*/  LDG.E R17, desc[UR8][R4.64] ;  /* 0x0000000804117981 */ /* 0x000162000c1e1900 */
[----:B------:R-:W-:Y:S01]  /*3f60*/  BSSY.RECONVERGENT B2, `(.L_x_808) ;  /* 0x0000012000027945 */ /* 0x000fe20003800200 */
[----:B------:R-:W-:-:S02]  /*3f70*/  IMAD.MOV.U32 R18, RZ, RZ, R6 ;  /* 0x000000ffff127224 */ /* 0x000fc400078e0006 */
[----:B------:R-:W-:Y:S02]  /*3f80*/  IMAD.MOV.U32 R20, RZ, RZ, R7 ;  /* 0x000000ffff147224 */ /* 0x000fe400078e0007 */
[----:B------:R-:W-:Y:S02]  /*3f90*/  VIADD R19, R11, 0x100 ;  /* 0x000001000b137836 */ /* 0x000fe40000000000 */
        /* <DEDUP_REMOVED lines=14> */
.L_x_809:
[----:B------:R-:W-:Y:S05]  /*4080*/  BSYNC.RECONVERGENT B2 ;  /* 0x0000000000027941 */ /* 0x000fea0003800200 */
.L_x_808:
[----:B-----5:R-:W-:Y:S01]  /*4090*/  ISETP.GE.AND P0, PT, R18, R27, PT ;  /* 0x0000001b1200720c */ /* 0x020fe20003f06270 */
[----:B------:R-:W-:Y:S01]  /*40a0*/  BSSY.RECONVERGENT B2, `(.L_x_810) ;  /* 0x0000013000027945 */ /* 0x000fe20003800200 */
[----:B------:R-:W-:Y:S01]  /*40b0*/  IADD3 R23, P1, PT, R19, R2, RZ ;  /* 0x0000000213177210 */ /* 0x000fe20007f3e0ff */
[----:B------:R-:W-:Y:S02]  /*40c0*/  VIADD R21, R11, 0x200 ;  /* 0x000002000b157836 */ /* 0x000fe40000000000 */
[----:B------:R-:W-:Y:S02]  /*40d0*/  IMAD.MOV.U32 R19, RZ, RZ, R18 ;  /* 0x000000ffff137224 */ /* 0x000fe400078e0012 */
[----:B------:R-:W-:Y:S02]  /*40e0*/  IMAD.X R25, RZ, RZ, R3, P1 ;  /* 0x000000ffff197224 */ /* 0x000fe400008e0603 */
[----:B------:R-:W-:Y:S02]  /*40f0*/  IMAD.MOV.U32 R7, RZ, RZ, R20 ;  /* 0x000000ffff077224 */ /* 0x000fe400078e0014 */
[----:B------:R-:W-:-:S02]  /*4100*/  IMAD.MOV.U32 R6, RZ, RZ, R22 ;  /* 0x000000ffff067224 */ /* 0x000fc400078e0016 */
        /* <DEDUP_REMOVED lines=12> */
.L_x_811:
[----:B------:R-:W-:Y:S05]  /*41d0*/  BSYNC.RECONVERGENT B2 ;  /* 0x0000000000027941 */ /* 0x000fea0003800200 */
.L_x_810:
[----:B------:R-:W-:Y:S01]  /*41e0*/  ISETP.GE.AND P0, PT, R19, R16, PT ;  /* 0x000000101300720c */ /* 0x000fe20003f06270 */
[----:B------:R-:W-:Y:S01]  /*41f0*/  VIADD R23, R11, 0x300 ;  /* 0x000003000b177836 */ /* 0x000fe20000000000 */
[-C--:B------:R-:W-:Y:S01]  /*4200*/  IADD3 R8, P1, PT, R21, R2.reuse, RZ ;  /* 0x0000000215087210 */ /* 0x080fe20007f3e0ff */
[----:B------:R-:W-:Y:S01]  /*4210*/  BSSY.RECONVERGENT B2, `(.L_x_812) ;  /* 0x0000012000027945 */ /* 0x000fe20003800200 */
[----:B------:R-:W-:Y:S02]  /*4220*/  IMAD.MOV.U32 R18, RZ, RZ, R19 ;  /* 0x000000ffff127224 */ /* 0x000fe400078e0013 */
[----:B------:R-:W-:Y:S01]  /*4230*/  IADD3 R25, P2, PT, R23, R2, RZ ;  /* 0x0000000217197210 */ /* 0x000fe20007f5e0ff */
[----:B------:R-:W-:Y:S02]  /*4240*/  IMAD.X R23, RZ, RZ, R3, P1 ;  /* 0x000000ffff177224 */ /* 0x000fe400008e0603 */
[----:B------:R-:W-:Y:S02]  /*4250*/  IMAD.MOV.U32 R20, RZ, RZ, R7 ;  /* 0x000000ffff147224 */ /* 0x000fe400078e0007 */
[----:B------:R-:W-:-:S02]  /*4260*/  IMAD.MOV.U32 R21, RZ, RZ, R6 ;  /* 0x000000ffff157224 */ /* 0x000fc400078e0006 */
[----:B------:R-:W-:Y:S06]  /*4270*/  @!P0 BRA `(.L_x_813) ;  /* 0x00000000002c8947 */ /* 0x000fec0003800000 */
        /* <DEDUP_REMOVED lines=11> */
.L_x_813:
[----:B------:R-:W-:Y:S05]  /*4330*/  BSYNC.RECONVERGENT B2 ;  /* 0x0000000000027941 */ /* 0x000fea0003800200 */
.L_x_812:
        /* <DEDUP_REMOVED lines=18> */
.L_x_815:
[----:B------:R-:W-:Y:S05]  /*4460*/  BSYNC.RECONVERGENT B2 ;  /* 0x0000000000027941 */ /* 0x000fea0003800200 */
.L_x_814:
[----:B------:R-:W-:Y:S01]  /*4470*/  VIADD R16, R14, 0x200 ;  /* 0x000002000e107836 */ /* 0x000fe20000000000 */
[----:B------:R-:W-:Y:S01]  /*4480*/  IADD3 R17, P2, PT, R4, 0x1000, RZ ;  /* 0x0000100004117810 */ /* 0x000fe20007f5e0ff */
[----:B------:R-:W-:Y:S01]  /*4490*/  VIADD R14, R14, 0x400 ;  /* 0x000004000e0e7836 */ /* 0x000fe20000000000 */
[----:B------:R-:W-:Y:S01]  /*44a0*/  IADD3 R10, P1, PT, R10, 0x400, RZ ;  /* 0x000004000a0a7810 */ /* 0x000fe20007f3e0ff */
[----:B------:R-:W-:Y:S01]  /*44b0*/  VIADD R11, R11, 0x400 ;  /* 0x000004000b0b7836 */ /* 0x000fe20000000000 */
[----:B------:R-:W-:Y:S01]  /*44c0*/  ISETP.GE.AND P0, PT, R16, R9, PT ;  /* 0x000000091000720c */ /* 0x000fe20003f06270 */
[----:B------:R-:W-:Y:S01]  /*44d0*/  IMAD.X R16, RZ, RZ, R5, P2 ;  /* 0x000000ffff107224 */ /* 0x000fe200010e0605 */
[----:B------:R-:W-:Y:S01]  /*44e0*/  IADD3 R12, P2, PT, R12, 0x1000, RZ ;  /* 0x000010000c0c7810 */ /* 0x000fe20007f5e0ff */
[----:B------:R-:W-:-:S04]  /*44f0*/  IMAD.X R13, RZ, RZ, R13, P1 ;  /* 0x000000ffff0d7224 */ /* 0x000fc800008e060d */
[----:B------:R-:W-:-:S06]  /*4500*/  IMAD.X R15, RZ, RZ, R15, P2 ;  /* 0x000000ffff0f7224 */ /* 0x000fcc00010e060f */
[----:B------:R-:W-:Y:S05]  /*4510*/  @!P0 BRA `(.L_x_816) ;  /* 0xfffffff800708947 */ /* 0x000fea000383ffff */
.L_x_802:
[----:B------:R-:W-:Y:S05]  /*4520*/  BSYNC.RECONVERGENT B1 ;  /* 0x0000000000017941 */ /* 0x000fea0003800200 */
.L_x_801:
        /* <DEDUP_REMOVED lines=22> */
.L_x_818:
[----:B------:R-:W-:Y:S05]  /*4690*/  BSYNC.RECONVERGENT B1 ;  /* 0x0000000000017941 */ /* 0x000fea0003800200 */
.L_x_817:
        /* <DEDUP_REMOVED lines=21> */
.L_x_820:
[----:B------:R-:W-:Y:S05]  /*47f0*/  BSYNC.RECONVERGENT B1 ;  /* 0x0000000000017941 */ /* 0x000fea0003800200 */
.L_x_819:
        /* <DEDUP_REMOVED lines=21> */
.L_x_822:
[----:B------:R-:W-:Y:S05]  /*4950*/  BSYNC.RECONVERGENT B1 ;  /* 0x0000000000017941 */ /* 0x000fea0003800200 */
.L_x_821:
        /* <DEDUP_REMOVED lines=21> */
.L_x_824:
[----:B------:R-:W-:Y:S05]  /*4ab0*/  BSYNC.RECONVERGENT B1 ;  /* 0x0000000000017941 */ /* 0x000fea0003800200 */
.L_x_823:
        /* <DEDUP_REMOVED lines=22> */
.L_x_826:
[----:B------:R-:W-:Y:S05]  /*4c20*/  BSYNC.RECONVERGENT B1 ;  /* 0x0000000000017941 */ /* 0x000fea0003800200 */
.L_x_825:
        /* <DEDUP_REMOVED lines=12> */
.L_x_828:
[----:B------:R-:W-:Y:S05]  /*4cf0*/  BSYNC.RECONVERGENT B1 ;  /* 0x0000000000017941 */ /* 0x000fea0003800200 */
.L_x_827:
        /* <DEDUP_REMOVED lines=31> */
.L_x_830:
[----:B------:R-:W-:Y:S05]  /*4ef0*/  BSYNC.RECONVERGENT B1 ;  /* 0x0000000000017941 */ /* 0x000fea0003800200 */
.L_x_829:
        /* <DEDUP_REMOVED lines=18> */
.L_x_832:
[----:B------:R-:W-:Y:S05]  /*5020*/  BSYNC.RECONVERGENT B1 ;  /* 0x0000000000017941 */ /* 0x000fea0003800200 */
.L_x_831:
        /* <DEDUP_REMOVED lines=18> */
.L_x_834:
[----:B------:R-:W-:Y:S05]  /*5150*/  BSYNC.RECONVERGENT B1 ;  /* 0x0000000000017941 */ /* 0x000fea0003800200 */
.L_x_833:
        /* <DEDUP_REMOVED lines=18> */
.L_x_836:
[----:B------:R-:W-:Y:S05]  /*5280*/  BSYNC.RECONVERGENT B1 ;  /* 0x0000000000017941 */ /* 0x000fea0003800200 */
.L_x_835:
        /* <DEDUP_REMOVED lines=18> */
.L_x_838:
[----:B------:R-:W-:Y:S05]  /*53b0*/  BSYNC.RECONVERGENT B1 ;  /* 0x0000000000017941 */ /* 0x000fea0003800200 */
.L_x_837:
        /* <DEDUP_REMOVED lines=18> */
.L_x_840:
[----:B------:R-:W-:Y:S05]  /*54e0*/  BSYNC.RECONVERGENT B1 ;  /* 0x0000000000017941 */ /* 0x000fea0003800200 */
.L_x_839:
        /* <DEDUP_REMOVED lines=17> */
.L_x_750:
[----:B------:R-:W-:Y:S05]  /*5600*/  BSYNC.RECONVERGENT B0 ;  /* 0x0000000000007941 */ /* 0x000fea0003800200 */
.L_x_717:
[----:B------:R-:W-:Y:S05]  /*5610*/  @P1 EXIT ;  /* 0x000000000000194d */ /* 0x000fea0003800000 */
[----:B0-----:R-:W0:Y:S01]  /*5620*/  LDC.64 R6, c[0x0][0x390] ;  /* 0x0000e400ff067b82 */ /* 0x001e220000000a00 */
[----:B------:R-:W-:Y:S02]  /*5630*/  IMAD.MOV.U32 R5, RZ, RZ, R4 ;  /* 0x000000ffff057224 */ /* 0x000fe400078e0004 */
[----:B------:R-:W-:-:S05]  /*5640*/  IMAD.MOV.U32 R4, RZ, RZ, R3 ;  /* 0x000000ffff047224 */ /* 0x000fca00078e0003 */
[----:B0-----:R-:W-:Y:S04]  /*5650*/  STG.E.64 desc[UR8][R6.64+0x8], R4 ;  /* 0x0000080406007986 */ /* 0x001fe8000c101b08 */
[----:B------:R-:W-:Y:S01]  /*5660*/  STG.E desc[UR8][R6.64], R2 ;  /* 0x0000000206007986 */ /* 0x000fe2000c101908 */
[----:B------:R-:W-:Y:S05]  /*5670*/  EXIT ;  /* 0x000000000000794d */ /* 0x000fea0003800000 */
.L_x_841:
        /* <DEDUP_REMOVED lines=16> */
.L_x_853:


//--------------------- .nv.shared._ZN3cub18CUB_300001_SM_10006detail9transform16transform_kernelINS2_10policy_hubILb1EN4cuda3std3__45tupleIJN6thrust24THRUST_300001_SM_1000_NS6detail15normal_iteratorINSA_10device_ptrIiEEEESF_EEEE10policy1000El7processSF_JPiSK_EEEvT0_iT1_T2_DpNS2_10kernel_argIT3_EE --------------------------
	.section	.nv.shared._ZN3cub18CUB_300001_SM_10006detail9transform16transform_kernelINS2_10policy_hubILb1EN4cuda3std3__45tupleIJN6thrust24THRUST_300001_SM_1000_NS6detail15normal_iteratorINSA_10device_ptrIiEEEESF_EEEE10policy1000El7processSF_JPiSK_EEEvT0_iT1_T2_DpNS2_10kernel_argIT3_EE,"aw",@nobits
	.sectionflags	@""
	.align	16
	.zero		1024


//--------------------- .nv.shared.reserved.0     --------------------------
	.section	.nv.shared.reserved.0,"aw",@nobits
	.weak		__nv_reservedSMEM_offset_0_alias
	.size		__nv_reservedSMEM_offset_0_alias, 0, 64
	.other		__nv_reservedSMEM_offset_0_alias,@"STO_CUDA_RESERVED_SHARED STV_DEFAULT"
__nv_reservedSMEM_offset_0_alias:
	.zero		0
	.zero		64


//--------------------- .nv.global                --------------------------
	.section	.nv.global,"aw",@nobits
.nv.global:
	.type		_ZN34_INTERNAL_6dfd099d_4_k_cu_34a735046thrust24THRUST_300001_SM_1000_NS12placeholders2_8E,@object
	.size		_ZN34_INTERNAL_6dfd099d_4_k_cu_34a735046thrust24THRUST_300001_SM_1000_NS12placeholders2_8E,(_ZN34_INTERNAL_6dfd099d_4_k_cu_34a735044cuda3std3__436_GLOBAL__N__6dfd099d_4_k_cu_34a735046ignoreE - _ZN34_INTERNAL_6dfd099d_4_k_cu_34a735046thrust24THRUST_300001_SM_1000_NS12placeholders2_8E)
_ZN34_INTERNAL_6dfd099d_4_k_cu_34a735046thrust24THRUST_300001_SM_1000_NS12placeholders2_8E:
	.zero		1
	.type		_ZN34_INTERNAL_6dfd099d_4_k_cu_34a735044cuda3std3__436_GLOBAL__N__6dfd099d_4_k_cu_34a735046ignoreE,@object
	.size		_ZN34_INTERNAL_6dfd099d_4_k_cu_34a735044cuda3std3__436_GLOBAL__N__6dfd099d_4_k_cu_34a735046ignoreE,(_ZN34_INTERNAL_6dfd099d_4_k_cu_34a735044cuda3std6ranges3__45__cpo4dataE - _ZN34_INTERNAL_6dfd099d_4_k_cu_34a735044cuda3std3__436_GLOBAL__N__6dfd099d_4_k_cu_34a735046ignoreE)
_ZN34_INTERNAL_6dfd099d_4_k_cu_34a735044cuda3std3__436_GLOBAL__N__6dfd099d_4_k_cu_34a735046ignoreE:
	.zero		1
	.type		_ZN34_INTERNAL_6dfd099d_4_k_cu_34a735044cuda3std6ranges3__45__cpo4dataE,@object
	.size		_ZN34_INTERNAL_6dfd099d_4_k_cu_34a735044cuda3std6ranges3__45__cpo4dataE,(_ZN34_INTERNAL_6dfd099d_4_k_cu_34a735046thrust24THRUST_300001_SM_1000_NS6system3cpp3parE - _ZN34_INTERNAL_6dfd099d_4_k_cu_34a735044cuda3std6ranges3__45__cpo4dataE)
_ZN34_INTERNAL_6dfd099d_4_k_cu_34a735044cuda3std6ranges3__45__cpo4dataE:
	.zero		1
	.type		_ZN34_INTERNAL_6dfd099d_4_k_cu_34a735046thrust24THRUST_300001_SM_1000_NS6system3cpp3parE,@object
	.size		_ZN34_INTERNAL_6dfd099d_4_k_cu_34a735046thrust24THRUST_300001_SM_1000_NS6system3cpp3parE,(_ZN34_INTERNAL_6dfd099d_4_k_cu_34a735044cuda3std3__45__cpo5beginE - _ZN34_INTERNAL_6dfd099d_4_k_cu_34a735046thrust24THRUST_300001_SM_1000_NS6system3cpp3parE)
_ZN34_INTERNAL_6dfd099d_4_k_cu_34a735046thrust24THRUST_300001_SM_1000_NS6system3cpp3parE:
	.zero		1
	.type		_ZN34_INTERNAL_6dfd099d_4_k_cu_34a735044cuda3std3__45__cpo5beginE,@object
	.size		_ZN34_INTERNAL_6dfd099d_4_k_cu_34a735044cuda3std3__45__cpo5beginE,(_ZN34_INTERNAL_6dfd099d_4_k_cu_34a735044cuda3std6ranges3__45__cpo5beginE - _ZN34_INTERNAL_6dfd099d_4_k_cu_34a735044cuda3std3__45__cpo5beginE)
_ZN34_INTERNAL_6dfd099d_4_k_cu_34a735044cuda3std3__45__cpo5beginE:
	.zero		1
	.type		_ZN34_INTERNAL_6dfd099d_4_k_cu_34a735044cuda3std6ranges3__45__cpo5beginE,@object
	.size		_ZN34_INTERNAL_6dfd099d_4_k_cu_34a735044cuda3std6ranges3__45__cpo5beginE,(_ZN34_INTERNAL_6dfd099d_4_k_cu_34a735046thrust24THRUST_300001_SM_1000_NS6deviceE - _ZN34_INTERNAL_6dfd099d_4_k_cu_34a735044cuda3std6ranges3__45__cpo5beginE)
_ZN34_INTERNAL_6dfd099d_4_k_cu_34a735044cuda3std6ranges3__45__cpo5beginE:
	.zero		1
	.type		_ZN34_INTERNAL_6dfd099d_4_k_cu_34a735046thrust24THRUST_300001_SM_1000_NS6deviceE,@object
	.size		_ZN34_INTERNAL_6dfd099d_4_k_cu_34a735046thrust24THRUST_300001_SM_1000_NS6deviceE,(_ZN34_INTERNAL_6dfd099d_4_k_cu_34a735044cuda3std3__47nulloptE - _ZN34_INTERNAL_6dfd099d_4_k_cu_34a735046thrust24THRUST_300001_SM_1000_NS6deviceE)
_ZN34_INTERNAL_6dfd099d_4_k_cu_34a735046thrust24THRUST_300001_SM_1000_NS6deviceE:
	.zero		1
	.type		_ZN34_INTERNAL_6dfd099d_4_k_cu_34a735044cuda3std3__47nulloptE,@object
	.size		_ZN34_INTERNAL_6dfd099d_4_k_cu_34a735044cuda3std3__47nulloptE,(_ZN34_INTERNAL_6dfd099d_4_k_cu_34a735044cuda3std6ranges3__45__cpo8distanceE - _ZN34_INTERNAL_6dfd099d_4_k_cu_34a735044cuda3std3__47nulloptE)
_ZN34_INTERNAL_6dfd099d_4_k_cu_34a735044cuda3std3__47nulloptE:
	.zero		1
	.type		_ZN34_INTERNAL_6dfd099d_4_k_cu_34a735044cuda3std6ranges3__45__cpo8distanceE,@object
	.size		_ZN34_INTERNAL_6dfd099d_4_k_cu_34a735044cuda3std6ranges3__45__cpo8distanceE,(_ZN34_INTERNAL_6dfd099d_4_k_cu_34a735046thrust24THRUST_300001_SM_1000_NS12placeholders2_4E - _ZN34_INTERNAL_6dfd099d_4_k_cu_34a735044cuda3std6ranges3__45__cpo8distanceE)
_ZN34_INTERNAL_6dfd099d_4_k_cu_34a735044cuda3std6ranges3__45__cpo8distanceE:
	.zero		1
	.type		_ZN34_INTERNAL_6dfd099d_4_k_cu_34a735046thrust24THRUST_300001_SM_1000_NS12placeholders2_4E,@object
	.size		_ZN34_INTERNAL_6dfd099d_4_k_cu_34a735046thrust24THRUST_300001_SM_1000_NS12placeholders2_4E,(_ZN34_INTERNAL_6dfd099d_4_k_cu_34a735044cuda3std3__45__cpo6rbeginE - _ZN34_INTERNAL_6dfd099d_4_k_cu_34a735046thrust24THRUST_300001_SM_1000_NS12placeholders2_4E)
_ZN34_INTERNAL_6dfd099d_4_k_cu_34a735046thrust24THRUST_300001_SM_1000_NS12placeholders2_4E:
	.zero		1
	.type		_ZN34_INTERNAL_6dfd099d_4_k_cu_34a735044cuda3std3__45__cpo6rbeginE,@object
	.size		_ZN34_INTERNAL_6dfd099d_4_k_cu_34a735044cuda3std3__45__cpo6rbeginE,(_ZN34_INTERNAL_6dfd099d_4_k_cu_34a735044cuda3std6ranges3__45__cpo7advanceE - _ZN34_INTERNAL_6dfd099d_4_k_cu_34a735044cuda3std3__45__cpo6rbeginE)
_ZN34_INTERNAL_6dfd099d_4_k_cu_34a735044cuda3std3__45__cpo6rbeginE:
	.zero		1
	.type		_ZN34_INTERNAL_6dfd099d_4_k_cu_34a735044cuda3std6ranges3__45__cpo7advanceE,@object
	.size		_ZN34_INTERNAL_6dfd099d_4_k_cu_34a735044cuda3std6ranges3__45__cpo7advanceE,(_ZN34_INTERNAL_6dfd099d_4_k_cu_34a735046thrust24THRUST_300001_SM_1000_NS12placeholders3_10E - _ZN34_INTERNAL_6dfd099d_4_k_cu_34a735044cuda3std6ranges3__45__cpo7advanceE)
_ZN34_INTERNAL_6dfd099d_4_k_cu_34a735044cuda3std6ranges3__45__cpo7advanceE:
	.zero		1
	.type		_ZN34_INTERNAL_6dfd099d_4_k_cu_34a735046thrust24THRUST_300001_SM_1000_NS12placeholders3_10E,@object
	.size		_ZN34_INTERNAL_6dfd099d_4_k_cu_34a735046thrust24THRUST_300001_SM_1000_NS12placeholders3_10E,(_ZN34_INTERNAL_6dfd099d_4_k_cu_34a735044cuda3std3__48in_placeE - _ZN34_INTERNAL_6dfd099d_4_k_cu_34a735046thrust24THRUST_300001_SM_1000_NS12placeholders3_10E)
_ZN34_INTERNAL_6dfd099d_4_k_cu_34a735046thrust24THRUST_300001_SM_1000_NS12placeholders3_10E:
	.zero		1
	.type		_ZN34_INTERNAL_6dfd099d_4_k_cu_34a735044cuda3std3__48in_placeE,@object
	.size		_ZN34_INTERNAL_6dfd099d_4_k_cu_34a735044cuda3std3__48in_placeE,(_ZN34_INTERNAL_6dfd099d_4_k_cu_34a735044cuda3std6ranges3__45__cpo4sizeE - _ZN34_INTERNAL_6dfd099d_4_k_cu_34a735044cuda3std3__48in_placeE)
_ZN34_INTERNAL_6dfd099d_4_k_cu_34a735044cuda3std3__48in_placeE:
	.zero		1
	.type		_ZN34_INTERNAL_6dfd099d_4_k_cu_34a735044cuda3std6ranges3__45__cpo4sizeE,@object
	.size		_ZN34_INTERNAL_6dfd099d_4_k_cu_34a735044cuda3std6ranges3__45__cpo4sizeE,(_ZN34_INTERNAL_6dfd099d_4_k_cu_34a735046thrust24THRUST_300001_SM_1000_NS12placeholders2_2E - _ZN34_INTERNAL_6dfd099d_4_k_cu_34a735044cuda3std6ranges3__45__cpo4sizeE)
_ZN34_INTERNAL_6dfd099d_4_k_cu_34a735044cuda3std6ranges3__45__cpo4sizeE:
	.zero		1
	.type		_ZN34_INTERNAL_6dfd099d_4_k_cu_34a735046thrust24THRUST_300001_SM_1000_NS12placeholders2_2E,@object
	.size		_ZN34_INTERNAL_6dfd099d_4_k_cu_34a735046thrust24THRUST_300001_SM_1000_NS12placeholders2_2E,(_ZN34_INTERNAL_6dfd099d_4_k_cu_34a735044cuda3std3__45__cpo6cbeginE - _ZN34_INTERNAL_6dfd099d_4_k_cu_34a735046thrust24THRUST_300001_SM_1000_NS12placeholders2_2E)
_ZN34_INTERNAL_6dfd099d_4_k_cu_34a735046thrust24THRUST_300001_SM_1000_NS12placeholders2_2E:
	.zero		1
	.type		_ZN34_INTERNAL_6dfd099d_4_k_cu_34a735044cuda3std3__45__cpo6cbeginE,@object
	.size		_ZN34_INTERNAL_6dfd099d_4_k_cu_34a735044cuda3std3__45__cpo6cbeginE,(_ZN34_INTERNAL_6dfd099d_4_k_cu_34a735044cuda3std6ranges3__45__cpo6cbeginE - _ZN34_INTERNAL_6dfd099d_4_k_cu_34a735044cuda3std3__45__cpo6cbeginE)
_ZN34_INTERNAL_6dfd099d_4_k_cu_34a735044cuda3std3__45__cpo6cbeginE:
	.zero		1
	.type		_ZN34_INTERNAL_6dfd099d_4_k_cu_34a735044cuda3std6ranges3__45__cpo6cbeginE,@object
	.size		_ZN34_INTERNAL_6dfd099d_4_k_cu_34a735044cuda3std6ranges3__45__cpo6cbeginE,(_ZN34_INTERNAL_6dfd099d_4_k_cu_34a735046thrust24THRUST_300001_SM_1000_NS12placeholders2_6E - _ZN34_INTERNAL_6dfd099d_4_k_cu_34a735044cuda3std6ranges3__45__cpo6cbeginE)
_ZN34_INTERNAL_6dfd099d_4_k_cu_34a735044cuda3std6ranges3__45__cpo6cbeginE:
	.zero		1
	.type		_ZN34_INTERNAL_6dfd099d_4_k_cu_34a735046thrust24THRUST_300001_SM_1000_NS12placeholders2_6E,@object
	.size		_ZN34_INTERNAL_6dfd099d_4_k_cu_34a735046thrust24THRUST_300001_SM_1000_NS12placeholders2_6E,(_ZN34_INTERNAL_6dfd099d_4_k_cu_34a735044cuda3std3__45__cpo7crbeginE - _ZN34_INTERNAL_6dfd099d_4_k_cu_34a735046thrust24THRUST_300001_SM_1000_NS12placeholders2_6E)
_ZN34_INTERNAL_6dfd099d_4_k_cu_34a735046thrust24THRUST_300001_SM_1000_NS12placeholders2_6E:
	.zero		1
	.type		_ZN34_INTERNAL_6dfd099d_4_k_cu_34a735044cuda3std3__45__cpo7crbeginE,@object
	.size		_ZN34_INTERNAL_6dfd099d_4_k_cu_34a735044cuda3std3__45__cpo7crbeginE,(_ZN34_INTERNAL_6dfd099d_4_k_cu_34a735044cuda3std6ranges3__45__cpo4nextE - _ZN34_INTERNAL_6dfd099d_4_k_cu_34a735044cuda3std3__45__cpo7crbeginE)
_ZN34_INTERNAL_6dfd099d_4_k_cu_34a735044cuda3std3__45__cpo7crbeginE:
	.zero		1
	.type		_ZN34_INTERNAL_6dfd099d_4_k_cu_34a735044cuda3std6ranges3__45__cpo4nextE,@object
	.size		_ZN34_INTERNAL_6dfd099d_4_k_cu_34a735044cuda3std6ranges3__45__cpo4nextE,(_ZN34_INTERNAL_6dfd099d_4_k_cu_34a735044cuda3std6ranges3__45__cpo4swapE - _ZN34_INTERNAL_6dfd099d_4_k_cu_34a735044cuda3std6ranges3__45__cpo4nextE)
_ZN34_INTERNAL_6dfd099d_4_k_cu_34a735044cuda3std6ranges3__45__cpo4nextE:
	.zero		1
	.type		_ZN34_INTERNAL_6dfd099d_4_k_cu_34a735044cuda3std6ranges3__45__cpo4swapE,@object
	.size		_ZN34_INTERNAL_6dfd099d_4_k_cu_34a735044cuda3std6ranges3__45__cpo4swapE,(_ZN34_INTERNAL_6dfd099d_4_k_cu_34a735046thrust24THRUST_300001_SM_1000_NS8cuda_cub10par_nosyncE - _ZN34_INTERNAL_6dfd099d_4_k_cu_34a735044cuda3std6ranges3__45__cpo4swapE)
_ZN34_INTERNAL_6dfd099d_4_k_cu_34a735044cuda3std6ranges3__45__cpo4swapE:
	.zero		1
	.type		_ZN34_INTERNAL_6dfd099d_4_k_cu_34a735046thrust24THRUST_300001_SM_1000_NS8cuda_cub10par_nosyncE,@object
	.size		_ZN34_INTERNAL_6dfd099d_4_k_cu_34a735046thrust24THRUST_300001_SM_1000_NS8cuda_cub10par_nosyncE,(_ZN34_INTERNAL_6dfd099d_4_k_cu_34a735046thrust24THRUST_300001_SM_1000_NS3seqE - _ZN34_INTERNAL_6dfd099d_4_k_cu_34a735046thrust24THRUST_300001_SM_1000_NS8cuda_cub10par_nosyncE)
_ZN34_INTERNAL_6dfd099d_4_k_cu_34a735046thrust24THRUST_300001_SM_1000_NS8cuda_cub10par_nosyncE:
	.zero		1
	.type		_ZN34_INTERNAL_6dfd099d_4_k_cu_34a735046thrust24THRUST_300001_SM_1000_NS3seqE,@object
	.size		_ZN34_INTERNAL_6dfd099d_4_k_cu_34a735046thrust24THRUST_300001_SM_1000_NS3seqE,(_ZN34_INTERNAL_6dfd099d_4_k_cu_34a735044cuda3std3__420unreachable_sentinelE - _ZN34_INTERNAL_6dfd099d_4_k_cu_34a735046thrust24THRUST_300001_SM_1000_NS3seqE)
_ZN34_INTERNAL_6dfd099d_4_k_cu_34a735046thrust24THRUST_300001_SM_1000_NS3seqE:
	.zero		1
	.type		_ZN34_INTERNAL_6dfd099d_4_k_cu_34a735044cuda3std3__420unreachable_sentinelE,@object
	.size		_ZN34_INTERNAL_6dfd099d_4_k_cu_34a735044cuda3std3__420unreachable_sentinelE,(_ZN34_INTERNAL_6dfd099d_4_k_cu_34a735044cuda3std6ranges3__45__cpo5ssizeE - _ZN34_INTERNAL_6dfd099d_4_k_cu_34a735044cuda3std3__420unreachable_sentinelE)
_ZN34_INTERNAL_6dfd099d_4_k_cu_34a735044cuda3std3__420unreachable_sentinelE:
	.zero		1
	.type		_ZN34_INTERNAL_6dfd099d_4_k_cu_34a735044cuda3std6ranges3__45__cpo5ssizeE,@object
	.size		_ZN34_INTERNAL_6dfd099d_4_k_cu_34a735044cuda3std6ranges3__45__cpo5ssizeE,(_ZN34_INTERNAL_6dfd099d_4_k_cu_34a735046thrust24THRUST_300001_SM_1000_NS12placeholders2_3E - _ZN34_INTERNAL_6dfd099d_4_k_cu_34a735044cuda3std6ranges3__45__cpo5ssizeE)
_ZN34_INTERNAL_6dfd099d_4_k_cu_34a735044cuda3std6ranges3__45__cpo5ssizeE:
	.zero		1
	.type		_ZN34_INTERNAL_6dfd099d_4_k_cu_34a735046thrust24THRUST_300001_SM_1000_NS12placeholders2_3E,@object
	.size		_ZN34_INTERNAL_6dfd099d_4_k_cu_34a735046thrust24THRUST_300001_SM_1000_NS12placeholders2_3E,(_ZN34_INTERNAL_6dfd099d_4_k_cu_34a735044cuda3std3__45__cpo4cendE - _ZN34_INTERNAL_6dfd099d_4_k_cu_34a735046thrust24THRUST_300001_SM_1000_NS12placeholders2_3E)
_ZN34_INTERNAL_6dfd099d_4_k_cu_34a735046thrust24THRUST_300001_SM_1000_NS12placeholders2_3E:
	.zero		1
	.type		_ZN34_INTERNAL_6dfd099d_4_k_cu_34a735044cuda3std3__45__cpo4cendE,@object
	.size		_ZN34_INTERNAL_6dfd099d_4_k_cu_34a735044cuda3std3__45__cpo4cendE,(_ZN34_INTERNAL_6dfd099d_4_k_cu_34a735044cuda3std6ranges3__45__cpo4cendE - _ZN34_INTERNAL_6dfd099d_4_k_cu_34a735044cuda3std3__45__cpo4cendE)
_ZN34_INTERNAL_6dfd099d_4_k_cu_34a735044cuda3std3__45__cpo4cendE:
	.zero		1
	.type		_ZN34_INTERNAL_6dfd099d_4_k_cu_34a735044cuda3std6ranges3__45__cpo4cendE,@object
	.size		_ZN34_INTERNAL_6dfd099d_4_k_cu_34a735044cuda3std6ranges3__45__cpo4cendE,(_ZN34_INTERNAL_6dfd099d_4_k_cu_34a735046thrust24THRUST_300001_SM_1000_NS12placeholders2_7E - _ZN34_INTERNAL_6dfd099d_4_k_cu_34a735044cuda3std6ranges3__45__cpo4cendE)
_ZN34_INTERNAL_6dfd099d_4_k_cu_34a735044cuda3std6ranges3__45__cpo4cendE:
	.zero		1
	.type		_ZN34_INTERNAL_6dfd099d_4_k_cu_34a735046thrust24THRUST_300001_SM_1000_NS12placeholders2_7E,@object
	.size		_ZN34_INTERNAL_6dfd099d_4_k_cu_34a735046thrust24THRUST_300001_SM_1000_NS12placeholders2_7E,(_ZN34_INTERNAL_6dfd099d_4_k_cu_34a735044cuda3std3__45__cpo5crendE - _ZN34_INTERNAL_6dfd099d_4_k_cu_34a735046thrust24THRUST_300001_SM_1000_NS12placeholders2_7E)
_ZN34_INTERNAL_6dfd099d_4_k_cu_34a735046thrust24THRUST_300001_SM_1000_NS12placeholders2_7E:
	.zero		1
	.type		_ZN34_INTERNAL_6dfd099d_4_k_cu_34a735044cuda3std3__45__cpo5crendE,@object
	.size		_ZN34_INTERNAL_6dfd099d_4_k_cu_34a735044cuda3std3__45__cpo5crendE,(_ZN34_INTERNAL_6dfd099d_4_k_cu_34a735044cuda3std6ranges3__45__cpo4prevE - _ZN34_INTERNAL_6dfd099d_4_k_cu_34a735044cuda3std3__45__cpo5crendE)
_ZN34_INTERNAL_6dfd099d_4_k_cu_34a735044cuda3std3__45__cpo5crendE:
	.zero		1
	.type		_ZN34_INTERNAL_6dfd099d_4_k_cu_34a735044cuda3std6ranges3__45__cpo4prevE,@object
	.size		_ZN34_INTERNAL_6dfd099d_4_k_cu_34a735044cuda3std6ranges3__45__cpo4prevE,(_ZN34_INTERNAL_6dfd099d_4_k_cu_34a735044cuda3std6ranges3__45__cpo9iter_moveE - _ZN34_INTERNAL_6dfd099d_4_k_cu_34a735044cuda3std6ranges3__45__cpo4prevE)
_ZN34_INTERNAL_6dfd099d_4_k_cu_34a735044cuda3std6ranges3__45__cpo4prevE:
	.zero		1
	.type		_ZN34_INTERNAL_6dfd099d_4_k_cu_34a735044cuda3std6ranges3__45__cpo9iter_moveE,@object
	.size		_ZN34_INTERNAL_6dfd099d_4_k_cu_34a735044cuda3std6ranges3__45__cpo9iter_moveE,(_ZN34_INTERNAL_6dfd099d_4_k_cu_34a735046thrust24THRUST_300001_SM_1000_NS6system6detail10sequential3seqE - _ZN34_INTERNAL_6dfd099d_4_k_cu_34a735044cuda3std6ranges3__45__cpo9iter_moveE)
_ZN34_INTERNAL_6dfd099d_4_k_cu_34a735044cuda3std6ranges3__45__cpo9iter_moveE:
	.zero		1
	.type		_ZN34_INTERNAL_6dfd099d_4_k_cu_34a735046thrust24THRUST_300001_SM_1000_NS6system6detail10sequential3seqE,@object
	.size		_ZN34_INTERNAL_6dfd099d_4_k_cu_34a735046thrust24THRUST_300001_SM_1000_NS6system6detail10sequential3seqE,(_ZN34_INTERNAL_6dfd099d_4_k_cu_34a735046thrust24THRUST_300001_SM_1000_NS12placeholders2_9E - _ZN34_INTERNAL_6dfd099d_4_k_cu_34a735046thrust24THRUST_300001_SM_1000_NS6system6detail10sequential3seqE)
_ZN34_INTERNAL_6dfd099d_4_k_cu_34a735046thrust24THRUST_300001_SM_1000_NS6system6detail10sequential3seqE:
	.zero		1
	.type		_ZN34_INTERNAL_6dfd099d_4_k_cu_34a735046thrust24THRUST_300001_SM_1000_NS12placeholders2_9E,@object
	.size		_ZN34_INTERNAL_6dfd099d_4_k_cu_34a735046thrust24THRUST_300001_SM_1000_NS12placeholders2_9E,(_ZN34_INTERNAL_6dfd099d_4_k_cu_34a735044cuda3std3__419piecewise_constructE - _ZN34_INTERNAL_6dfd099d_4_k_cu_34a735046thrust24THRUST_300001_SM_1000_NS12placeholders2_9E)
_ZN34_INTERNAL_6dfd099d_4_k_cu_34a735046thrust24THRUST_300001_SM_1000_NS12placeholders2_9E:
	.zero		1
	.type		_ZN34_INTERNAL_6dfd099d_4_k_cu_34a735044cuda3std3__419piecewise_constructE,@object
	.size		_ZN34_INTERNAL_6dfd099d_4_k_cu_34a735044cuda3std3__419piecewise_constructE,(_ZN34_INTERNAL_6dfd099d_4_k_cu_34a735044cuda3std6ranges3__45__cpo5cdataE - _ZN34_INTERNAL_6dfd099d_4_k_cu_34a735044cuda3std3__419piecewise_constructE)
_ZN34_INTERNAL_6dfd099d_4_k_cu_34a735044cuda3std3__419piecewise_constructE:
	.zero		1
	.type		_ZN34_INTERNAL_6dfd099d_4_k_cu_34a735044cuda3std6ranges3__45__cpo5cdataE,@object
	.size		_ZN34_INTERNAL_6dfd099d_4_k_cu_34a735044cuda3std6ranges3__45__cpo5cdataE,(_ZN34_INTERNAL_6dfd099d_4_k_cu_34a735046thrust24THRUST_300001_SM_1000_NS12placeholders2_1E - _ZN34_INTERNAL_6dfd099d_4_k_cu_34a735044cuda3std6ranges3__45__cpo5cdataE)
_ZN34_INTERNAL_6dfd099d_4_k_cu_34a735044cuda3std6ranges3__45__cpo5cdataE:
	.zero		1
	.type		_ZN34_INTERNAL_6dfd099d_4_k_cu_34a735046thrust24THRUST_300001_SM_1000_NS12placeholders2_1E,@object
	.size		_ZN34_INTERNAL_6dfd099d_4_k_cu_34a735046thrust24THRUST_300001_SM_1000_NS12placeholders2_1E,(_ZN34_INTERNAL_6dfd099d_4_k_cu_34a735044cuda3std3__45__cpo3endE - _ZN34_INTERNAL_6dfd099d_4_k_cu_34a735046thrust24THRUST_300001_SM_1000_NS12placeholders2_1E)
_ZN34_INTERNAL_6dfd099d_4_k_cu_34a735046thrust24THRUST_300001_SM_1000_NS12placeholders2_1E:
	.zero		1
	.type		_ZN34_INTERNAL_6dfd099d_4_k_cu_34a735044cuda3std3__45__cpo3endE,@object
	.size		_ZN34_INTERNAL_6dfd099d_4_k_cu_34a735044cuda3std3__45__cpo3endE,(_ZN34_INTERNAL_6dfd099d_4_k_cu_34a735044cuda3std6ranges3__45__cpo3endE - _ZN34_INTERNAL_6dfd099d_4_k_cu_34a735044cuda3std3__45__cpo3endE)
_ZN34_INTERNAL_6dfd099d_4_k_cu_34a735044cuda3std3__45__cpo3endE:
	.zero		1
	.type		_ZN34_INTERNAL_6dfd099d_4_k_cu_34a735044cuda3std6ranges3__45__cpo3endE,@object
	.size		_ZN34_INTERNAL_6dfd099d_4_k_cu_34a735044cuda3std6ranges3__45__cpo3endE,(_ZN34_INTERNAL_6dfd099d_4_k_cu_34a735046thrust24THRUST_300001_SM_1000_NS12placeholders2_5E - _ZN34_INTERNAL_6dfd099d_4_k_cu_34a735044cuda3std6ranges3__45__cpo3endE)
_ZN34_INTERNAL_6dfd099d_4_k_cu_34a735044cuda3std6ranges3__45__cpo3endE:
	.zero		1
	.type		_ZN34_INTERNAL_6dfd099d_4_k_cu_34a735046thrust24THRUST_300001_SM_1000_NS12placeholders2_5E,@object
	.size		_ZN34_INTERNAL_6dfd099d_4_k_cu_34a735046thrust24THRUST_300001_SM_1000_NS12placeholders2_5E,(_ZN34_INTERNAL_6dfd099d_4_k_cu_34a735044cuda3std3__45__cpo4rendE - _ZN34_INTERNAL_6dfd099d_4_k_cu_34a735046thrust24THRUST_300001_SM_1000_NS12placeholders2_5E)
_ZN34_INTERNAL_6dfd099d_4_k_cu_34a735046thrust24THRUST_300001_SM_1000_NS12placeholders2_5E:
	.zero		1
	.type		_ZN34_INTERNAL_6dfd099d_4_k_cu_34a735044cuda3std3__45__cpo4rendE,@object
	.size		_ZN34_INTERNAL_6dfd099d_4_k_cu_34a735044cuda3std3__45__cpo4rendE,(_ZN34_INTERNAL_6dfd099d_4_k_cu_34a735044cuda3std6ranges3__45__cpo9iter_swapE - _ZN34_INTERNAL_6dfd099d_4_k_cu_34a735044cuda3std3__45__cpo4rendE)
_ZN34_INTERNAL_6dfd099d_4_k_cu_34a735044cuda3std3__45__cpo4rendE:
	.zero		1
	.type		_ZN34_INTERNAL_6dfd099d_4_k_cu_34a735044cuda3std6ranges3__45__cpo9iter_swapE,@object
	.size		_ZN34_INTERNAL_6dfd099d_4_k_cu_34a735044cuda3std6ranges3__45__cpo9iter_swapE,(_ZN34_INTERNAL_6dfd099d_4_k_cu_34a735044cuda3std3__48unexpectE - _ZN34_INTERNAL_6dfd099d_4_k_cu_34a735044cuda3std6ranges3__45__cpo9iter_swapE)
_ZN34_INTERNAL_6dfd099d_4_k_cu_34a735044cuda3std6ranges3__45__cpo9iter_swapE:
	.zero		1
	.type		_ZN34_INTERNAL_6dfd099d_4_k_cu_34a735044cuda3std3__48unexpectE,@object
	.size		_ZN34_INTERNAL_6dfd099d_4_k_cu_34a735044cuda3std3__48unexpectE,(_ZN34_INTERNAL_6dfd099d_4_k_cu_34a735046thrust24THRUST_300001_SM_1000_NS8cuda_cub3parE - _ZN34_INTERNAL_6dfd099d_4_k_cu_34a735044cuda3std3__48unexpectE)
_ZN34_INTERNAL_6dfd099d_4_k_cu_34a735044cuda3std3__48unexpectE:
	.zero		1
	.type		_ZN34_INTERNAL_6dfd099d_4_k_cu_34a735046thrust24THRUST_300001_SM_1000_NS8cuda_cub3parE,@object
	.size		_ZN34_INTERNAL_6dfd099d_4_k_cu_34a735046thrust24THRUST_300001_SM_1000_NS8cuda_cub3parE,(.L_29 - _ZN34_INTERNAL_6dfd099d_4_k_cu_34a735046thrust24THRUST_300001_SM_1000_NS8cuda_cub3parE)
_ZN34_INTERNAL_6dfd099d_4_k_cu_34a735046thrust24THRUST_300001_SM_1000_NS8cuda_cub3parE:
	.zero		1
.L_29:


//--------------------- .nv.shared._ZN3cub18CUB_300001_SM_10006detail9transform16transform_kernelINS2_10policy_hubILb1EN4cuda3std3__45tupleIJN6thrust24THRUST_300001_SM_1000_NS6detail15normal_iteratorINSA_10device_ptrIiEEEESF_EEEE10policy1000Ei7processSF_JPiSK_EEEvT0_iT1_T2_DpNS2_10kernel_argIT3_EE --------------------------
	.section	.nv.shared._ZN3cub18CUB_300001_SM_10006detail9transform16transform_kernelINS2_10policy_hubILb1EN4cuda3std3__45tupleIJN6thrust24THRUST_300001_SM_1000_NS6detail15normal_iteratorINSA_10device_ptrIiEEEESF_EEEE10policy1000Ei7processSF_JPiSK_EEEvT0_iT1_T2_DpNS2_10kernel_argIT3_EE,"aw",@nobits
	.sectionflags	@""
	.align	16
	.zero		1024


//--------------------- .nv.shared._ZN3cub18CUB_300001_SM_10006detail8for_each13static_kernelINS2_12policy_hub_t12policy_500_tEmN6thrust24THRUST_300001_SM_1000_NS8cuda_cub20__uninitialized_fill7functorINS7_10device_ptrIiEEiEEEEvT0_T1_ --------------------------
	.section	.nv.shared._ZN3cub18CUB_300001_SM_10006detail8for_each13static_kernelINS2_12policy_hub_t12policy_500_tEmN6thrust24THRUST_300001_SM_1000_NS8cuda_cub20__uninitialized_fill7functorINS7_10device_ptrIiEEiEEEEvT0_T1_,"aw",@nobits
	.sectionflags	@""
	.align	16
	.zero		1024


//--------------------- .nv.shared._ZN3cub18CUB_300001_SM_10006detail11EmptyKernelIvEEvv --------------------------
	.section	.nv.shared._ZN3cub18CUB_300001_SM_10006detail11EmptyKernelIvEEvv,"aw",@nobits
	.sectionflags	@""
	.align	16
	.zero		1024


//--------------------- .nv.shared._ZN6thrust24THRUST_300001_SM_1000_NS8cuda_cub4core6detail13_kernel_agentINS1_8__reduce11ReduceAgentIPN4cuda3std3__45tupleIJilEEESC_SB_lNS1_9__extrema9arg_min_fIilNS9_4lessIiEEEEEEJSC_SC_iSH_EEEvDpT0_ --------------------------
	.section	.nv.shared._ZN6thrust24THRUST_300001_SM_1000_NS8cuda_cub4core6detail13_kernel_agentINS1_8__reduce11ReduceAgentIPN4cuda3std3__45tupleIJilEEESC_SB_lNS1_9__extrema9arg_min_fIilNS9_4lessIiEEEEEEJSC_SC_iSH_EEEvDpT0_,"aw",@nobits
	.sectionflags	@""
	.align	16
	.zero		1024


//--------------------- .nv.shared._ZN6thrust24THRUST_300001_SM_1000_NS8cuda_cub4core6detail13_kernel_agentINS1_8__reduce10DrainAgentIlEEJN3cub18CUB_300001_SM_10009GridQueueIyEElEEEvDpT0_ --------------------------
	.section	.nv.shared._ZN6thrust24THRUST_300001_SM_1000_NS8cuda_cub4core6detail13_kernel_agentINS1_8__reduce10DrainAgentIlEEJN3cub18CUB_300001_SM_10009GridQueueIyEElEEEvDpT0_,"aw",@nobits
	.sectionflags	@""
	.align	16
	.zero		1024


//--------------------- .nv.shared._ZN6thrust24THRUST_300001_SM_1000_NS8cuda_cub4core6detail13_kernel_agentINS1_8__reduce11ReduceAgentINS0_12zip_iteratorIN4cuda3std3__45tupleIJNS0_6detail15normal_iteratorINS0_10device_ptrIiEEEENS0_17counting_iteratorIlNS0_11use_defaultESI_SI_EEEEEEEPNSB_IJilEEESM_lNS1_9__extrema9arg_min_fIilNSA_4lessIiEEEEEEJSL_SN_lN3cub18CUB_300001_SM_100013GridEvenShareIlEENSV_9GridQueueIyEESS_EEEvDpT0_ --------------------------
	.section	.nv.shared._ZN6thrust24THRUST_300001_SM_1000_NS8cuda_cub4core6detail13_kernel_agentINS1_8__reduce11ReduceAgentINS0_12zip_iteratorIN4cuda3std3__45tupleIJNS0_6detail15normal_iteratorINS0_10device_ptrIiEEEENS0_17counting_iteratorIlNS0_11use_defaultESI_SI_EEEEEEEPNSB_IJilEEESM_lNS1_9__extrema9arg_min_fIilNSA_4lessIiEEEEEEJSL_SN_lN3cub18CUB_300001_SM_100013GridEvenShareIlEENSV_9GridQueueIyEESS_EEEvDpT0_,"aw",@nobits
	.sectionflags	@""
	.align	16
	.zero		1024


//--------------------- .nv.shared._ZN6thrust24THRUST_300001_SM_1000_NS8cuda_cub4core6detail13_kernel_agentINS1_8__reduce11ReduceAgentINS0_12zip_iteratorIN4cuda3std3__45tupleIJNS0_6detail15normal_iteratorINS0_10device_ptrIiEEEENS0_17counting_iteratorIlNS0_11use_defaultESI_SI_EEEEEEEPNSB_IJilEEESM_lNS1_9__extrema9arg_min_fIilNSA_4lessIiEEEEEEJSL_SN_lSS_EEEvDpT0_ --------------------------
	.section	.nv.shared._ZN6thrust24THRUST_300001_SM_1000_NS8cuda_cub4core6detail13_kernel_agentINS1_8__reduce11ReduceAgentINS0_12zip_iteratorIN4cuda3std3__45tupleIJNS0_6detail15normal_iteratorINS0_10device_ptrIiEEEENS0_17counting_iteratorIlNS0_11use_defaultESI_SI_EEEEEEEPNSB_IJilEEESM_lNS1_9__extrema9arg_min_fIilNSA_4lessIiEEEEEEJSL_SN_lSS_EEEvDpT0_,"aw",@nobits
	.sectionflags	@""
	.align	16
	.zero		1024


//--------------------- .nv.shared._ZN6thrust24THRUST_300001_SM_1000_NS8cuda_cub4core6detail13_kernel_agentINS1_8__reduce11ReduceAgentIPN4cuda3std3__45tupleIJilEEESC_SB_iNS1_9__extrema9arg_min_fIilNS9_4lessIiEEEEEEJSC_SC_iSH_EEEvDpT0_ --------------------------
	.section	.nv.shared._ZN6thrust24THRUST_300001_SM_1000_NS8cuda_cub4core6detail13_kernel_agentINS1_8__reduce11ReduceAgentIPN4cuda3std3__45tupleIJilEEESC_SB_iNS1_9__extrema9arg_min_fIilNS9_4lessIiEEEEEEJSC_SC_iSH_EEEvDpT0_,"aw",@nobits
	.sectionflags	@""
	.align	16
	.zero		1024


//--------------------- .nv.shared._ZN6thrust24THRUST_300001_SM_1000_NS8cuda_cub4core6detail13_kernel_agentINS1_8__reduce10DrainAgentIiEEJN3cub18CUB_300001_SM_10009GridQueueIjEEiEEEvDpT0_ --------------------------
	.section	.nv.shared._ZN6thrust24THRUST_300001_SM_1000_NS8cuda_cub4core6detail13_kernel_agentINS1_8__reduce10DrainAgentIiEEJN3cub18CUB_300001_SM_10009GridQueueIjEEiEEEvDpT0_,"aw",@nobits
	.sectionflags	@""
	.align	16
	.zero		1024


//--------------------- .nv.shared._ZN6thrust24THRUST_300001_SM_1000_NS8cuda_cub4core6detail13_kernel_agentINS1_8__reduce11ReduceAgentINS0_12zip_iteratorIN4cuda3std3__45tupleIJNS0_6detail15normal_iteratorINS0_10device_ptrIiEEEENS0_17counting_iteratorIlNS0_11use_defaultESI_SI_EEEEEEEPNSB_IJilEEESM_iNS1_9__extrema9arg_min_fIilNSA_4lessIiEEEEEEJSL_SN_iN3cub18CUB_300001_SM_100013GridEvenShareIiEENSV_9GridQueueIjEESS_EEEvDpT0_ --------------------------
	.section	.nv.shared._ZN6thrust24THRUST_300001_SM_1000_NS8cuda_cub4core6detail13_kernel_agentINS1_8__reduce11ReduceAgentINS0_12zip_iteratorIN4cuda3std3__45tupleIJNS0_6detail15normal_iteratorINS0_10device_ptrIiEEEENS0_17counting_iteratorIlNS0_11use_defaultESI_SI_EEEEEEEPNSB_IJilEEESM_iNS1_9__extrema9arg_min_fIilNSA_4lessIiEEEEEEJSL_SN_iN3cub18CUB_300001_SM_100013GridEvenShareIiEENSV_9GridQueueIjEESS_EEEvDpT0_,"aw",@nobits
	.sectionflags	@""
	.align	16
	.zero		1024


//--------------------- .nv.shared._ZN6thrust24THRUST_300001_SM_1000_NS8cuda_cub4core6detail13_kernel_agentINS1_8__reduce11ReduceAgentINS0_12zip_iteratorIN4cuda3std3__45tupleIJNS0_6detail15normal_iteratorINS0_10device_ptrIiEEEENS0_17counting_iteratorIlNS0_11use_defaultESI_SI_EEEEEEEPNSB_IJilEEESM_iNS1_9__extrema9arg_min_fIilNSA_4lessIiEEEEEEJSL_SN_iSS_EEEvDpT0_ --------------------------
	.section	.nv.shared._ZN6thrust24THRUST_300001_SM_1000_NS8cuda_cub4core6detail13_kernel_agentINS1_8__reduce11ReduceAgentINS0_12zip_iteratorIN4cuda3std3__45tupleIJNS0_6detail15normal_iteratorINS0_10device_ptrIiEEEENS0_17counting_iteratorIlNS0_11use_defaultESI_SI_EEEEEEEPNSB_IJilEEESM_iNS1_9__extrema9arg_min_fIilNSA_4lessIiEEEEEEJSL_SN_iSS_EEEvDpT0_,"aw",@nobits
	.sectionflags	@""
	.align	16
	.zero		1024


//--------------------- .nv.constant0._ZN3cub18CUB_300001_SM_10006detail9transform16transform_kernelINS2_10policy_hubILb1EN4cuda3std3__45tupleIJN6thrust24THRUST_300001_SM_1000_NS6detail15normal_iteratorINSA_10device_ptrIiEEEESF_EEEE10policy1000El7processSF_JPiSK_EEEvT0_iT1_T2_DpNS2_10kernel_argIT3_EE --------------------------
	.section	.nv.constant0._ZN3cub18CUB_300001_SM_10006detail9transform16transform_kernelINS2_10policy_hubILb1EN4cuda3std3__45tupleIJN6thrust24THRUST_300001_SM_1000_NS6detail15normal_iteratorINSA_10device_ptrIiEEEESF_EEEE10policy1000El7processSF_JPiSK_EEEvT0_iT1_T2_DpNS2_10kernel_argIT3_EE,"a",@progbits
	.sectionflags	@""
	.align	4
.nv.constant0._ZN3cub18CUB_300001_SM_10006detail9transform16transform_kernelINS2_10policy_hubILb1EN4cuda3std3__45tupleIJN6thrust24THRUST_300001_SM_1000_NS6detail15normal_iteratorINSA_10device_ptrIiEEEESF_EEEE10policy1000El7processSF_JPiSK_EEEvT0_iT1_T2_DpNS2_10kernel_argIT3_EE:
	.zero		952


//--------------------- .nv.constant0._ZN3cub18CUB_300001_SM_10006detail9transform16transform_kernelINS2_10policy_hubILb1EN4cuda3std3__45tupleIJN6thrust24THRUST_300001_SM_1000_NS6detail15normal_iteratorINSA_10device_ptrIiEEEESF_EEEE10policy1000Ei7processSF_JPiSK_EEEvT0_iT1_T2_DpNS2_10kernel_argIT3_EE --------------------------
	.section	.nv.constant0._ZN3cub18CUB_300001_SM_10006detail9transform16transform_kernelINS2_10policy_hubILb1EN4cuda3std3__45tupleIJN6thrust24THRUST_300001_SM_1000_NS6detail15normal_iteratorINSA_10device_ptrIiEEEESF_EEEE10policy1000Ei7processSF_JPiSK_EEEvT0_iT1_T2_DpNS2_10kernel_argIT3_EE,"a",@progbits
	.sectionflags	@""
	.align	4
.nv.constant0._ZN3cub18CUB_300001_SM_10006detail9transform16transform_kernelINS2_10policy_hubILb1EN4cuda3std3__45tupleIJN6thrust24THRUST_300001_SM_1000_NS6detail15normal_iteratorINSA_10device_ptrIiEEEESF_EEEE10policy1000Ei7processSF_JPiSK_EEEvT0_iT1_T2_DpNS2_10kernel_argIT3_EE:
	.zero		952


//--------------------- .nv.constant0._ZN3cub18CUB_300001_SM_10006detail8for_each13static_kernelINS2_12policy_hub_t12policy_500_tEmN6thrust24THRUST_300001_SM_1000_NS8cuda_cub20__uninitialized_fill7functorINS7_10device_ptrIiEEiEEEEvT0_T1_ --------------------------
	.section	.nv.constant0._ZN3cub18CUB_300001_SM_10006detail8for_each13static_kernelINS2_12policy_hub_t12policy_500_tEmN6thrust24THRUST_300001_SM_1000_NS8cuda_cub20__uninitialized_fill7functorINS7_10device_ptrIiEEiEEEEvT0_T1_,"a",@progbits
	.sectionflags	@""
	.align	4
.nv.constant0._ZN3cub18CUB_300001_SM_10006detail8for_each13static_kernelINS2_12policy_hub_t12policy_500_tEmN6thrust24THRUST_300001_SM_1000_NS8cuda_cub20__uninitialized_fill7functorINS7_10device_ptrIiEEiEEEEvT0_T1_:
	.zero		920


//--------------------- .nv.constant0._ZN3cub18CUB_300001_SM_10006detail11EmptyKernelIvEEvv --------------------------
	.section	.nv.constant0._ZN3cub18CUB_300001_SM_10006detail11EmptyKernelIvEEvv,"a",@progbits
	.sectionflags	@""
	.align	4
.nv.constant0._ZN3cub18CUB_300001_SM_10006detail11EmptyKernelIvEEvv:
	.zero		896


//--------------------- .nv.constant0._ZN6thrust24THRUST_300001_SM_1000_NS8cuda_cub4core6detail13_kernel_agentINS1_8__reduce11ReduceAgentIPN4cuda3std3__45tupleIJilEEESC_SB_lNS1_9__extrema9arg_min_fIilNS9_4lessIiEEEEEEJSC_SC_iSH_EEEvDpT0_ --------------------------
	.section	.nv.constant0._ZN6thrust24THRUST_300001_SM_1000_NS8cuda_cub4core6detail13_kernel_agentINS1_8__reduce11ReduceAgentIPN4cuda3std3__45tupleIJilEEESC_SB_lNS1_9__extrema9arg_min_fIilNS9_4lessIiEEEEEEJSC_SC_iSH_EEEvDpT0_,"a",@progbits
	.sectionflags	@""
	.align	4
.nv.constant0._ZN6thrust24THRUST_300001_SM_1000_NS8cuda_cub4core6detail13_kernel_agentINS1_8__reduce11ReduceAgentIPN4cuda3std3__45tupleIJilEEESC_SB_lNS1_9__extrema9arg_min_fIilNS9_4lessIiEEEEEEJSC_SC_iSH_EEEvDpT0_:
	.zero		917


//--------------------- .nv.constant0._ZN6thrust24THRUST_300001_SM_1000_NS8cuda_cub4core6detail13_kernel_agentINS1_8__reduce10DrainAgentIlEEJN3cub18CUB_300001_SM_10009GridQueueIyEElEEEvDpT0_ --------------------------
	.section	.nv.constant0._ZN6thrust24THRUST_300001_SM_1000_NS8cuda_cub4core6detail13_kernel_agentINS1_8__reduce10DrainAgentIlEEJN3cub18CUB_300001_SM_10009GridQueueIyEElEEEvDpT0_,"a",@progbits
	.sectionflags	@""
	.align	4
.nv.constant0._ZN6thrust24THRUST_300001_SM_1000_NS8cuda_cub4core6detail13_kernel_agentINS1_8__reduce10DrainAgentIlEEJN3cub18CUB_300001_SM_10009GridQueueIyEElEEEvDpT0_:
	.zero		912


//--------------------- .nv.constant0._ZN6thrust24THRUST_300001_SM_1000_NS8cuda_cub4core6detail13_kernel_agentINS1_8__reduce11ReduceAgentINS0_12zip_iteratorIN4cuda3std3__45tupleIJNS0_6detail15normal_iteratorINS0_10device_ptrIiEEEENS0_17counting_iteratorIlNS0_11use_defaultESI_SI_EEEEEEEPNSB_IJilEEESM_lNS1_9__extrema9arg_min_fIilNSA_4lessIiEEEEEEJSL_SN_lN3cub18CUB_300001_SM_100013GridEvenShareIlEENSV_9GridQueueIyEESS_EEEvDpT0_ --------------------------
	.section	.nv.constant0._ZN6thrust24THRUST_300001_SM_1000_NS8cuda_cub4core6detail13_kernel_agentINS1_8__reduce11ReduceAgentINS0_12zip_iteratorIN4cuda3std3__45tupleIJNS0_6detail15normal_iteratorINS0_10device_ptrIiEEEENS0_17counting_iteratorIlNS0_11use_defaultESI_SI_EEEEEEEPNSB_IJilEEESM_lNS1_9__extrema9arg_min_fIilNSA_4lessIiEEEEEEJSL_SN_lN3cub18CUB_300001_SM_100013GridEvenShareIlEENSV_9GridQueueIyEESS_EEEvDpT0_,"a",@progbits
	.sectionflags	@""
	.align	4
.nv.constant0._ZN6thrust24THRUST_300001_SM_1000_NS8cuda_cub4core6detail13_kernel_agentINS1_8__reduce11ReduceAgentINS0_12zip_iteratorIN4cuda3std3__45tupleIJNS0_6detail15normal_iteratorINS0_10device_ptrIiEEEENS0_17counting_iteratorIlNS0_11use_defaultESI_SI_EEEEEEEPNSB_IJilEEESM_lNS1_9__extrema9arg_min_fIilNSA_4lessIiEEEEEEJSL_SN_lN3cub18CUB_300001_SM_100013GridEvenShareIlEENSV_9GridQueueIyEESS_EEEvDpT0_:
	.zero		1009


//--------------------- .nv.constant0._ZN6thrust24THRUST_300001_SM_1000_NS8cuda_cub4core6detail13_kernel_agentINS1_8__reduce11ReduceAgentINS0_12zip_iteratorIN4cuda3std3__45tupleIJNS0_6detail15normal_iteratorINS0_10device_ptrIiEEEENS0_17counting_iteratorIlNS0_11use_defaultESI_SI_EEEEEEEPNSB_IJilEEESM_lNS1_9__extrema9arg_min_fIilNSA_4lessIiEEEEEEJSL_SN_lSS_EEEvDpT0_ --------------------------
	.section	.nv.constant0._ZN6thrust24THRUST_300001_SM_1000_NS8cuda_cub4core6detail13_kernel_agentINS1_8__reduce11ReduceAgentINS0_12zip_iteratorIN4cuda3std3__45tupleIJNS0_6detail15normal_iteratorINS0_10device_ptrIiEEEENS0_17counting_iteratorIlNS0_11use_defaultESI_SI_EEEEEEEPNSB_IJilEEESM_lNS1_9__extrema9arg_min_fIilNSA_4lessIiEEEEEEJSL_SN_lSS_EEEvDpT0_,"a",@progbits
	.sectionflags	@""
	.align	4
.nv.constant0._ZN6thrust24THRUST_300001_SM_1000_NS8cuda_cub4core6detail13_kernel_agentINS1_8__reduce11ReduceAgentINS0_12zip_iteratorIN4cuda3std3__45tupleIJNS0_6detail15normal_iteratorINS0_10device_ptrIiEEEENS0_17counting_iteratorIlNS0_11use_defaultESI_SI_EEEEEEEPNSB_IJilEEESM_lNS1_9__extrema9arg_min_fIilNSA_4lessIiEEEEEEJSL_SN_lSS_EEEvDpT0_:
	.zero		929


//--------------------- .nv.constant0._ZN6thrust24THRUST_300001_SM_1000_NS8cuda_cub4core6detail13_kernel_agentINS1_8__reduce11ReduceAgentIPN4cuda3std3__45tupleIJilEEESC_SB_iNS1_9__extrema9arg_min_fIilNS9_4lessIiEEEEEEJSC_SC_iSH_EEEvDpT0_ --------------------------
	.section	.nv.constant0._ZN6thrust24THRUST_300001_SM_1000_NS8cuda_cub4core6detail13_kernel_agentINS1_8__reduce11ReduceAgentIPN4cuda3std3__45tupleIJilEEESC_SB_iNS1_9__extrema9arg_min_fIilNS9_4lessIiEEEEEEJSC_SC_iSH_EEEvDpT0_,"a",@progbits
	.sectionflags	@""
	.align	4
.nv.constant0._ZN6thrust24THRUST_300001_SM_1000_NS8cuda_cub4core6detail13_kernel_agentINS1_8__reduce11ReduceAgentIPN4cuda3std3__45tupleIJilEEESC_SB_iNS1_9__extrema9arg_min_fIilNS9_4lessIiEEEEEEJSC_SC_iSH_EEEvDpT0_:
	.zero		917


//--------------------- .nv.constant0._ZN6thrust24THRUST_300001_SM_1000_NS8cuda_cub4core6detail13_kernel_agentINS1_8__reduce10DrainAgentIiEEJN3cub18CUB_300001_SM_10009GridQueueIjEEiEEEvDpT0_ --------------------------
	.section	.nv.constant0._ZN6thrust24THRUST_300001_SM_1000_NS8cuda_cub4core6detail13_kernel_agentINS1_8__reduce10DrainAgentIiEEJN3cub18CUB_300001_SM_10009GridQueueIjEEiEEEvDpT0_,"a",@progbits
	.sectionflags	@""
	.align	4
.nv.constant0._ZN6thrust24THRUST_300001_SM_1000_NS8cuda_cub4core6detail13_kernel_agentINS1_8__reduce10DrainAgentIiEEJN3cub18CUB_300001_SM_10009GridQueueIjEEiEEEvDpT0_:
	.zero		908


//--------------------- .nv.constant0._ZN6thrust24THRUST_300001_SM_1000_NS8cuda_cub4core6detail13_kernel_agentINS1_8__reduce11ReduceAgentINS0_12zip_iteratorIN4cuda3std3__45tupleIJNS0_6detail15normal_iteratorINS0_10device_ptrIiEEEENS0_17counting_iteratorIlNS0_11use_defaultESI_SI_EEEEEEEPNSB_IJilEEESM_iNS1_9__extrema9arg_min_fIilNSA_4lessIiEEEEEEJSL_SN_iN3cub18CUB_300001_SM_100013GridEvenShareIiEENSV_9GridQueueIjEESS_EEEvDpT0_ --------------------------
	.section	.nv.constant0._ZN6thrust24THRUST_300001_SM_1000_NS8cuda_cub4core6detail13_kernel_agentINS1_8__reduce11ReduceAgentINS0_12zip_iteratorIN4cuda3std3__45tupleIJNS0_6detail15normal_iteratorINS0_10device_ptrIiEEEENS0_17counting_iteratorIlNS0_11use_defaultESI_SI_EEEEEEEPNSB_IJilEEESM_iNS1_9__extrema9arg_min_fIilNSA_4lessIiEEEEEEJSL_SN_iN3cub18CUB_300001_SM_100013GridEvenShareIiEENSV_9GridQueueIjEESS_EEEvDpT0_,"a",@progbits
	.sectionflags	@""
	.align	4
.nv.constant0._ZN6thrust24THRUST_300001_SM_1000_NS8cuda_cub4core6detail13_kernel_agentINS1_8__reduce11ReduceAgentINS0_12zip_iteratorIN4cuda3std3__45tupleIJNS0_6detail15normal_iteratorINS0_10device_ptrIiEEEENS0_17counting_iteratorIlNS0_11use_defaultESI_SI_EEEEEEEPNSB_IJilEEESM_iNS1_9__extrema9arg_min_fIilNSA_4lessIiEEEEEEJSL_SN_iN3cub18CUB_300001_SM_100013GridEvenShareIiEENSV_9GridQueueIjEESS_EEEvDpT0_:
	.zero		977


//--------------------- .nv.constant0._ZN6thrust24THRUST_300001_SM_1000_NS8cuda_cub4core6detail13_kernel_agentINS1_8__reduce11ReduceAgentINS0_12zip_iteratorIN4cuda3std3__45tupleIJNS0_6detail15normal_iteratorINS0_10device_ptrIiEEEENS0_17counting_iteratorIlNS0_11use_defaultESI_SI_EEEEEEEPNSB_IJilEEESM_iNS1_9__extrema9arg_min_fIilNSA_4lessIiEEEEEEJSL_SN_iSS_EEEvDpT0_ --------------------------
	.section	.nv.constant0._ZN6thrust24THRUST_300001_SM_1000_NS8cuda_cub4core6detail13_kernel_agentINS1_8__reduce11ReduceAgentINS0_12zip_iteratorIN4cuda3std3__45tupleIJNS0_6detail15normal_iteratorINS0_10device_ptrIiEEEENS0_17counting_iteratorIlNS0_11use_defaultESI_SI_EEEEEEEPNSB_IJilEEESM_iNS1_9__extrema9arg_min_fIilNSA_4lessIiEEEEEEJSL_SN_iSS_EEEvDpT0_,"a",@progbits
	.sectionflags	@""
	.align	4
.nv.constant0._ZN6thrust24THRUST_300001_SM_1000_NS8cuda_cub4core6detail13_kernel_agentINS1_8__reduce11ReduceAgentINS0_12zip_iteratorIN4cuda3std3__45tupleIJNS0_6detail15normal_iteratorINS0_10device_ptrIiEEEENS0_17counting_iteratorIlNS0_11use_defaultESI_SI_EEEEEEEPNSB_IJilEEESM_iNS1_9__extrema9arg_min_fIilNSA_4lessIiEEEEEEJSL_SN_iSS_EEEvDpT0_:
	.zero		925


//--------------------- SYMBOLS --------------------------

	.type		.nv.reservedSmem.offset0,@object
	.size		.nv.reservedSmem.offset0,0x4
	.type		.nv.reservedSmem.cap,@object
	.size		.nv.reservedSmem.cap,0x4
